//
// Generated by NVIDIA NVVM Compiler
//
// Compiler Build ID: CL-36424714
// Cuda compilation tools, release 13.0, V13.0.88
// Based on NVVM 20.0.0
//

.version 9.0
.target sm_100
.address_size 64

	// .globl	_Z9get_indexPKiPii
// _ZZN3cub18CUB_300001_SM_10006detail10radix_sort31DeviceRadixSortSingleTileKernelINS1_5radix10policy_hubIiiyE10Policy1000ELNS0_9SortOrderE0EiiyNS1_21identity_decomposer_tEEEvPKT1_PSA_PKT2_PSE_T3_iiT4_E12temp_storage has been demoted
// _ZZN3cub18CUB_300001_SM_10006detail10radix_sort30DeviceRadixSortHistogramKernelINS1_5radix10policy_hubIiiyE10Policy1000ELNS0_9SortOrderE0EiyNS1_21identity_decomposer_tEEEvPT2_PKT1_SA_iiT3_E12temp_storage has been demoted
// _ZZN3cub18CUB_300001_SM_10006detail10radix_sort33DeviceRadixSortExclusiveSumKernelINS1_5radix10policy_hubIiiyE10Policy1000EyEEvPT0_E12temp_storage has been demoted
// _ZZN3cub18CUB_300001_SM_10006detail10radix_sort29DeviceRadixSortOnesweepKernelINS1_5radix10policy_hubIiiyE10Policy1000ELNS0_9SortOrderE0EiiyiiNS1_21identity_decomposer_tEEEvPT5_SB_PT3_PKSC_PT1_PKSG_PT2_PKSK_T4_iiT6_E1s has been demoted
.global .align 1 .b8 _ZN34_INTERNAL_cae0dd0f_4_k_cu_9f2bd5a34cuda3std3__45__cpo5beginE[1];
.global .align 1 .b8 _ZN34_INTERNAL_cae0dd0f_4_k_cu_9f2bd5a34cuda3std3__45__cpo3endE[1];
.global .align 1 .b8 _ZN34_INTERNAL_cae0dd0f_4_k_cu_9f2bd5a34cuda3std3__45__cpo6cbeginE[1];
.global .align 1 .b8 _ZN34_INTERNAL_cae0dd0f_4_k_cu_9f2bd5a34cuda3std3__45__cpo4cendE[1];
.global .align 1 .b8 _ZN34_INTERNAL_cae0dd0f_4_k_cu_9f2bd5a34cuda3std3__45__cpo6rbeginE[1];
.global .align 1 .b8 _ZN34_INTERNAL_cae0dd0f_4_k_cu_9f2bd5a34cuda3std3__45__cpo4rendE[1];
.global .align 1 .b8 _ZN34_INTERNAL_cae0dd0f_4_k_cu_9f2bd5a34cuda3std3__45__cpo7crbeginE[1];
.global .align 1 .b8 _ZN34_INTERNAL_cae0dd0f_4_k_cu_9f2bd5a34cuda3std3__45__cpo5crendE[1];
.global .align 1 .b8 _ZN34_INTERNAL_cae0dd0f_4_k_cu_9f2bd5a34cuda3std3__436_GLOBAL__N__cae0dd0f_4_k_cu_9f2bd5a36ignoreE[1];
.global .align 1 .b8 _ZN34_INTERNAL_cae0dd0f_4_k_cu_9f2bd5a34cuda3std3__419piecewise_constructE[1];
.global .align 1 .b8 _ZN34_INTERNAL_cae0dd0f_4_k_cu_9f2bd5a34cuda3std3__48in_placeE[1];
.global .align 1 .b8 _ZN34_INTERNAL_cae0dd0f_4_k_cu_9f2bd5a34cuda3std3__420unreachable_sentinelE[1];
.global .align 1 .b8 _ZN34_INTERNAL_cae0dd0f_4_k_cu_9f2bd5a34cuda3std3__47nulloptE[1];
.global .align 1 .b8 _ZN34_INTERNAL_cae0dd0f_4_k_cu_9f2bd5a34cuda3std3__48unexpectE[1];
.global .align 1 .b8 _ZN34_INTERNAL_cae0dd0f_4_k_cu_9f2bd5a34cuda3std6ranges3__45__cpo4swapE[1];
.global .align 1 .b8 _ZN34_INTERNAL_cae0dd0f_4_k_cu_9f2bd5a34cuda3std6ranges3__45__cpo9iter_moveE[1];
.global .align 1 .b8 _ZN34_INTERNAL_cae0dd0f_4_k_cu_9f2bd5a34cuda3std6ranges3__45__cpo5beginE[1];
.global .align 1 .b8 _ZN34_INTERNAL_cae0dd0f_4_k_cu_9f2bd5a34cuda3std6ranges3__45__cpo3endE[1];
.global .align 1 .b8 _ZN34_INTERNAL_cae0dd0f_4_k_cu_9f2bd5a34cuda3std6ranges3__45__cpo6cbeginE[1];
.global .align 1 .b8 _ZN34_INTERNAL_cae0dd0f_4_k_cu_9f2bd5a34cuda3std6ranges3__45__cpo4cendE[1];
.global .align 1 .b8 _ZN34_INTERNAL_cae0dd0f_4_k_cu_9f2bd5a34cuda3std6ranges3__45__cpo7advanceE[1];
.global .align 1 .b8 _ZN34_INTERNAL_cae0dd0f_4_k_cu_9f2bd5a34cuda3std6ranges3__45__cpo9iter_swapE[1];
.global .align 1 .b8 _ZN34_INTERNAL_cae0dd0f_4_k_cu_9f2bd5a34cuda3std6ranges3__45__cpo4nextE[1];
.global .align 1 .b8 _ZN34_INTERNAL_cae0dd0f_4_k_cu_9f2bd5a34cuda3std6ranges3__45__cpo4prevE[1];
.global .align 1 .b8 _ZN34_INTERNAL_cae0dd0f_4_k_cu_9f2bd5a34cuda3std6ranges3__45__cpo4dataE[1];
.global .align 1 .b8 _ZN34_INTERNAL_cae0dd0f_4_k_cu_9f2bd5a34cuda3std6ranges3__45__cpo5cdataE[1];
.global .align 1 .b8 _ZN34_INTERNAL_cae0dd0f_4_k_cu_9f2bd5a34cuda3std6ranges3__45__cpo4sizeE[1];
.global .align 1 .b8 _ZN34_INTERNAL_cae0dd0f_4_k_cu_9f2bd5a34cuda3std6ranges3__45__cpo5ssizeE[1];
.global .align 1 .b8 _ZN34_INTERNAL_cae0dd0f_4_k_cu_9f2bd5a34cuda3std6ranges3__45__cpo8distanceE[1];
.global .align 1 .b8 _ZN34_INTERNAL_cae0dd0f_4_k_cu_9f2bd5a36thrust24THRUST_300001_SM_1000_NS8cuda_cub3parE[1];
.global .align 1 .b8 _ZN34_INTERNAL_cae0dd0f_4_k_cu_9f2bd5a36thrust24THRUST_300001_SM_1000_NS8cuda_cub10par_nosyncE[1];
.global .align 1 .b8 _ZN34_INTERNAL_cae0dd0f_4_k_cu_9f2bd5a36thrust24THRUST_300001_SM_1000_NS6system6detail10sequential3seqE[1];
.global .align 1 .b8 _ZN34_INTERNAL_cae0dd0f_4_k_cu_9f2bd5a36thrust24THRUST_300001_SM_1000_NS6system3cpp3parE[1];
.global .align 1 .b8 _ZN34_INTERNAL_cae0dd0f_4_k_cu_9f2bd5a36thrust24THRUST_300001_SM_1000_NS12placeholders2_1E[1];
.global .align 1 .b8 _ZN34_INTERNAL_cae0dd0f_4_k_cu_9f2bd5a36thrust24THRUST_300001_SM_1000_NS12placeholders2_2E[1];
.global .align 1 .b8 _ZN34_INTERNAL_cae0dd0f_4_k_cu_9f2bd5a36thrust24THRUST_300001_SM_1000_NS12placeholders2_3E[1];
.global .align 1 .b8 _ZN34_INTERNAL_cae0dd0f_4_k_cu_9f2bd5a36thrust24THRUST_300001_SM_1000_NS12placeholders2_4E[1];
.global .align 1 .b8 _ZN34_INTERNAL_cae0dd0f_4_k_cu_9f2bd5a36thrust24THRUST_300001_SM_1000_NS12placeholders2_5E[1];
.global .align 1 .b8 _ZN34_INTERNAL_cae0dd0f_4_k_cu_9f2bd5a36thrust24THRUST_300001_SM_1000_NS12placeholders2_6E[1];
.global .align 1 .b8 _ZN34_INTERNAL_cae0dd0f_4_k_cu_9f2bd5a36thrust24THRUST_300001_SM_1000_NS12placeholders2_7E[1];
.global .align 1 .b8 _ZN34_INTERNAL_cae0dd0f_4_k_cu_9f2bd5a36thrust24THRUST_300001_SM_1000_NS12placeholders2_8E[1];
.global .align 1 .b8 _ZN34_INTERNAL_cae0dd0f_4_k_cu_9f2bd5a36thrust24THRUST_300001_SM_1000_NS12placeholders2_9E[1];
.global .align 1 .b8 _ZN34_INTERNAL_cae0dd0f_4_k_cu_9f2bd5a36thrust24THRUST_300001_SM_1000_NS12placeholders3_10E[1];
.global .align 1 .b8 _ZN34_INTERNAL_cae0dd0f_4_k_cu_9f2bd5a36thrust24THRUST_300001_SM_1000_NS3seqE[1];
.global .align 1 .b8 _ZN34_INTERNAL_cae0dd0f_4_k_cu_9f2bd5a36thrust24THRUST_300001_SM_1000_NS6deviceE[1];

.visible .entry _Z9get_indexPKiPii(
	.param .u64 .ptr .align 1 _Z9get_indexPKiPii_param_0,
	.param .u64 .ptr .align 1 _Z9get_indexPKiPii_param_1,
	.param .u32 _Z9get_indexPKiPii_param_2
)
{
	.reg .pred 	%p<3>;
	.reg .b32 	%r<10>;
	.reg .b64 	%rd<9>;

	ld.param.u64 	%rd1, [_Z9get_indexPKiPii_param_0];
	ld.param.u64 	%rd2, [_Z9get_indexPKiPii_param_1];
	ld.param.u32 	%r3, [_Z9get_indexPKiPii_param_2];
	mov.u32 	%r4, %ctaid.x;
	mov.u32 	%r5, %ntid.x;
	mov.u32 	%r6, %tid.x;
	mad.lo.s32 	%r1, %r4, %r5, %r6;
	add.s32 	%r7, %r3, -1;
	setp.ge.s32 	%p1, %r1, %r7;
	@%p1 bra 	$L__BB0_3;
	cvta.to.global.u64 	%rd3, %rd1;
	mul.wide.s32 	%rd4, %r1, 4;
	add.s64 	%rd5, %rd3, %rd4;
	ld.global.u32 	%r8, [%rd5];
	ld.global.u32 	%r2, [%rd5+4];
	setp.eq.s32 	%p2, %r8, %r2;
	@%p2 bra 	$L__BB0_3;
	add.s32 	%r9, %r1, 1;
	cvta.to.global.u64 	%rd6, %rd2;
	mul.wide.s32 	%rd7, %r2, 4;
	add.s64 	%rd8, %rd6, %rd7;
	st.global.u32 	[%rd8], %r9;
$L__BB0_3:
	ret;

}
	// .globl	_Z8sequencePii
.visible .entry _Z8sequencePii(
	.param .u64 .ptr .align 1 _Z8sequencePii_param_0,
	.param .u32 _Z8sequencePii_param_1
)
{
	.reg .pred 	%p<2>;
	.reg .b32 	%r<6>;
	.reg .b64 	%rd<5>;

	ld.param.u64 	%rd1, [_Z8sequencePii_param_0];
	ld.param.u32 	%r2, [_Z8sequencePii_param_1];
	mov.u32 	%r3, %ctaid.x;
	mov.u32 	%r4, %ntid.x;
	mov.u32 	%r5, %tid.x;
	mad.lo.s32 	%r1, %r3, %r4, %r5;
	setp.ge.s32 	%p1, %r1, %r2;
	@%p1 bra 	$L__BB1_2;
	cvta.to.global.u64 	%rd2, %rd1;
	mul.wide.s32 	%rd3, %r1, 4;
	add.s64 	%rd4, %rd2, %rd3;
	st.global.u32 	[%rd4], %r1;
$L__BB1_2:
	ret;

}
	// .globl	_ZN3cub18CUB_300001_SM_10006detail11EmptyKernelIvEEvv
.visible .entry _ZN3cub18CUB_300001_SM_10006detail11EmptyKernelIvEEvv()
{


	ret;

}
	// .globl	_ZN3cub18CUB_300001_SM_10006detail10radix_sort31DeviceRadixSortSingleTileKernelINS1_5radix10policy_hubIiiyE10Policy1000ELNS0_9SortOrderE0EiiyNS1_21identity_decomposer_tEEEvPKT1_PSA_PKT2_PSE_T3_iiT4_
.visible .entry _ZN3cub18CUB_300001_SM_10006detail10radix_sort31DeviceRadixSortSingleTileKernelINS1_5radix10policy_hubIiiyE10Policy1000ELNS0_9SortOrderE0EiiyNS1_21identity_decomposer_tEEEvPKT1_PSA_PKT2_PSE_T3_iiT4_(
	.param .u64 .ptr .align 1 _ZN3cub18CUB_300001_SM_10006detail10radix_sort31DeviceRadixSortSingleTileKernelINS1_5radix10policy_hubIiiyE10Policy1000ELNS0_9SortOrderE0EiiyNS1_21identity_decomposer_tEEEvPKT1_PSA_PKT2_PSE_T3_iiT4__param_0,
	.param .u64 .ptr .align 1 _ZN3cub18CUB_300001_SM_10006detail10radix_sort31DeviceRadixSortSingleTileKernelINS1_5radix10policy_hubIiiyE10Policy1000ELNS0_9SortOrderE0EiiyNS1_21identity_decomposer_tEEEvPKT1_PSA_PKT2_PSE_T3_iiT4__param_1,
	.param .u64 .ptr .align 1 _ZN3cub18CUB_300001_SM_10006detail10radix_sort31DeviceRadixSortSingleTileKernelINS1_5radix10policy_hubIiiyE10Policy1000ELNS0_9SortOrderE0EiiyNS1_21identity_decomposer_tEEEvPKT1_PSA_PKT2_PSE_T3_iiT4__param_2,
	.param .u64 .ptr .align 1 _ZN3cub18CUB_300001_SM_10006detail10radix_sort31DeviceRadixSortSingleTileKernelINS1_5radix10policy_hubIiiyE10Policy1000ELNS0_9SortOrderE0EiiyNS1_21identity_decomposer_tEEEvPKT1_PSA_PKT2_PSE_T3_iiT4__param_3,
	.param .u64 _ZN3cub18CUB_300001_SM_10006detail10radix_sort31DeviceRadixSortSingleTileKernelINS1_5radix10policy_hubIiiyE10Policy1000ELNS0_9SortOrderE0EiiyNS1_21identity_decomposer_tEEEvPKT1_PSA_PKT2_PSE_T3_iiT4__param_4,
	.param .u32 _ZN3cub18CUB_300001_SM_10006detail10radix_sort31DeviceRadixSortSingleTileKernelINS1_5radix10policy_hubIiiyE10Policy1000ELNS0_9SortOrderE0EiiyNS1_21identity_decomposer_tEEEvPKT1_PSA_PKT2_PSE_T3_iiT4__param_5,
	.param .u32 _ZN3cub18CUB_300001_SM_10006detail10radix_sort31DeviceRadixSortSingleTileKernelINS1_5radix10policy_hubIiiyE10Policy1000ELNS0_9SortOrderE0EiiyNS1_21identity_decomposer_tEEEvPKT1_PSA_PKT2_PSE_T3_iiT4__param_6,
	.param .align 1 .b8 _ZN3cub18CUB_300001_SM_10006detail10radix_sort31DeviceRadixSortSingleTileKernelINS1_5radix10policy_hubIiiyE10Policy1000ELNS0_9SortOrderE0EiiyNS1_21identity_decomposer_tEEEvPKT1_PSA_PKT2_PSE_T3_iiT4__param_7[1]
)
.maxntid 256
.minnctapersm 1
{
	.reg .pred 	%p<73>;
	.reg .b16 	%rs<39>;
	.reg .b32 	%r<900>;
	.reg .b64 	%rd<37>;
	// demoted variable
	.shared .align 16 .b8 _ZZN3cub18CUB_300001_SM_10006detail10radix_sort31DeviceRadixSortSingleTileKernelINS1_5radix10policy_hubIiiyE10Policy1000ELNS0_9SortOrderE0EiiyNS1_21identity_decomposer_tEEEvPKT1_PSA_PKT2_PSE_T3_iiT4_E12temp_storage[33856];
	ld.param.u64 	%rd10, [_ZN3cub18CUB_300001_SM_10006detail10radix_sort31DeviceRadixSortSingleTileKernelINS1_5radix10policy_hubIiiyE10Policy1000ELNS0_9SortOrderE0EiiyNS1_21identity_decomposer_tEEEvPKT1_PSA_PKT2_PSE_T3_iiT4__param_0];
	ld.param.u64 	%rd6, [_ZN3cub18CUB_300001_SM_10006detail10radix_sort31DeviceRadixSortSingleTileKernelINS1_5radix10policy_hubIiiyE10Policy1000ELNS0_9SortOrderE0EiiyNS1_21identity_decomposer_tEEEvPKT1_PSA_PKT2_PSE_T3_iiT4__param_1];
	ld.param.u64 	%rd7, [_ZN3cub18CUB_300001_SM_10006detail10radix_sort31DeviceRadixSortSingleTileKernelINS1_5radix10policy_hubIiiyE10Policy1000ELNS0_9SortOrderE0EiiyNS1_21identity_decomposer_tEEEvPKT1_PSA_PKT2_PSE_T3_iiT4__param_2];
	ld.param.u64 	%rd8, [_ZN3cub18CUB_300001_SM_10006detail10radix_sort31DeviceRadixSortSingleTileKernelINS1_5radix10policy_hubIiiyE10Policy1000ELNS0_9SortOrderE0EiiyNS1_21identity_decomposer_tEEEvPKT1_PSA_PKT2_PSE_T3_iiT4__param_3];
	ld.param.u64 	%rd9, [_ZN3cub18CUB_300001_SM_10006detail10radix_sort31DeviceRadixSortSingleTileKernelINS1_5radix10policy_hubIiiyE10Policy1000ELNS0_9SortOrderE0EiiyNS1_21identity_decomposer_tEEEvPKT1_PSA_PKT2_PSE_T3_iiT4__param_4];
	ld.param.u32 	%r303, [_ZN3cub18CUB_300001_SM_10006detail10radix_sort31DeviceRadixSortSingleTileKernelINS1_5radix10policy_hubIiiyE10Policy1000ELNS0_9SortOrderE0EiiyNS1_21identity_decomposer_tEEEvPKT1_PSA_PKT2_PSE_T3_iiT4__param_5];
	ld.param.u32 	%r304, [_ZN3cub18CUB_300001_SM_10006detail10radix_sort31DeviceRadixSortSingleTileKernelINS1_5radix10policy_hubIiiyE10Policy1000ELNS0_9SortOrderE0EiiyNS1_21identity_decomposer_tEEEvPKT1_PSA_PKT2_PSE_T3_iiT4__param_6];
	cvta.to.global.u64 	%rd11, %rd10;
	cvt.u32.u64 	%r1, %rd9;
	mov.u32 	%r2, %tid.x;
	mul.lo.s32 	%r3, %r2, 19;
	setp.ge.s32 	%p1, %r3, %r1;
	mul.wide.u32 	%rd12, %r3, 4;
	add.s64 	%rd1, %rd11, %rd12;
	mov.b32 	%r878, -1;
	@%p1 bra 	$L__BB3_2;
	ld.global.u32 	%r306, [%rd1];
	xor.b32  	%r878, %r306, -2147483648;
$L__BB3_2:
	add.s32 	%r6, %r3, 1;
	setp.ge.s32 	%p2, %r6, %r1;
	mov.b32 	%r877, -1;
	@%p2 bra 	$L__BB3_4;
	ld.global.u32 	%r308, [%rd1+4];
	xor.b32  	%r877, %r308, -2147483648;
$L__BB3_4:
	add.s32 	%r9, %r3, 2;
	setp.ge.s32 	%p3, %r9, %r1;
	mov.b32 	%r876, -1;
	@%p3 bra 	$L__BB3_6;
	ld.global.u32 	%r310, [%rd1+8];
	xor.b32  	%r876, %r310, -2147483648;
$L__BB3_6:
	add.s32 	%r12, %r3, 3;
	setp.ge.s32 	%p4, %r12, %r1;
	mov.b32 	%r875, -1;
	@%p4 bra 	$L__BB3_8;
	ld.global.u32 	%r312, [%rd1+12];
	xor.b32  	%r875, %r312, -2147483648;
$L__BB3_8:
	add.s32 	%r15, %r3, 4;
	setp.ge.s32 	%p5, %r15, %r1;
	mov.b32 	%r874, -1;
	@%p5 bra 	$L__BB3_10;
	ld.global.u32 	%r314, [%rd1+16];
	xor.b32  	%r874, %r314, -2147483648;
$L__BB3_10:
	add.s32 	%r18, %r3, 5;
	setp.ge.s32 	%p6, %r18, %r1;
	mov.b32 	%r873, -1;
	@%p6 bra 	$L__BB3_12;
	ld.global.u32 	%r316, [%rd1+20];
	xor.b32  	%r873, %r316, -2147483648;
$L__BB3_12:
	add.s32 	%r21, %r3, 6;
	setp.ge.s32 	%p7, %r21, %r1;
	mov.b32 	%r872, -1;
	@%p7 bra 	$L__BB3_14;
	ld.global.u32 	%r318, [%rd1+24];
	xor.b32  	%r872, %r318, -2147483648;
$L__BB3_14:
	add.s32 	%r24, %r3, 7;
	setp.ge.s32 	%p8, %r24, %r1;
	mov.b32 	%r871, -1;
	@%p8 bra 	$L__BB3_16;
	ld.global.u32 	%r320, [%rd1+28];
	xor.b32  	%r871, %r320, -2147483648;
$L__BB3_16:
	add.s32 	%r27, %r3, 8;
	setp.ge.s32 	%p9, %r27, %r1;
	mov.b32 	%r870, -1;
	@%p9 bra 	$L__BB3_18;
	ld.global.u32 	%r322, [%rd1+32];
	xor.b32  	%r870, %r322, -2147483648;
$L__BB3_18:
	add.s32 	%r30, %r3, 9;
	setp.ge.s32 	%p10, %r30, %r1;
	mov.b32 	%r869, -1;
	@%p10 bra 	$L__BB3_20;
	ld.global.u32 	%r324, [%rd1+36];
	xor.b32  	%r869, %r324, -2147483648;
$L__BB3_20:
	add.s32 	%r33, %r3, 10;
	setp.ge.s32 	%p11, %r33, %r1;
	mov.b32 	%r868, -1;
	@%p11 bra 	$L__BB3_22;
	ld.global.u32 	%r326, [%rd1+40];
	xor.b32  	%r868, %r326, -2147483648;
$L__BB3_22:
	add.s32 	%r36, %r3, 11;
	setp.ge.s32 	%p12, %r36, %r1;
	mov.b32 	%r867, -1;
	@%p12 bra 	$L__BB3_24;
	ld.global.u32 	%r328, [%rd1+44];
	xor.b32  	%r867, %r328, -2147483648;
$L__BB3_24:
	add.s32 	%r39, %r3, 12;
	setp.ge.s32 	%p13, %r39, %r1;
	mov.b32 	%r866, -1;
	@%p13 bra 	$L__BB3_26;
	ld.global.u32 	%r330, [%rd1+48];
	xor.b32  	%r866, %r330, -2147483648;
$L__BB3_26:
	add.s32 	%r42, %r3, 13;
	setp.ge.s32 	%p14, %r42, %r1;
	mov.b32 	%r865, -1;
	@%p14 bra 	$L__BB3_28;
	ld.global.u32 	%r332, [%rd1+52];
	xor.b32  	%r865, %r332, -2147483648;
$L__BB3_28:
	add.s32 	%r45, %r3, 14;
	setp.ge.s32 	%p15, %r45, %r1;
	mov.b32 	%r864, -1;
	@%p15 bra 	$L__BB3_30;
	ld.global.u32 	%r334, [%rd1+56];
	xor.b32  	%r864, %r334, -2147483648;
$L__BB3_30:
	add.s32 	%r48, %r3, 15;
	setp.ge.s32 	%p16, %r48, %r1;
	mov.b32 	%r863, -1;
	@%p16 bra 	$L__BB3_32;
	ld.global.u32 	%r336, [%rd1+60];
	xor.b32  	%r863, %r336, -2147483648;
$L__BB3_32:
	add.s32 	%r51, %r3, 16;
	setp.ge.s32 	%p17, %r51, %r1;
	mov.b32 	%r862, -1;
	@%p17 bra 	$L__BB3_34;
	ld.global.u32 	%r338, [%rd1+64];
	xor.b32  	%r862, %r338, -2147483648;
$L__BB3_34:
	add.s32 	%r54, %r3, 17;
	setp.ge.s32 	%p18, %r54, %r1;
	mov.b32 	%r861, -1;
	@%p18 bra 	$L__BB3_36;
	ld.global.u32 	%r340, [%rd1+68];
	xor.b32  	%r861, %r340, -2147483648;
$L__BB3_36:
	add.s32 	%r57, %r3, 18;
	setp.ge.s32 	%p19, %r57, %r1;
	mov.b32 	%r860, -1;
	@%p19 bra 	$L__BB3_38;
	ld.global.u32 	%r342, [%rd1+72];
	xor.b32  	%r860, %r342, -2147483648;
$L__BB3_38:
	bar.sync 	0;
	mov.b64 	{%r344, %r345}, %rd9;
	shfl.sync.idx.b32	%r60|%p20, %r344, 0, 31, -1;
	shfl.sync.idx.b32	%r346|%p21, %r345, 0, 31, -1;
	mov.b64 	%rd2, {%r60, %r346};
	setp.ge.s32 	%p22, %r3, %r60;
	cvta.to.global.u64 	%rd13, %rd7;
	add.s64 	%rd3, %rd13, %rd12;
	@%p22 bra 	$L__BB3_40;
	ld.global.u32 	%r897, [%rd3];
$L__BB3_40:
	setp.ge.s32 	%p23, %r6, %r60;
	@%p23 bra 	$L__BB3_42;
	ld.global.u32 	%r896, [%rd3+4];
$L__BB3_42:
	setp.ge.s32 	%p24, %r9, %r60;
	@%p24 bra 	$L__BB3_44;
	ld.global.u32 	%r895, [%rd3+8];
$L__BB3_44:
	setp.ge.s32 	%p25, %r12, %r60;
	@%p25 bra 	$L__BB3_46;
	ld.global.u32 	%r894, [%rd3+12];
$L__BB3_46:
	setp.ge.s32 	%p26, %r15, %r60;
	@%p26 bra 	$L__BB3_48;
	ld.global.u32 	%r893, [%rd3+16];
$L__BB3_48:
	setp.ge.s32 	%p27, %r18, %r60;
	@%p27 bra 	$L__BB3_50;
	ld.global.u32 	%r892, [%rd3+20];
$L__BB3_50:
	setp.ge.s32 	%p28, %r21, %r60;
	@%p28 bra 	$L__BB3_52;
	ld.global.u32 	%r891, [%rd3+24];
$L__BB3_52:
	setp.ge.s32 	%p29, %r24, %r60;
	@%p29 bra 	$L__BB3_54;
	ld.global.u32 	%r890, [%rd3+28];
$L__BB3_54:
	setp.ge.s32 	%p30, %r27, %r60;
	@%p30 bra 	$L__BB3_56;
	ld.global.u32 	%r889, [%rd3+32];
$L__BB3_56:
	setp.ge.s32 	%p31, %r30, %r60;
	@%p31 bra 	$L__BB3_58;
	ld.global.u32 	%r888, [%rd3+36];
$L__BB3_58:
	setp.ge.s32 	%p32, %r33, %r60;
	@%p32 bra 	$L__BB3_60;
	ld.global.u32 	%r887, [%rd3+40];
$L__BB3_60:
	setp.ge.s32 	%p33, %r36, %r60;
	@%p33 bra 	$L__BB3_62;
	ld.global.u32 	%r886, [%rd3+44];
$L__BB3_62:
	setp.ge.s32 	%p34, %r39, %r60;
	@%p34 bra 	$L__BB3_64;
	ld.global.u32 	%r885, [%rd3+48];
$L__BB3_64:
	setp.ge.s32 	%p35, %r42, %r60;
	@%p35 bra 	$L__BB3_66;
	ld.global.u32 	%r884, [%rd3+52];
$L__BB3_66:
	setp.ge.s32 	%p36, %r45, %r60;
	@%p36 bra 	$L__BB3_68;
	ld.global.u32 	%r883, [%rd3+56];
$L__BB3_68:
	setp.ge.s32 	%p37, %r48, %r60;
	@%p37 bra 	$L__BB3_70;
	ld.global.u32 	%r882, [%rd3+60];
$L__BB3_70:
	setp.ge.s32 	%p38, %r51, %r60;
	@%p38 bra 	$L__BB3_72;
	ld.global.u32 	%r881, [%rd3+64];
$L__BB3_72:
	setp.ge.s32 	%p39, %r54, %r60;
	@%p39 bra 	$L__BB3_74;
	ld.global.u32 	%r880, [%rd3+68];
$L__BB3_74:
	setp.ge.s32 	%p40, %r57, %r60;
	@%p40 bra 	$L__BB3_76;
	ld.global.u32 	%r879, [%rd3+72];
$L__BB3_76:
	bar.sync 	0;
	shr.u32 	%r99, %r2, 5;
	shl.b32 	%r366, %r2, 2;
	mov.u32 	%r367, _ZZN3cub18CUB_300001_SM_10006detail10radix_sort31DeviceRadixSortSingleTileKernelINS1_5radix10policy_hubIiiyE10Policy1000ELNS0_9SortOrderE0EiiyNS1_21identity_decomposer_tEEEvPKT1_PSA_PKT2_PSE_T3_iiT4_E12temp_storage;
	add.s32 	%r100, %r367, %r366;
	shl.b32 	%r368, %r2, 7;
	add.s32 	%r101, %r100, %r368;
	shl.b32 	%r369, %r99, 2;
	add.s32 	%r370, %r367, %r369;
	add.s32 	%r102, %r370, 33792;
	mad.lo.s32 	%r103, %r2, -56, %r101;
	add.s32 	%r859, %r303, 6;
	sub.s32 	%r858, %r304, %r303;
$L__BB3_77:
	add.s32 	%r430, %r859, -6;
	min.s32 	%r373, %r858, 6;
	mov.b32 	%r459, 0;
	st.shared.u32 	[%r100], %r459;
	st.shared.u32 	[%r100+1024], %r459;
	st.shared.u32 	[%r100+2048], %r459;
	st.shared.u32 	[%r100+3072], %r459;
	st.shared.u32 	[%r100+4096], %r459;
	st.shared.u32 	[%r100+5120], %r459;
	st.shared.u32 	[%r100+6144], %r459;
	st.shared.u32 	[%r100+7168], %r459;
	st.shared.u32 	[%r100+8192], %r459;
	st.shared.u32 	[%r100+9216], %r459;
	st.shared.u32 	[%r100+10240], %r459;
	st.shared.u32 	[%r100+11264], %r459;
	st.shared.u32 	[%r100+12288], %r459;
	st.shared.u32 	[%r100+13312], %r459;
	st.shared.u32 	[%r100+14336], %r459;
	st.shared.u32 	[%r100+15360], %r459;
	st.shared.u32 	[%r100+16384], %r459;
	st.shared.u32 	[%r100+17408], %r459;
	st.shared.u32 	[%r100+18432], %r459;
	st.shared.u32 	[%r100+19456], %r459;
	st.shared.u32 	[%r100+20480], %r459;
	st.shared.u32 	[%r100+21504], %r459;
	st.shared.u32 	[%r100+22528], %r459;
	st.shared.u32 	[%r100+23552], %r459;
	st.shared.u32 	[%r100+24576], %r459;
	st.shared.u32 	[%r100+25600], %r459;
	st.shared.u32 	[%r100+26624], %r459;
	st.shared.u32 	[%r100+27648], %r459;
	st.shared.u32 	[%r100+28672], %r459;
	st.shared.u32 	[%r100+29696], %r459;
	st.shared.u32 	[%r100+30720], %r459;
	st.shared.u32 	[%r100+31744], %r459;
	st.shared.u32 	[%r100+32768], %r459;
	// begin inline asm
	bmsk.clamp.b32 %r371, %r459, %r373;
	// end inline asm
	// begin inline asm
	shr.b32 %r374, %r878, %r430;
	// end inline asm
	and.b32  	%r462, %r371, %r374;
	shl.b32 	%r463, %r462, 10;
	and.b32  	%r464, %r463, 31744;
	add.s32 	%r465, %r100, %r464;
	shr.u32 	%r466, %r462, 4;
	and.b32  	%r467, %r466, 268435454;
	add.s32 	%r147, %r465, %r467;
	ld.shared.u16 	%rs1, [%r147];
	add.s16 	%rs20, %rs1, 1;
	st.shared.u16 	[%r147], %rs20;
	// begin inline asm
	shr.b32 %r377, %r877, %r430;
	// end inline asm
	and.b32  	%r468, %r371, %r377;
	shl.b32 	%r469, %r468, 10;
	and.b32  	%r470, %r469, 31744;
	add.s32 	%r471, %r100, %r470;
	shr.u32 	%r472, %r468, 4;
	and.b32  	%r473, %r472, 268435454;
	add.s32 	%r148, %r471, %r473;
	ld.shared.u16 	%rs2, [%r148];
	add.s16 	%rs21, %rs2, 1;
	st.shared.u16 	[%r148], %rs21;
	// begin inline asm
	shr.b32 %r380, %r876, %r430;
	// end inline asm
	and.b32  	%r474, %r371, %r380;
	shl.b32 	%r475, %r474, 10;
	and.b32  	%r476, %r475, 31744;
	add.s32 	%r477, %r100, %r476;
	shr.u32 	%r478, %r474, 4;
	and.b32  	%r479, %r478, 268435454;
	add.s32 	%r149, %r477, %r479;
	ld.shared.u16 	%rs3, [%r149];
	add.s16 	%rs22, %rs3, 1;
	st.shared.u16 	[%r149], %rs22;
	// begin inline asm
	shr.b32 %r383, %r875, %r430;
	// end inline asm
	and.b32  	%r480, %r371, %r383;
	shl.b32 	%r481, %r480, 10;
	and.b32  	%r482, %r481, 31744;
	add.s32 	%r483, %r100, %r482;
	shr.u32 	%r484, %r480, 4;
	and.b32  	%r485, %r484, 268435454;
	add.s32 	%r150, %r483, %r485;
	ld.shared.u16 	%rs4, [%r150];
	add.s16 	%rs23, %rs4, 1;
	st.shared.u16 	[%r150], %rs23;
	// begin inline asm
	shr.b32 %r386, %r874, %r430;
	// end inline asm
	and.b32  	%r486, %r371, %r386;
	shl.b32 	%r487, %r486, 10;
	and.b32  	%r488, %r487, 31744;
	add.s32 	%r489, %r100, %r488;
	shr.u32 	%r490, %r486, 4;
	and.b32  	%r491, %r490, 268435454;
	add.s32 	%r151, %r489, %r491;
	ld.shared.u16 	%rs5, [%r151];
	add.s16 	%rs24, %rs5, 1;
	st.shared.u16 	[%r151], %rs24;
	// begin inline asm
	shr.b32 %r389, %r873, %r430;
	// end inline asm
	and.b32  	%r492, %r371, %r389;
	shl.b32 	%r493, %r492, 10;
	and.b32  	%r494, %r493, 31744;
	add.s32 	%r495, %r100, %r494;
	shr.u32 	%r496, %r492, 4;
	and.b32  	%r497, %r496, 268435454;
	add.s32 	%r152, %r495, %r497;
	ld.shared.u16 	%rs6, [%r152];
	add.s16 	%rs25, %rs6, 1;
	st.shared.u16 	[%r152], %rs25;
	// begin inline asm
	shr.b32 %r392, %r872, %r430;
	// end inline asm
	and.b32  	%r498, %r371, %r392;
	shl.b32 	%r499, %r498, 10;
	and.b32  	%r500, %r499, 31744;
	add.s32 	%r501, %r100, %r500;
	shr.u32 	%r502, %r498, 4;
	and.b32  	%r503, %r502, 268435454;
	add.s32 	%r153, %r501, %r503;
	ld.shared.u16 	%rs7, [%r153];
	add.s16 	%rs26, %rs7, 1;
	st.shared.u16 	[%r153], %rs26;
	// begin inline asm
	shr.b32 %r395, %r871, %r430;
	// end inline asm
	and.b32  	%r504, %r371, %r395;
	shl.b32 	%r505, %r504, 10;
	and.b32  	%r506, %r505, 31744;
	add.s32 	%r507, %r100, %r506;
	shr.u32 	%r508, %r504, 4;
	and.b32  	%r509, %r508, 268435454;
	add.s32 	%r154, %r507, %r509;
	ld.shared.u16 	%rs8, [%r154];
	add.s16 	%rs27, %rs8, 1;
	st.shared.u16 	[%r154], %rs27;
	// begin inline asm
	shr.b32 %r398, %r870, %r430;
	// end inline asm
	and.b32  	%r510, %r371, %r398;
	shl.b32 	%r511, %r510, 10;
	and.b32  	%r512, %r511, 31744;
	add.s32 	%r513, %r100, %r512;
	shr.u32 	%r514, %r510, 4;
	and.b32  	%r515, %r514, 268435454;
	add.s32 	%r155, %r513, %r515;
	ld.shared.u16 	%rs9, [%r155];
	add.s16 	%rs28, %rs9, 1;
	st.shared.u16 	[%r155], %rs28;
	// begin inline asm
	shr.b32 %r401, %r869, %r430;
	// end inline asm
	and.b32  	%r516, %r371, %r401;
	shl.b32 	%r517, %r516, 10;
	and.b32  	%r518, %r517, 31744;
	add.s32 	%r519, %r100, %r518;
	shr.u32 	%r520, %r516, 4;
	and.b32  	%r521, %r520, 268435454;
	add.s32 	%r156, %r519, %r521;
	ld.shared.u16 	%rs10, [%r156];
	add.s16 	%rs29, %rs10, 1;
	st.shared.u16 	[%r156], %rs29;
	// begin inline asm
	shr.b32 %r404, %r868, %r430;
	// end inline asm
	and.b32  	%r522, %r371, %r404;
	shl.b32 	%r523, %r522, 10;
	and.b32  	%r524, %r523, 31744;
	add.s32 	%r525, %r100, %r524;
	shr.u32 	%r526, %r522, 4;
	and.b32  	%r527, %r526, 268435454;
	add.s32 	%r157, %r525, %r527;
	ld.shared.u16 	%rs11, [%r157];
	add.s16 	%rs30, %rs11, 1;
	st.shared.u16 	[%r157], %rs30;
	// begin inline asm
	shr.b32 %r407, %r867, %r430;
	// end inline asm
	and.b32  	%r528, %r371, %r407;
	shl.b32 	%r529, %r528, 10;
	and.b32  	%r530, %r529, 31744;
	add.s32 	%r531, %r100, %r530;
	shr.u32 	%r532, %r528, 4;
	and.b32  	%r533, %r532, 268435454;
	add.s32 	%r158, %r531, %r533;
	ld.shared.u16 	%rs12, [%r158];
	add.s16 	%rs31, %rs12, 1;
	st.shared.u16 	[%r158], %rs31;
	// begin inline asm
	shr.b32 %r410, %r866, %r430;
	// end inline asm
	and.b32  	%r534, %r371, %r410;
	shl.b32 	%r535, %r534, 10;
	and.b32  	%r536, %r535, 31744;
	add.s32 	%r537, %r100, %r536;
	shr.u32 	%r538, %r534, 4;
	and.b32  	%r539, %r538, 268435454;
	add.s32 	%r159, %r537, %r539;
	ld.shared.u16 	%rs13, [%r159];
	add.s16 	%rs32, %rs13, 1;
	st.shared.u16 	[%r159], %rs32;
	// begin inline asm
	shr.b32 %r413, %r865, %r430;
	// end inline asm
	and.b32  	%r540, %r371, %r413;
	shl.b32 	%r541, %r540, 10;
	and.b32  	%r542, %r541, 31744;
	add.s32 	%r543, %r100, %r542;
	shr.u32 	%r544, %r540, 4;
	and.b32  	%r545, %r544, 268435454;
	add.s32 	%r160, %r543, %r545;
	ld.shared.u16 	%rs14, [%r160];
	add.s16 	%rs33, %rs14, 1;
	st.shared.u16 	[%r160], %rs33;
	// begin inline asm
	shr.b32 %r416, %r864, %r430;
	// end inline asm
	and.b32  	%r546, %r371, %r416;
	shl.b32 	%r547, %r546, 10;
	and.b32  	%r548, %r547, 31744;
	add.s32 	%r549, %r100, %r548;
	shr.u32 	%r550, %r546, 4;
	and.b32  	%r551, %r550, 268435454;
	add.s32 	%r161, %r549, %r551;
	ld.shared.u16 	%rs15, [%r161];
	add.s16 	%rs34, %rs15, 1;
	st.shared.u16 	[%r161], %rs34;
	// begin inline asm
	shr.b32 %r419, %r863, %r430;
	// end inline asm
	and.b32  	%r552, %r371, %r419;
	shl.b32 	%r553, %r552, 10;
	and.b32  	%r554, %r553, 31744;
	add.s32 	%r555, %r100, %r554;
	shr.u32 	%r556, %r552, 4;
	and.b32  	%r557, %r556, 268435454;
	add.s32 	%r162, %r555, %r557;
	ld.shared.u16 	%rs16, [%r162];
	add.s16 	%rs35, %rs16, 1;
	st.shared.u16 	[%r162], %rs35;
	// begin inline asm
	shr.b32 %r422, %r862, %r430;
	// end inline asm
	and.b32  	%r558, %r371, %r422;
	shl.b32 	%r559, %r558, 10;
	and.b32  	%r560, %r559, 31744;
	add.s32 	%r561, %r100, %r560;
	shr.u32 	%r562, %r558, 4;
	and.b32  	%r563, %r562, 268435454;
	add.s32 	%r163, %r561, %r563;
	ld.shared.u16 	%rs17, [%r163];
	add.s16 	%rs36, %rs17, 1;
	st.shared.u16 	[%r163], %rs36;
	// begin inline asm
	shr.b32 %r425, %r861, %r430;
	// end inline asm
	and.b32  	%r564, %r371, %r425;
	shl.b32 	%r565, %r564, 10;
	and.b32  	%r566, %r565, 31744;
	add.s32 	%r567, %r100, %r566;
	shr.u32 	%r568, %r564, 4;
	and.b32  	%r569, %r568, 268435454;
	add.s32 	%r164, %r567, %r569;
	ld.shared.u16 	%rs18, [%r164];
	add.s16 	%rs37, %rs18, 1;
	st.shared.u16 	[%r164], %rs37;
	// begin inline asm
	shr.b32 %r428, %r860, %r430;
	// end inline asm
	and.b32  	%r570, %r371, %r428;
	shl.b32 	%r571, %r570, 10;
	and.b32  	%r572, %r571, 31744;
	add.s32 	%r573, %r100, %r572;
	shr.u32 	%r574, %r570, 4;
	and.b32  	%r575, %r574, 268435454;
	add.s32 	%r165, %r573, %r575;
	ld.shared.u16 	%rs19, [%r165];
	add.s16 	%rs38, %rs19, 1;
	st.shared.u16 	[%r165], %rs38;
	bar.sync 	0;
	ld.shared.u32 	%r166, [%r101];
	ld.shared.u32 	%r576, [%r101+4];
	ld.shared.u32 	%r577, [%r101+8];
	ld.shared.u32 	%r578, [%r101+12];
	ld.shared.u32 	%r579, [%r101+16];
	ld.shared.u32 	%r580, [%r101+20];
	ld.shared.u32 	%r581, [%r101+24];
	ld.shared.u32 	%r582, [%r101+28];
	ld.shared.u32 	%r583, [%r101+32];
	ld.shared.u32 	%r584, [%r101+36];
	ld.shared.u32 	%r585, [%r101+40];
	ld.shared.u32 	%r586, [%r101+44];
	ld.shared.u32 	%r587, [%r101+48];
	ld.shared.u32 	%r588, [%r101+52];
	ld.shared.u32 	%r589, [%r101+56];
	ld.shared.u32 	%r590, [%r101+60];
	ld.shared.u32 	%r591, [%r101+64];
	ld.shared.u32 	%r592, [%r101+68];
	ld.shared.u32 	%r593, [%r101+72];
	ld.shared.u32 	%r594, [%r101+76];
	ld.shared.u32 	%r595, [%r101+80];
	ld.shared.u32 	%r596, [%r101+84];
	ld.shared.u32 	%r597, [%r101+88];
	ld.shared.u32 	%r598, [%r101+92];
	ld.shared.u32 	%r599, [%r101+96];
	ld.shared.u32 	%r600, [%r101+100];
	ld.shared.u32 	%r601, [%r101+104];
	ld.shared.u32 	%r602, [%r101+108];
	ld.shared.u32 	%r603, [%r101+112];
	ld.shared.u32 	%r604, [%r101+116];
	ld.shared.u32 	%r605, [%r101+120];
	ld.shared.u32 	%r606, [%r101+124];
	ld.shared.u32 	%r607, [%r101+128];
	add.s32 	%r167, %r576, %r166;
	add.s32 	%r168, %r577, %r167;
	add.s32 	%r169, %r578, %r168;
	add.s32 	%r170, %r579, %r169;
	add.s32 	%r171, %r580, %r170;
	add.s32 	%r172, %r581, %r171;
	add.s32 	%r173, %r582, %r172;
	add.s32 	%r174, %r583, %r173;
	add.s32 	%r175, %r584, %r174;
	add.s32 	%r176, %r585, %r175;
	add.s32 	%r177, %r586, %r176;
	add.s32 	%r178, %r587, %r177;
	add.s32 	%r179, %r588, %r178;
	add.s32 	%r180, %r589, %r179;
	add.s32 	%r181, %r590, %r180;
	add.s32 	%r182, %r591, %r181;
	add.s32 	%r183, %r592, %r182;
	add.s32 	%r184, %r593, %r183;
	add.s32 	%r185, %r594, %r184;
	add.s32 	%r186, %r595, %r185;
	add.s32 	%r187, %r596, %r186;
	add.s32 	%r188, %r597, %r187;
	add.s32 	%r189, %r598, %r188;
	add.s32 	%r190, %r599, %r189;
	add.s32 	%r191, %r600, %r190;
	add.s32 	%r192, %r601, %r191;
	add.s32 	%r193, %r602, %r192;
	add.s32 	%r194, %r603, %r193;
	add.s32 	%r195, %r604, %r194;
	add.s32 	%r196, %r605, %r195;
	add.s32 	%r197, %r606, %r196;
	add.s32 	%r436, %r607, %r197;
	// begin inline asm
	mov.u32 %r431, %laneid;
	// end inline asm
	mov.b32 	%r434, 1;
	mov.b32 	%r461, -1;
	// begin inline asm
	{  .reg .u32 r0;  .reg .pred p;  shfl.sync.up.b32 r0|p, %r436, %r434, %r459, %r461;  @p add.u32 r0, r0, %r436;  mov.u32 %r432, r0;}
	// end inline asm
	mov.b32 	%r440, 2;
	// begin inline asm
	{  .reg .u32 r0;  .reg .pred p;  shfl.sync.up.b32 r0|p, %r432, %r440, %r459, %r461;  @p add.u32 r0, r0, %r432;  mov.u32 %r438, r0;}
	// end inline asm
	mov.b32 	%r446, 4;
	// begin inline asm
	{  .reg .u32 r0;  .reg .pred p;  shfl.sync.up.b32 r0|p, %r438, %r446, %r459, %r461;  @p add.u32 r0, r0, %r438;  mov.u32 %r444, r0;}
	// end inline asm
	mov.b32 	%r452, 8;
	// begin inline asm
	{  .reg .u32 r0;  .reg .pred p;  shfl.sync.up.b32 r0|p, %r444, %r452, %r459, %r461;  @p add.u32 r0, r0, %r444;  mov.u32 %r450, r0;}
	// end inline asm
	mov.b32 	%r458, 16;
	// begin inline asm
	{  .reg .u32 r0;  .reg .pred p;  shfl.sync.up.b32 r0|p, %r450, %r458, %r459, %r461;  @p add.u32 r0, r0, %r450;  mov.u32 %r456, r0;}
	// end inline asm
	setp.ne.s32 	%p41, %r431, 31;
	@%p41 bra 	$L__BB3_79;
	st.shared.u32 	[%r102], %r456;
$L__BB3_79:
	sub.s32 	%r608, %r456, %r436;
	setp.gt.u32 	%p42, %r2, 31;
	setp.eq.s32 	%p43, %r99, 7;
	setp.eq.s32 	%p44, %r99, 6;
	setp.eq.s32 	%p45, %r99, 5;
	setp.eq.s32 	%p46, %r99, 4;
	setp.eq.s32 	%p47, %r99, 3;
	setp.eq.s32 	%p48, %r99, 2;
	setp.eq.s32 	%p49, %r99, 1;
	bar.sync 	0;
	ld.shared.v4.u32 	{%r609, %r610, %r611, %r612}, [_ZZN3cub18CUB_300001_SM_10006detail10radix_sort31DeviceRadixSortSingleTileKernelINS1_5radix10policy_hubIiiyE10Policy1000ELNS0_9SortOrderE0EiiyNS1_21identity_decomposer_tEEEvPKT1_PSA_PKT2_PSE_T3_iiT4_E12temp_storage+33792];
	selp.b32 	%r613, %r609, %r898, %p49;
	add.s32 	%r614, %r610, %r609;
	selp.b32 	%r615, %r614, %r613, %p48;
	add.s32 	%r616, %r614, %r611;
	selp.b32 	%r617, %r616, %r615, %p47;
	add.s32 	%r618, %r616, %r612;
	selp.b32 	%r619, %r618, %r617, %p46;
	ld.shared.v4.u32 	{%r620, %r621, %r622, %r623}, [_ZZN3cub18CUB_300001_SM_10006detail10radix_sort31DeviceRadixSortSingleTileKernelINS1_5radix10policy_hubIiiyE10Policy1000ELNS0_9SortOrderE0EiiyNS1_21identity_decomposer_tEEEvPKT1_PSA_PKT2_PSE_T3_iiT4_E12temp_storage+33808];
	add.s32 	%r624, %r618, %r620;
	selp.b32 	%r625, %r624, %r619, %p45;
	add.s32 	%r626, %r624, %r621;
	selp.b32 	%r627, %r626, %r625, %p44;
	add.s32 	%r628, %r626, %r622;
	selp.b32 	%r898, %r628, %r627, %p43;
	add.s32 	%r202, %r628, %r623;
	setp.ne.s32 	%p50, %r431, 0;
	selp.b32 	%r629, %r608, 0, %p50;
	add.s32 	%r630, %r898, %r629;
	or.pred  	%p51, %p42, %p50;
	selp.b32 	%r899, %r630, %r608, %p42;
	@%p51 bra 	$L__BB3_81;
	shl.b32 	%r899, %r202, 16;
	st.shared.u32 	[_ZZN3cub18CUB_300001_SM_10006detail10radix_sort31DeviceRadixSortSingleTileKernelINS1_5radix10policy_hubIiiyE10Policy1000ELNS0_9SortOrderE0EiiyNS1_21identity_decomposer_tEEEvPKT1_PSA_PKT2_PSE_T3_iiT4_E12temp_storage+33832], %r899;
$L__BB3_81:
	setp.eq.s32 	%p52, %r2, 0;
	bar.sync 	0;
	ld.shared.u32 	%r631, [_ZZN3cub18CUB_300001_SM_10006detail10radix_sort31DeviceRadixSortSingleTileKernelINS1_5radix10policy_hubIiiyE10Policy1000ELNS0_9SortOrderE0EiiyNS1_21identity_decomposer_tEEEvPKT1_PSA_PKT2_PSE_T3_iiT4_E12temp_storage+33832];
	selp.b32 	%r632, 0, %r631, %p52;
	add.s32 	%r633, %r899, %r632;
	add.s32 	%r634, %r166, %r633;
	add.s32 	%r635, %r167, %r633;
	add.s32 	%r636, %r168, %r633;
	add.s32 	%r637, %r169, %r633;
	add.s32 	%r638, %r170, %r633;
	add.s32 	%r639, %r171, %r633;
	add.s32 	%r640, %r172, %r633;
	add.s32 	%r641, %r173, %r633;
	add.s32 	%r642, %r174, %r633;
	add.s32 	%r643, %r175, %r633;
	add.s32 	%r644, %r176, %r633;
	add.s32 	%r645, %r177, %r633;
	add.s32 	%r646, %r178, %r633;
	add.s32 	%r647, %r179, %r633;
	add.s32 	%r648, %r180, %r633;
	add.s32 	%r649, %r181, %r633;
	add.s32 	%r650, %r182, %r633;
	add.s32 	%r651, %r183, %r633;
	add.s32 	%r652, %r184, %r633;
	add.s32 	%r653, %r185, %r633;
	add.s32 	%r654, %r186, %r633;
	add.s32 	%r655, %r187, %r633;
	add.s32 	%r656, %r188, %r633;
	add.s32 	%r657, %r189, %r633;
	add.s32 	%r658, %r190, %r633;
	add.s32 	%r659, %r191, %r633;
	add.s32 	%r660, %r192, %r633;
	add.s32 	%r661, %r193, %r633;
	add.s32 	%r662, %r194, %r633;
	add.s32 	%r663, %r195, %r633;
	add.s32 	%r664, %r196, %r633;
	add.s32 	%r665, %r197, %r633;
	st.shared.u32 	[%r101], %r633;
	st.shared.u32 	[%r101+4], %r634;
	st.shared.u32 	[%r101+8], %r635;
	st.shared.u32 	[%r101+12], %r636;
	st.shared.u32 	[%r101+16], %r637;
	st.shared.u32 	[%r101+20], %r638;
	st.shared.u32 	[%r101+24], %r639;
	st.shared.u32 	[%r101+28], %r640;
	st.shared.u32 	[%r101+32], %r641;
	st.shared.u32 	[%r101+36], %r642;
	st.shared.u32 	[%r101+40], %r643;
	st.shared.u32 	[%r101+44], %r644;
	st.shared.u32 	[%r101+48], %r645;
	st.shared.u32 	[%r101+52], %r646;
	st.shared.u32 	[%r101+56], %r647;
	st.shared.u32 	[%r101+60], %r648;
	st.shared.u32 	[%r101+64], %r649;
	st.shared.u32 	[%r101+68], %r650;
	st.shared.u32 	[%r101+72], %r651;
	st.shared.u32 	[%r101+76], %r652;
	st.shared.u32 	[%r101+80], %r653;
	st.shared.u32 	[%r101+84], %r654;
	st.shared.u32 	[%r101+88], %r655;
	st.shared.u32 	[%r101+92], %r656;
	st.shared.u32 	[%r101+96], %r657;
	st.shared.u32 	[%r101+100], %r658;
	st.shared.u32 	[%r101+104], %r659;
	st.shared.u32 	[%r101+108], %r660;
	st.shared.u32 	[%r101+112], %r661;
	st.shared.u32 	[%r101+116], %r662;
	st.shared.u32 	[%r101+120], %r663;
	st.shared.u32 	[%r101+124], %r664;
	st.shared.u32 	[%r101+128], %r665;
	bar.sync 	0;
	cvt.u32.u16 	%r666, %rs1;
	ld.shared.u16 	%r667, [%r147];
	add.s32 	%r206, %r667, %r666;
	cvt.u32.u16 	%r668, %rs2;
	ld.shared.u16 	%r669, [%r148];
	add.s32 	%r207, %r669, %r668;
	cvt.u32.u16 	%r670, %rs3;
	ld.shared.u16 	%r671, [%r149];
	add.s32 	%r208, %r671, %r670;
	cvt.u32.u16 	%r672, %rs4;
	ld.shared.u16 	%r673, [%r150];
	add.s32 	%r209, %r673, %r672;
	cvt.u32.u16 	%r674, %rs5;
	ld.shared.u16 	%r675, [%r151];
	add.s32 	%r210, %r675, %r674;
	cvt.u32.u16 	%r676, %rs6;
	ld.shared.u16 	%r677, [%r152];
	add.s32 	%r211, %r677, %r676;
	cvt.u32.u16 	%r678, %rs7;
	ld.shared.u16 	%r679, [%r153];
	add.s32 	%r212, %r679, %r678;
	cvt.u32.u16 	%r680, %rs8;
	ld.shared.u16 	%r681, [%r154];
	add.s32 	%r213, %r681, %r680;
	cvt.u32.u16 	%r682, %rs9;
	ld.shared.u16 	%r683, [%r155];
	add.s32 	%r214, %r683, %r682;
	cvt.u32.u16 	%r684, %rs10;
	ld.shared.u16 	%r685, [%r156];
	add.s32 	%r215, %r685, %r684;
	cvt.u32.u16 	%r686, %rs11;
	ld.shared.u16 	%r687, [%r157];
	add.s32 	%r216, %r687, %r686;
	cvt.u32.u16 	%r688, %rs12;
	ld.shared.u16 	%r689, [%r158];
	add.s32 	%r217, %r689, %r688;
	cvt.u32.u16 	%r690, %rs13;
	ld.shared.u16 	%r691, [%r159];
	add.s32 	%r218, %r691, %r690;
	cvt.u32.u16 	%r692, %rs14;
	ld.shared.u16 	%r693, [%r160];
	add.s32 	%r219, %r693, %r692;
	cvt.u32.u16 	%r694, %rs15;
	ld.shared.u16 	%r695, [%r161];
	add.s32 	%r220, %r695, %r694;
	cvt.u32.u16 	%r696, %rs16;
	ld.shared.u16 	%r697, [%r162];
	add.s32 	%r221, %r697, %r696;
	cvt.u32.u16 	%r698, %rs17;
	ld.shared.u16 	%r699, [%r163];
	add.s32 	%r222, %r699, %r698;
	cvt.u32.u16 	%r700, %rs18;
	ld.shared.u16 	%r701, [%r164];
	add.s32 	%r223, %r701, %r700;
	cvt.u32.u16 	%r702, %rs19;
	ld.shared.u16 	%r703, [%r165];
	add.s32 	%r224, %r703, %r702;
	bar.sync 	0;
	setp.lt.s32 	%p53, %r859, %r304;
	@%p53 bra 	$L__BB3_121;
	cvt.u64.u32 	%rd15, %r2;
	shl.b32 	%r704, %r206, 2;
	mov.u32 	%r705, _ZZN3cub18CUB_300001_SM_10006detail10radix_sort31DeviceRadixSortSingleTileKernelINS1_5radix10policy_hubIiiyE10Policy1000ELNS0_9SortOrderE0EiiyNS1_21identity_decomposer_tEEEvPKT1_PSA_PKT2_PSE_T3_iiT4_E12temp_storage;
	add.s32 	%r706, %r705, %r704;
	st.shared.u32 	[%r706], %r878;
	shl.b32 	%r707, %r207, 2;
	add.s32 	%r708, %r705, %r707;
	st.shared.u32 	[%r708], %r877;
	shl.b32 	%r709, %r208, 2;
	add.s32 	%r710, %r705, %r709;
	st.shared.u32 	[%r710], %r876;
	shl.b32 	%r711, %r209, 2;
	add.s32 	%r712, %r705, %r711;
	st.shared.u32 	[%r712], %r875;
	shl.b32 	%r713, %r210, 2;
	add.s32 	%r714, %r705, %r713;
	st.shared.u32 	[%r714], %r874;
	shl.b32 	%r715, %r211, 2;
	add.s32 	%r716, %r705, %r715;
	st.shared.u32 	[%r716], %r873;
	shl.b32 	%r717, %r212, 2;
	add.s32 	%r718, %r705, %r717;
	st.shared.u32 	[%r718], %r872;
	shl.b32 	%r719, %r213, 2;
	add.s32 	%r720, %r705, %r719;
	st.shared.u32 	[%r720], %r871;
	shl.b32 	%r721, %r214, 2;
	add.s32 	%r722, %r705, %r721;
	st.shared.u32 	[%r722], %r870;
	shl.b32 	%r723, %r215, 2;
	add.s32 	%r724, %r705, %r723;
	st.shared.u32 	[%r724], %r869;
	shl.b32 	%r725, %r216, 2;
	add.s32 	%r726, %r705, %r725;
	st.shared.u32 	[%r726], %r868;
	shl.b32 	%r727, %r217, 2;
	add.s32 	%r728, %r705, %r727;
	st.shared.u32 	[%r728], %r867;
	shl.b32 	%r729, %r218, 2;
	add.s32 	%r730, %r705, %r729;
	st.shared.u32 	[%r730], %r866;
	shl.b32 	%r731, %r219, 2;
	add.s32 	%r732, %r705, %r731;
	st.shared.u32 	[%r732], %r865;
	shl.b32 	%r733, %r220, 2;
	add.s32 	%r734, %r705, %r733;
	st.shared.u32 	[%r734], %r864;
	shl.b32 	%r735, %r221, 2;
	add.s32 	%r736, %r705, %r735;
	st.shared.u32 	[%r736], %r863;
	shl.b32 	%r737, %r222, 2;
	add.s32 	%r738, %r705, %r737;
	st.shared.u32 	[%r738], %r862;
	shl.b32 	%r739, %r223, 2;
	add.s32 	%r740, %r705, %r739;
	st.shared.u32 	[%r740], %r861;
	shl.b32 	%r741, %r224, 2;
	add.s32 	%r742, %r705, %r741;
	st.shared.u32 	[%r742], %r860;
	bar.sync 	0;
	mad.lo.s32 	%r225, %r2, -72, %r103;
	ld.shared.u32 	%r226, [%r225];
	ld.shared.u32 	%r227, [%r225+1024];
	ld.shared.u32 	%r228, [%r225+2048];
	ld.shared.u32 	%r229, [%r225+3072];
	ld.shared.u32 	%r230, [%r225+4096];
	ld.shared.u32 	%r231, [%r225+5120];
	ld.shared.u32 	%r232, [%r225+6144];
	ld.shared.u32 	%r233, [%r225+7168];
	ld.shared.u32 	%r234, [%r225+8192];
	ld.shared.u32 	%r235, [%r225+9216];
	ld.shared.u32 	%r236, [%r225+10240];
	ld.shared.u32 	%r237, [%r225+11264];
	ld.shared.u32 	%r238, [%r225+12288];
	ld.shared.u32 	%r239, [%r225+13312];
	ld.shared.u32 	%r240, [%r225+14336];
	ld.shared.u32 	%r241, [%r225+15360];
	ld.shared.u32 	%r242, [%r225+16384];
	ld.shared.u32 	%r243, [%r225+17408];
	ld.shared.u32 	%r244, [%r225+18432];
	bar.sync 	0;
	st.shared.u32 	[%r706], %r897;
	st.shared.u32 	[%r708], %r896;
	st.shared.u32 	[%r710], %r895;
	st.shared.u32 	[%r712], %r894;
	st.shared.u32 	[%r714], %r893;
	st.shared.u32 	[%r716], %r892;
	st.shared.u32 	[%r718], %r891;
	st.shared.u32 	[%r720], %r890;
	st.shared.u32 	[%r722], %r889;
	st.shared.u32 	[%r724], %r888;
	st.shared.u32 	[%r726], %r887;
	st.shared.u32 	[%r728], %r886;
	st.shared.u32 	[%r730], %r885;
	st.shared.u32 	[%r732], %r884;
	st.shared.u32 	[%r734], %r883;
	st.shared.u32 	[%r736], %r882;
	st.shared.u32 	[%r738], %r881;
	st.shared.u32 	[%r740], %r880;
	st.shared.u32 	[%r742], %r879;
	bar.sync 	0;
	ld.shared.u32 	%r245, [%r225+1024];
	ld.shared.u32 	%r246, [%r225+2048];
	ld.shared.u32 	%r247, [%r225+3072];
	ld.shared.u32 	%r248, [%r225+4096];
	ld.shared.u32 	%r249, [%r225+5120];
	ld.shared.u32 	%r250, [%r225+6144];
	ld.shared.u32 	%r251, [%r225+7168];
	ld.shared.u32 	%r252, [%r225+8192];
	ld.shared.u32 	%r253, [%r225+9216];
	ld.shared.u32 	%r254, [%r225+10240];
	ld.shared.u32 	%r255, [%r225+11264];
	ld.shared.u32 	%r256, [%r225+12288];
	ld.shared.u32 	%r257, [%r225+13312];
	ld.shared.u32 	%r258, [%r225+14336];
	ld.shared.u32 	%r259, [%r225+15360];
	ld.shared.u32 	%r260, [%r225+16384];
	ld.shared.u32 	%r261, [%r225+17408];
	ld.shared.u32 	%r262, [%r225+18432];
	setp.gt.u64 	%p54, %rd2, %rd15;
	cvta.to.global.u64 	%rd16, %rd6;
	mul.wide.u32 	%rd17, %r2, 4;
	add.s64 	%rd4, %rd16, %rd17;
	cvta.to.global.u64 	%rd18, %rd8;
	add.s64 	%rd5, %rd18, %rd17;
	@%p54 bra 	$L__BB3_83;
	bra.uni 	$L__BB3_84;
$L__BB3_83:
	xor.b32  	%r743, %r226, -2147483648;
	ld.shared.u32 	%r744, [%r225];
	st.global.u32 	[%rd4], %r743;
	st.global.u32 	[%rd5], %r744;
$L__BB3_84:
	add.s32 	%r745, %r2, 256;
	cvt.u64.u32 	%rd19, %r745;
	setp.le.u64 	%p55, %rd2, %rd19;
	@%p55 bra 	$L__BB3_86;
	xor.b32  	%r746, %r227, -2147483648;
	st.global.u32 	[%rd4+1024], %r746;
	st.global.u32 	[%rd5+1024], %r245;
$L__BB3_86:
	add.s32 	%r747, %r2, 512;
	cvt.u64.u32 	%rd20, %r747;
	setp.le.u64 	%p56, %rd2, %rd20;
	@%p56 bra 	$L__BB3_88;
	xor.b32  	%r748, %r228, -2147483648;
	st.global.u32 	[%rd4+2048], %r748;
	st.global.u32 	[%rd5+2048], %r246;
$L__BB3_88:
	add.s32 	%r749, %r2, 768;
	cvt.u64.u32 	%rd21, %r749;
	setp.le.u64 	%p57, %rd2, %rd21;
	@%p57 bra 	$L__BB3_90;
	xor.b32  	%r750, %r229, -2147483648;
	st.global.u32 	[%rd4+3072], %r750;
	st.global.u32 	[%rd5+3072], %r247;
$L__BB3_90:
	or.b32  	%r751, %r2, 1024;
	cvt.u64.u32 	%rd22, %r751;
	setp.le.u64 	%p58, %rd2, %rd22;
	@%p58 bra 	$L__BB3_92;
	xor.b32  	%r752, %r230, -2147483648;
	st.global.u32 	[%rd4+4096], %r752;
	st.global.u32 	[%rd5+4096], %r248;
$L__BB3_92:
	add.s32 	%r753, %r2, 1280;
	cvt.u64.u32 	%rd23, %r753;
	setp.le.u64 	%p59, %rd2, %rd23;
	@%p59 bra 	$L__BB3_94;
	xor.b32  	%r754, %r231, -2147483648;
	st.global.u32 	[%rd4+5120], %r754;
	st.global.u32 	[%rd5+5120], %r249;
$L__BB3_94:
	add.s32 	%r755, %r2, 1536;
	cvt.u64.u32 	%rd24, %r755;
	setp.le.u64 	%p60, %rd2, %rd24;
	@%p60 bra 	$L__BB3_96;
	xor.b32  	%r756, %r232, -2147483648;
	st.global.u32 	[%rd4+6144], %r756;
	st.global.u32 	[%rd5+6144], %r250;
$L__BB3_96:
	add.s32 	%r757, %r2, 1792;
	cvt.u64.u32 	%rd25, %r757;
	setp.le.u64 	%p61, %rd2, %rd25;
	@%p61 bra 	$L__BB3_98;
	xor.b32  	%r758, %r233, -2147483648;
	st.global.u32 	[%rd4+7168], %r758;
	st.global.u32 	[%rd5+7168], %r251;
$L__BB3_98:
	or.b32  	%r759, %r2, 2048;
	cvt.u64.u32 	%rd26, %r759;
	setp.le.u64 	%p62, %rd2, %rd26;
	@%p62 bra 	$L__BB3_100;
	xor.b32  	%r760, %r234, -2147483648;
	st.global.u32 	[%rd4+8192], %r760;
	st.global.u32 	[%rd5+8192], %r252;
$L__BB3_100:
	add.s32 	%r761, %r2, 2304;
	cvt.u64.u32 	%rd27, %r761;
	setp.le.u64 	%p63, %rd2, %rd27;
	@%p63 bra 	$L__BB3_102;
	xor.b32  	%r762, %r235, -2147483648;
	st.global.u32 	[%rd4+9216], %r762;
	st.global.u32 	[%rd5+9216], %r253;
$L__BB3_102:
	add.s32 	%r763, %r2, 2560;
	cvt.u64.u32 	%rd28, %r763;
	setp.le.u64 	%p64, %rd2, %rd28;
	@%p64 bra 	$L__BB3_104;
	xor.b32  	%r764, %r236, -2147483648;
	st.global.u32 	[%rd4+10240], %r764;
	st.global.u32 	[%rd5+10240], %r254;
$L__BB3_104:
	add.s32 	%r765, %r2, 2816;
	cvt.u64.u32 	%rd29, %r765;
	setp.le.u64 	%p65, %rd2, %rd29;
	@%p65 bra 	$L__BB3_106;
	xor.b32  	%r766, %r237, -2147483648;
	st.global.u32 	[%rd4+11264], %r766;
	st.global.u32 	[%rd5+11264], %r255;
$L__BB3_106:
	or.b32  	%r767, %r2, 3072;
	cvt.u64.u32 	%rd30, %r767;
	setp.le.u64 	%p66, %rd2, %rd30;
	@%p66 bra 	$L__BB3_108;
	xor.b32  	%r768, %r238, -2147483648;
	st.global.u32 	[%rd4+12288], %r768;
	st.global.u32 	[%rd5+12288], %r256;
$L__BB3_108:
	add.s32 	%r769, %r2, 3328;
	cvt.u64.u32 	%rd31, %r769;
	setp.le.u64 	%p67, %rd2, %rd31;
	@%p67 bra 	$L__BB3_110;
	xor.b32  	%r770, %r239, -2147483648;
	st.global.u32 	[%rd4+13312], %r770;
	st.global.u32 	[%rd5+13312], %r257;
$L__BB3_110:
	add.s32 	%r771, %r2, 3584;
	cvt.u64.u32 	%rd32, %r771;
	setp.le.u64 	%p68, %rd2, %rd32;
	@%p68 bra 	$L__BB3_112;
	xor.b32  	%r772, %r240, -2147483648;
	st.global.u32 	[%rd4+14336], %r772;
	st.global.u32 	[%rd5+14336], %r258;
$L__BB3_112:
	add.s32 	%r773, %r2, 3840;
	cvt.u64.u32 	%rd33, %r773;
	setp.le.u64 	%p69, %rd2, %rd33;
	@%p69 bra 	$L__BB3_114;
	xor.b32  	%r774, %r241, -2147483648;
	st.global.u32 	[%rd4+15360], %r774;
	st.global.u32 	[%rd5+15360], %r259;
$L__BB3_114:
	or.b32  	%r775, %r2, 4096;
	cvt.u64.u32 	%rd34, %r775;
	setp.le.u64 	%p70, %rd2, %rd34;
	@%p70 bra 	$L__BB3_116;
	xor.b32  	%r776, %r242, -2147483648;
	st.global.u32 	[%rd4+16384], %r776;
	st.global.u32 	[%rd5+16384], %r260;
$L__BB3_116:
	add.s32 	%r777, %r2, 4352;
	cvt.u64.u32 	%rd35, %r777;
	setp.le.u64 	%p71, %rd2, %rd35;
	@%p71 bra 	$L__BB3_118;
	xor.b32  	%r778, %r243, -2147483648;
	st.global.u32 	[%rd4+17408], %r778;
	st.global.u32 	[%rd5+17408], %r261;
$L__BB3_118:
	add.s32 	%r779, %r2, 4608;
	cvt.u64.u32 	%rd36, %r779;
	setp.le.u64 	%p72, %rd2, %rd36;
	@%p72 bra 	$L__BB3_120;
	xor.b32  	%r780, %r244, -2147483648;
	st.global.u32 	[%rd4+18432], %r780;
	st.global.u32 	[%rd5+18432], %r262;
$L__BB3_120:
	ret;
$L__BB3_121:
	shl.b32 	%r781, %r206, 2;
	mov.u32 	%r782, _ZZN3cub18CUB_300001_SM_10006detail10radix_sort31DeviceRadixSortSingleTileKernelINS1_5radix10policy_hubIiiyE10Policy1000ELNS0_9SortOrderE0EiiyNS1_21identity_decomposer_tEEEvPKT1_PSA_PKT2_PSE_T3_iiT4_E12temp_storage;
	add.s32 	%r783, %r782, %r781;
	st.shared.u32 	[%r783], %r878;
	shl.b32 	%r784, %r207, 2;
	add.s32 	%r785, %r782, %r784;
	st.shared.u32 	[%r785], %r877;
	shl.b32 	%r786, %r208, 2;
	add.s32 	%r787, %r782, %r786;
	st.shared.u32 	[%r787], %r876;
	shl.b32 	%r788, %r209, 2;
	add.s32 	%r789, %r782, %r788;
	st.shared.u32 	[%r789], %r875;
	shl.b32 	%r790, %r210, 2;
	add.s32 	%r791, %r782, %r790;
	st.shared.u32 	[%r791], %r874;
	shl.b32 	%r792, %r211, 2;
	add.s32 	%r793, %r782, %r792;
	st.shared.u32 	[%r793], %r873;
	shl.b32 	%r794, %r212, 2;
	add.s32 	%r795, %r782, %r794;
	st.shared.u32 	[%r795], %r872;
	shl.b32 	%r796, %r213, 2;
	add.s32 	%r797, %r782, %r796;
	st.shared.u32 	[%r797], %r871;
	shl.b32 	%r798, %r214, 2;
	add.s32 	%r799, %r782, %r798;
	st.shared.u32 	[%r799], %r870;
	shl.b32 	%r800, %r215, 2;
	add.s32 	%r801, %r782, %r800;
	st.shared.u32 	[%r801], %r869;
	shl.b32 	%r802, %r216, 2;
	add.s32 	%r803, %r782, %r802;
	st.shared.u32 	[%r803], %r868;
	shl.b32 	%r804, %r217, 2;
	add.s32 	%r805, %r782, %r804;
	st.shared.u32 	[%r805], %r867;
	shl.b32 	%r806, %r218, 2;
	add.s32 	%r807, %r782, %r806;
	st.shared.u32 	[%r807], %r866;
	shl.b32 	%r808, %r219, 2;
	add.s32 	%r809, %r782, %r808;
	st.shared.u32 	[%r809], %r865;
	shl.b32 	%r810, %r220, 2;
	add.s32 	%r811, %r782, %r810;
	st.shared.u32 	[%r811], %r864;
	shl.b32 	%r812, %r221, 2;
	add.s32 	%r813, %r782, %r812;
	st.shared.u32 	[%r813], %r863;
	shl.b32 	%r814, %r222, 2;
	add.s32 	%r815, %r782, %r814;
	st.shared.u32 	[%r815], %r862;
	shl.b32 	%r816, %r223, 2;
	add.s32 	%r817, %r782, %r816;
	st.shared.u32 	[%r817], %r861;
	shl.b32 	%r818, %r224, 2;
	add.s32 	%r819, %r782, %r818;
	st.shared.u32 	[%r819], %r860;
	bar.sync 	0;
	ld.shared.u32 	%r878, [%r103];
	ld.shared.u32 	%r877, [%r103+4];
	ld.shared.u32 	%r876, [%r103+8];
	ld.shared.u32 	%r875, [%r103+12];
	ld.shared.u32 	%r874, [%r103+16];
	ld.shared.u32 	%r873, [%r103+20];
	ld.shared.u32 	%r872, [%r103+24];
	ld.shared.u32 	%r871, [%r103+28];
	ld.shared.u32 	%r870, [%r103+32];
	ld.shared.u32 	%r869, [%r103+36];
	ld.shared.u32 	%r868, [%r103+40];
	ld.shared.u32 	%r867, [%r103+44];
	ld.shared.u32 	%r866, [%r103+48];
	ld.shared.u32 	%r865, [%r103+52];
	ld.shared.u32 	%r864, [%r103+56];
	ld.shared.u32 	%r863, [%r103+60];
	ld.shared.u32 	%r862, [%r103+64];
	ld.shared.u32 	%r861, [%r103+68];
	ld.shared.u32 	%r860, [%r103+72];
	bar.sync 	0;
	st.shared.u32 	[%r783], %r897;
	st.shared.u32 	[%r785], %r896;
	st.shared.u32 	[%r787], %r895;
	st.shared.u32 	[%r789], %r894;
	st.shared.u32 	[%r791], %r893;
	st.shared.u32 	[%r793], %r892;
	st.shared.u32 	[%r795], %r891;
	st.shared.u32 	[%r797], %r890;
	st.shared.u32 	[%r799], %r889;
	st.shared.u32 	[%r801], %r888;
	st.shared.u32 	[%r803], %r887;
	st.shared.u32 	[%r805], %r886;
	st.shared.u32 	[%r807], %r885;
	st.shared.u32 	[%r809], %r884;
	st.shared.u32 	[%r811], %r883;
	st.shared.u32 	[%r813], %r882;
	st.shared.u32 	[%r815], %r881;
	st.shared.u32 	[%r817], %r880;
	st.shared.u32 	[%r819], %r879;
	bar.sync 	0;
	ld.shared.u32 	%r897, [%r103];
	ld.shared.u32 	%r896, [%r103+4];
	ld.shared.u32 	%r895, [%r103+8];
	ld.shared.u32 	%r894, [%r103+12];
	ld.shared.u32 	%r893, [%r103+16];
	ld.shared.u32 	%r892, [%r103+20];
	ld.shared.u32 	%r891, [%r103+24];
	ld.shared.u32 	%r890, [%r103+28];
	ld.shared.u32 	%r889, [%r103+32];
	ld.shared.u32 	%r888, [%r103+36];
	ld.shared.u32 	%r887, [%r103+40];
	ld.shared.u32 	%r886, [%r103+44];
	ld.shared.u32 	%r885, [%r103+48];
	ld.shared.u32 	%r884, [%r103+52];
	ld.shared.u32 	%r883, [%r103+56];
	ld.shared.u32 	%r882, [%r103+60];
	ld.shared.u32 	%r881, [%r103+64];
	ld.shared.u32 	%r880, [%r103+68];
	ld.shared.u32 	%r879, [%r103+72];
	bar.sync 	0;
	add.s32 	%r859, %r859, 6;
	add.s32 	%r858, %r858, -6;
	bra.uni 	$L__BB3_77;

}
	// .globl	_ZN3cub18CUB_300001_SM_10006detail10radix_sort30DeviceRadixSortHistogramKernelINS1_5radix10policy_hubIiiyE10Policy1000ELNS0_9SortOrderE0EiyNS1_21identity_decomposer_tEEEvPT2_PKT1_SA_iiT3_
.visible .entry _ZN3cub18CUB_300001_SM_10006detail10radix_sort30DeviceRadixSortHistogramKernelINS1_5radix10policy_hubIiiyE10Policy1000ELNS0_9SortOrderE0EiyNS1_21identity_decomposer_tEEEvPT2_PKT1_SA_iiT3_(
	.param .u64 .ptr .align 1 _ZN3cub18CUB_300001_SM_10006detail10radix_sort30DeviceRadixSortHistogramKernelINS1_5radix10policy_hubIiiyE10Policy1000ELNS0_9SortOrderE0EiyNS1_21identity_decomposer_tEEEvPT2_PKT1_SA_iiT3__param_0,
	.param .u64 .ptr .align 1 _ZN3cub18CUB_300001_SM_10006detail10radix_sort30DeviceRadixSortHistogramKernelINS1_5radix10policy_hubIiiyE10Policy1000ELNS0_9SortOrderE0EiyNS1_21identity_decomposer_tEEEvPT2_PKT1_SA_iiT3__param_1,
	.param .u64 _ZN3cub18CUB_300001_SM_10006detail10radix_sort30DeviceRadixSortHistogramKernelINS1_5radix10policy_hubIiiyE10Policy1000ELNS0_9SortOrderE0EiyNS1_21identity_decomposer_tEEEvPT2_PKT1_SA_iiT3__param_2,
	.param .u32 _ZN3cub18CUB_300001_SM_10006detail10radix_sort30DeviceRadixSortHistogramKernelINS1_5radix10policy_hubIiiyE10Policy1000ELNS0_9SortOrderE0EiyNS1_21identity_decomposer_tEEEvPT2_PKT1_SA_iiT3__param_3,
	.param .u32 _ZN3cub18CUB_300001_SM_10006detail10radix_sort30DeviceRadixSortHistogramKernelINS1_5radix10policy_hubIiiyE10Policy1000ELNS0_9SortOrderE0EiyNS1_21identity_decomposer_tEEEvPT2_PKT1_SA_iiT3__param_4,
	.param .align 1 .b8 _ZN3cub18CUB_300001_SM_10006detail10radix_sort30DeviceRadixSortHistogramKernelINS1_5radix10policy_hubIiiyE10Policy1000ELNS0_9SortOrderE0EiyNS1_21identity_decomposer_tEEEvPT2_PKT1_SA_iiT3__param_5[1]
)
.maxntid 128
{
	.reg .pred 	%p<91>;
	.reg .b32 	%r<486>;
	.reg .b64 	%rd<137>;
	// demoted variable
	.shared .align 4 .b8 _ZZN3cub18CUB_300001_SM_10006detail10radix_sort30DeviceRadixSortHistogramKernelINS1_5radix10policy_hubIiiyE10Policy1000ELNS0_9SortOrderE0EiyNS1_21identity_decomposer_tEEEvPT2_PKT1_SA_iiT3_E12temp_storage[4096];
	ld.param.u64 	%rd18, [_ZN3cub18CUB_300001_SM_10006detail10radix_sort30DeviceRadixSortHistogramKernelINS1_5radix10policy_hubIiiyE10Policy1000ELNS0_9SortOrderE0EiyNS1_21identity_decomposer_tEEEvPT2_PKT1_SA_iiT3__param_0];
	ld.param.u64 	%rd19, [_ZN3cub18CUB_300001_SM_10006detail10radix_sort30DeviceRadixSortHistogramKernelINS1_5radix10policy_hubIiiyE10Policy1000ELNS0_9SortOrderE0EiyNS1_21identity_decomposer_tEEEvPT2_PKT1_SA_iiT3__param_1];
	ld.param.u64 	%rd17, [_ZN3cub18CUB_300001_SM_10006detail10radix_sort30DeviceRadixSortHistogramKernelINS1_5radix10policy_hubIiiyE10Policy1000ELNS0_9SortOrderE0EiyNS1_21identity_decomposer_tEEEvPT2_PKT1_SA_iiT3__param_2];
	ld.param.u32 	%r174, [_ZN3cub18CUB_300001_SM_10006detail10radix_sort30DeviceRadixSortHistogramKernelINS1_5radix10policy_hubIiiyE10Policy1000ELNS0_9SortOrderE0EiyNS1_21identity_decomposer_tEEEvPT2_PKT1_SA_iiT3__param_3];
	ld.param.u32 	%r175, [_ZN3cub18CUB_300001_SM_10006detail10radix_sort30DeviceRadixSortHistogramKernelINS1_5radix10policy_hubIiiyE10Policy1000ELNS0_9SortOrderE0EiyNS1_21identity_decomposer_tEEEvPT2_PKT1_SA_iiT3__param_4];
	cvta.to.global.u64 	%rd1, %rd19;
	cvta.to.global.u64 	%rd2, %rd18;
	setp.eq.s64 	%p2, %rd17, 0;
	@%p2 bra 	$L__BB4_153;
	sub.s32 	%r176, %r175, %r174;
	add.s32 	%r177, %r176, 7;
	shr.s32 	%r178, %r177, 31;
	shr.u32 	%r179, %r178, 29;
	add.s32 	%r180, %r177, %r179;
	shr.s32 	%r181, %r180, 3;
	mov.u32 	%r182, %tid.x;
	setp.gt.u32 	%p3, %r182, 255;
	setp.lt.s32 	%p4, %r177, 8;
	mov.u32 	%r183, %ctaid.x;
	shl.b32 	%r184, %r183, 11;
	cvt.u64.u32 	%rd3, %r184;
	mov.u32 	%r185, %nctaid.x;
	shl.b32 	%r186, %r185, 11;
	cvt.u64.u32 	%rd4, %r186;
	add.s32 	%r1, %r181, -1;
	and.b32  	%r2, %r181, 15;
	and.b32  	%r3, %r181, 7;
	add.s32 	%r4, %r3, -1;
	and.b32  	%r5, %r181, 3;
	or.pred  	%p1, %p3, %p4;
	shl.b32 	%r187, %r182, 2;
	mov.u32 	%r188, _ZZN3cub18CUB_300001_SM_10006detail10radix_sort30DeviceRadixSortHistogramKernelINS1_5radix10policy_hubIiiyE10Policy1000ELNS0_9SortOrderE0EiyNS1_21identity_decomposer_tEEEvPT2_PKT1_SA_iiT3_E12temp_storage;
	add.s32 	%r6, %r188, %r187;
	and.b32  	%r7, %r181, 268435440;
	cvt.u64.u32 	%rd5, %r182;
	add.s32 	%r8, %r182, 128;
	add.s32 	%r9, %r182, 256;
	add.s32 	%r10, %r182, 384;
	add.s32 	%r11, %r182, 512;
	add.s32 	%r12, %r182, 640;
	add.s32 	%r13, %r182, 768;
	or.b32  	%r14, %r182, 1024;
	add.s32 	%r15, %r182, 1920;
	and.b32  	%r16, %r181, 268435448;
	and.b32  	%r17, %r181, 1;
	neg.s32 	%r18, %r7;
	add.s32 	%r19, %r6, 8192;
	add.s64 	%rd21, %rd17, -1;
	shr.u64 	%rd22, %rd21, 30;
	add.s64 	%rd23, %rd22, 1;
	min.u64 	%rd6, %rd23, %rd17;
	mov.b64 	%rd135, 0;
$L__BB4_2:
	@%p1 bra 	$L__BB4_30;
	setp.lt.u32 	%p5, %r1, 15;
	mov.b32 	%r439, 0;
	@%p5 bra 	$L__BB4_6;
	mov.u32 	%r436, %r19;
	mov.u32 	%r437, %r18;
$L__BB4_5:
	.pragma "nounroll";
	mov.b32 	%r190, 0;
	st.shared.u32 	[%r436+-8192], %r190;
	st.shared.u32 	[%r436+-7168], %r190;
	st.shared.u32 	[%r436+-6144], %r190;
	st.shared.u32 	[%r436+-5120], %r190;
	st.shared.u32 	[%r436+-4096], %r190;
	st.shared.u32 	[%r436+-3072], %r190;
	st.shared.u32 	[%r436+-2048], %r190;
	st.shared.u32 	[%r436+-1024], %r190;
	st.shared.u32 	[%r436], %r190;
	st.shared.u32 	[%r436+1024], %r190;
	st.shared.u32 	[%r436+2048], %r190;
	st.shared.u32 	[%r436+3072], %r190;
	st.shared.u32 	[%r436+4096], %r190;
	st.shared.u32 	[%r436+5120], %r190;
	st.shared.u32 	[%r436+6144], %r190;
	st.shared.u32 	[%r436+7168], %r190;
	add.s32 	%r437, %r437, 16;
	add.s32 	%r436, %r436, 16384;
	setp.ne.s32 	%p6, %r437, 0;
	mov.u32 	%r439, %r7;
	@%p6 bra 	$L__BB4_5;
$L__BB4_6:
	add.s32 	%r25, %r2, -1;
	setp.eq.s32 	%p7, %r2, 0;
	@%p7 bra 	$L__BB4_16;
	setp.lt.u32 	%p8, %r25, 7;
	@%p8 bra 	$L__BB4_9;
	shl.b32 	%r191, %r439, 10;
	add.s32 	%r192, %r6, %r191;
	mov.b32 	%r193, 0;
	st.shared.u32 	[%r192], %r193;
	st.shared.u32 	[%r192+1024], %r193;
	st.shared.u32 	[%r192+2048], %r193;
	st.shared.u32 	[%r192+3072], %r193;
	st.shared.u32 	[%r192+4096], %r193;
	st.shared.u32 	[%r192+5120], %r193;
	st.shared.u32 	[%r192+6144], %r193;
	st.shared.u32 	[%r192+7168], %r193;
	add.s32 	%r439, %r439, 8;
$L__BB4_9:
	setp.eq.s32 	%p9, %r3, 0;
	@%p9 bra 	$L__BB4_16;
	setp.lt.u32 	%p10, %r4, 3;
	@%p10 bra 	$L__BB4_12;
	shl.b32 	%r194, %r439, 10;
	add.s32 	%r195, %r6, %r194;
	mov.b32 	%r196, 0;
	st.shared.u32 	[%r195], %r196;
	st.shared.u32 	[%r195+1024], %r196;
	st.shared.u32 	[%r195+2048], %r196;
	st.shared.u32 	[%r195+3072], %r196;
	add.s32 	%r439, %r439, 4;
$L__BB4_12:
	setp.eq.s32 	%p11, %r5, 0;
	@%p11 bra 	$L__BB4_16;
	setp.eq.s32 	%p12, %r5, 1;
	shl.b32 	%r197, %r439, 10;
	add.s32 	%r30, %r6, %r197;
	mov.b32 	%r198, 0;
	st.shared.u32 	[%r30], %r198;
	@%p12 bra 	$L__BB4_16;
	setp.eq.s32 	%p13, %r5, 2;
	mov.b32 	%r199, 0;
	st.shared.u32 	[%r30+1024], %r199;
	@%p13 bra 	$L__BB4_16;
	mov.b32 	%r200, 0;
	st.shared.u32 	[%r30+2048], %r200;
$L__BB4_16:
	cvt.u32.u64 	%r201, %rd5;
	setp.gt.u32 	%p14, %r201, 127;
	@%p14 bra 	$L__BB4_30;
	setp.lt.u32 	%p15, %r1, 15;
	mov.b32 	%r443, 0;
	@%p15 bra 	$L__BB4_20;
	mov.b32 	%r441, 0;
$L__BB4_19:
	.pragma "nounroll";
	shl.b32 	%r204, %r441, 10;
	add.s32 	%r205, %r6, %r204;
	mov.b32 	%r206, 0;
	st.shared.u32 	[%r205+512], %r206;
	st.shared.u32 	[%r205+1536], %r206;
	st.shared.u32 	[%r205+2560], %r206;
	st.shared.u32 	[%r205+3584], %r206;
	st.shared.u32 	[%r205+4608], %r206;
	st.shared.u32 	[%r205+5632], %r206;
	st.shared.u32 	[%r205+6656], %r206;
	st.shared.u32 	[%r205+7680], %r206;
	st.shared.u32 	[%r205+8704], %r206;
	st.shared.u32 	[%r205+9728], %r206;
	st.shared.u32 	[%r205+10752], %r206;
	st.shared.u32 	[%r205+11776], %r206;
	st.shared.u32 	[%r205+12800], %r206;
	st.shared.u32 	[%r205+13824], %r206;
	st.shared.u32 	[%r205+14848], %r206;
	st.shared.u32 	[%r205+15872], %r206;
	add.s32 	%r441, %r441, 16;
	setp.ne.s32 	%p16, %r441, %r7;
	mov.u32 	%r443, %r7;
	@%p16 bra 	$L__BB4_19;
$L__BB4_20:
	setp.eq.s32 	%p17, %r2, 0;
	@%p17 bra 	$L__BB4_30;
	setp.lt.u32 	%p18, %r25, 7;
	@%p18 bra 	$L__BB4_23;
	shl.b32 	%r207, %r443, 10;
	add.s32 	%r208, %r6, %r207;
	mov.b32 	%r209, 0;
	st.shared.u32 	[%r208+512], %r209;
	st.shared.u32 	[%r208+1536], %r209;
	st.shared.u32 	[%r208+2560], %r209;
	st.shared.u32 	[%r208+3584], %r209;
	st.shared.u32 	[%r208+4608], %r209;
	st.shared.u32 	[%r208+5632], %r209;
	st.shared.u32 	[%r208+6656], %r209;
	st.shared.u32 	[%r208+7680], %r209;
	add.s32 	%r443, %r443, 8;
$L__BB4_23:
	setp.eq.s32 	%p19, %r3, 0;
	@%p19 bra 	$L__BB4_30;
	setp.lt.u32 	%p20, %r4, 3;
	@%p20 bra 	$L__BB4_26;
	shl.b32 	%r210, %r443, 10;
	add.s32 	%r211, %r6, %r210;
	mov.b32 	%r212, 0;
	st.shared.u32 	[%r211+512], %r212;
	st.shared.u32 	[%r211+1536], %r212;
	st.shared.u32 	[%r211+2560], %r212;
	st.shared.u32 	[%r211+3584], %r212;
	add.s32 	%r443, %r443, 4;
$L__BB4_26:
	setp.eq.s32 	%p21, %r5, 0;
	@%p21 bra 	$L__BB4_30;
	setp.eq.s32 	%p22, %r5, 1;
	shl.b32 	%r213, %r443, 10;
	add.s32 	%r38, %r6, %r213;
	mov.b32 	%r214, 0;
	st.shared.u32 	[%r38+512], %r214;
	@%p22 bra 	$L__BB4_30;
	setp.eq.s32 	%p23, %r5, 2;
	mov.b32 	%r215, 0;
	st.shared.u32 	[%r38+1536], %r215;
	@%p23 bra 	$L__BB4_30;
	mov.b32 	%r216, 0;
	st.shared.u32 	[%r38+2560], %r216;
$L__BB4_30:
	bar.sync 	0;
	bar.sync 	0;
	shl.b64 	%rd8, %rd135, 30;
	sub.s64 	%rd24, %rd17, %rd8;
	min.u64 	%rd9, %rd24, 1073741824;
	setp.le.u64 	%p24, %rd9, %rd3;
	@%p24 bra 	$L__BB4_70;
	mov.u64 	%rd136, %rd3;
$L__BB4_32:
	add.s64 	%rd11, %rd136, %rd8;
	sub.s64 	%rd12, %rd17, %rd11;
	setp.lt.u64 	%p25, %rd12, 2048;
	@%p25 bra 	$L__BB4_34;
	add.s64 	%rd27, %rd11, %rd5;
	shl.b64 	%rd28, %rd27, 2;
	add.s64 	%rd29, %rd1, %rd28;
	ld.global.u32 	%r475, [%rd29];
	ld.global.u32 	%r474, [%rd29+512];
	ld.global.u32 	%r473, [%rd29+1024];
	ld.global.u32 	%r472, [%rd29+1536];
	ld.global.u32 	%r471, [%rd29+2048];
	ld.global.u32 	%r470, [%rd29+2560];
	ld.global.u32 	%r469, [%rd29+3072];
	ld.global.u32 	%r468, [%rd29+3584];
	ld.global.u32 	%r467, [%rd29+4096];
	ld.global.u32 	%r466, [%rd29+4608];
	ld.global.u32 	%r465, [%rd29+5120];
	ld.global.u32 	%r464, [%rd29+5632];
	ld.global.u32 	%r463, [%rd29+6144];
	ld.global.u32 	%r462, [%rd29+6656];
	ld.global.u32 	%r461, [%rd29+7168];
	ld.global.u32 	%r460, [%rd29+7680];
	bra.uni 	$L__BB4_66;
$L__BB4_34:
	cvt.u32.u64 	%r218, %rd5;
	cvt.u32.u64 	%r55, %rd12;
	setp.ge.s32 	%p26, %r218, %r55;
	add.s64 	%rd25, %rd11, %rd5;
	shl.b64 	%rd26, %rd25, 2;
	add.s64 	%rd13, %rd1, %rd26;
	mov.b32 	%r475, 2147483647;
	@%p26 bra 	$L__BB4_36;
	ld.global.u32 	%r475, [%rd13];
$L__BB4_36:
	setp.ge.s32 	%p27, %r8, %r55;
	mov.b32 	%r474, 2147483647;
	@%p27 bra 	$L__BB4_38;
	ld.global.u32 	%r474, [%rd13+512];
$L__BB4_38:
	setp.ge.s32 	%p28, %r9, %r55;
	mov.b32 	%r473, 2147483647;
	@%p28 bra 	$L__BB4_40;
	ld.global.u32 	%r473, [%rd13+1024];
$L__BB4_40:
	setp.ge.s32 	%p29, %r10, %r55;
	mov.b32 	%r472, 2147483647;
	@%p29 bra 	$L__BB4_42;
	ld.global.u32 	%r472, [%rd13+1536];
$L__BB4_42:
	setp.ge.s32 	%p30, %r11, %r55;
	mov.b32 	%r471, 2147483647;
	@%p30 bra 	$L__BB4_44;
	ld.global.u32 	%r471, [%rd13+2048];
$L__BB4_44:
	setp.ge.s32 	%p31, %r12, %r55;
	mov.b32 	%r470, 2147483647;
	@%p31 bra 	$L__BB4_46;
	ld.global.u32 	%r470, [%rd13+2560];
$L__BB4_46:
	setp.ge.s32 	%p32, %r13, %r55;
	mov.b32 	%r469, 2147483647;
	@%p32 bra 	$L__BB4_48;
	ld.global.u32 	%r469, [%rd13+3072];
$L__BB4_48:
	mov.u32 	%r226, %tid.x;
	add.s32 	%r227, %r226, 896;
	setp.ge.s32 	%p33, %r227, %r55;
	mov.b32 	%r468, 2147483647;
	@%p33 bra 	$L__BB4_50;
	ld.global.u32 	%r468, [%rd13+3584];
$L__BB4_50:
	setp.ge.s32 	%p34, %r14, %r55;
	mov.b32 	%r467, 2147483647;
	@%p34 bra 	$L__BB4_52;
	ld.global.u32 	%r467, [%rd13+4096];
$L__BB4_52:
	add.s32 	%r231, %r226, 1152;
	setp.ge.s32 	%p35, %r231, %r55;
	mov.b32 	%r466, 2147483647;
	@%p35 bra 	$L__BB4_54;
	ld.global.u32 	%r466, [%rd13+4608];
$L__BB4_54:
	add.s32 	%r234, %r226, 1280;
	setp.ge.s32 	%p36, %r234, %r55;
	mov.b32 	%r465, 2147483647;
	@%p36 bra 	$L__BB4_56;
	ld.global.u32 	%r465, [%rd13+5120];
$L__BB4_56:
	add.s32 	%r237, %r226, 1408;
	setp.ge.s32 	%p37, %r237, %r55;
	mov.b32 	%r464, 2147483647;
	@%p37 bra 	$L__BB4_58;
	ld.global.u32 	%r464, [%rd13+5632];
$L__BB4_58:
	add.s32 	%r240, %r226, 1536;
	setp.ge.s32 	%p38, %r240, %r55;
	mov.b32 	%r463, 2147483647;
	@%p38 bra 	$L__BB4_60;
	ld.global.u32 	%r463, [%rd13+6144];
$L__BB4_60:
	add.s32 	%r243, %r226, 1664;
	setp.ge.s32 	%p39, %r243, %r55;
	mov.b32 	%r462, 2147483647;
	@%p39 bra 	$L__BB4_62;
	ld.global.u32 	%r462, [%rd13+6656];
$L__BB4_62:
	add.s32 	%r246, %r226, 1792;
	setp.ge.s32 	%p40, %r246, %r55;
	mov.b32 	%r461, 2147483647;
	@%p40 bra 	$L__BB4_64;
	ld.global.u32 	%r461, [%rd13+7168];
$L__BB4_64:
	setp.ge.s32 	%p41, %r15, %r55;
	mov.b32 	%r460, 2147483647;
	@%p41 bra 	$L__BB4_66;
	ld.global.u32 	%r460, [%rd13+7680];
$L__BB4_66:
	setp.le.s32 	%p42, %r175, %r174;
	@%p42 bra 	$L__BB4_69;
	xor.b32  	%r103, %r460, -2147483648;
	xor.b32  	%r104, %r461, -2147483648;
	xor.b32  	%r105, %r462, -2147483648;
	xor.b32  	%r106, %r463, -2147483648;
	xor.b32  	%r107, %r464, -2147483648;
	xor.b32  	%r108, %r465, -2147483648;
	xor.b32  	%r109, %r466, -2147483648;
	xor.b32  	%r110, %r467, -2147483648;
	xor.b32  	%r111, %r468, -2147483648;
	xor.b32  	%r112, %r469, -2147483648;
	xor.b32  	%r113, %r470, -2147483648;
	xor.b32  	%r114, %r471, -2147483648;
	xor.b32  	%r115, %r472, -2147483648;
	xor.b32  	%r116, %r473, -2147483648;
	xor.b32  	%r117, %r474, -2147483648;
	xor.b32  	%r118, %r475, -2147483648;
	mov.b32 	%r476, 0;
	mov.u32 	%r477, %r174;
$L__BB4_68:
	sub.s32 	%r249, %r175, %r477;
	shl.b32 	%r250, %r476, 10;
	mov.u32 	%r251, _ZZN3cub18CUB_300001_SM_10006detail10radix_sort30DeviceRadixSortHistogramKernelINS1_5radix10policy_hubIiiyE10Policy1000ELNS0_9SortOrderE0EiyNS1_21identity_decomposer_tEEEvPT2_PKT1_SA_iiT3_E12temp_storage;
	add.s32 	%r252, %r251, %r250;
	min.s32 	%r253, %r249, 8;
	mov.b32 	%r254, -1;
	shl.b32 	%r255, %r254, %r253;
	not.b32 	%r256, %r255;
	shr.u32 	%r257, %r118, %r477;
	and.b32  	%r258, %r257, %r256;
	shl.b32 	%r259, %r258, 2;
	add.s32 	%r260, %r252, %r259;
	atom.shared.add.u32 	%r261, [%r260], 1;
	shr.u32 	%r262, %r117, %r477;
	and.b32  	%r263, %r262, %r256;
	shl.b32 	%r264, %r263, 2;
	add.s32 	%r265, %r252, %r264;
	atom.shared.add.u32 	%r266, [%r265], 1;
	shr.u32 	%r267, %r116, %r477;
	and.b32  	%r268, %r267, %r256;
	shl.b32 	%r269, %r268, 2;
	add.s32 	%r270, %r252, %r269;
	atom.shared.add.u32 	%r271, [%r270], 1;
	shr.u32 	%r272, %r115, %r477;
	and.b32  	%r273, %r272, %r256;
	shl.b32 	%r274, %r273, 2;
	add.s32 	%r275, %r252, %r274;
	atom.shared.add.u32 	%r276, [%r275], 1;
	shr.u32 	%r277, %r114, %r477;
	and.b32  	%r278, %r277, %r256;
	shl.b32 	%r279, %r278, 2;
	add.s32 	%r280, %r252, %r279;
	atom.shared.add.u32 	%r281, [%r280], 1;
	shr.u32 	%r282, %r113, %r477;
	and.b32  	%r283, %r282, %r256;
	shl.b32 	%r284, %r283, 2;
	add.s32 	%r285, %r252, %r284;
	atom.shared.add.u32 	%r286, [%r285], 1;
	shr.u32 	%r287, %r112, %r477;
	and.b32  	%r288, %r287, %r256;
	shl.b32 	%r289, %r288, 2;
	add.s32 	%r290, %r252, %r289;
	atom.shared.add.u32 	%r291, [%r290], 1;
	shr.u32 	%r292, %r111, %r477;
	and.b32  	%r293, %r292, %r256;
	shl.b32 	%r294, %r293, 2;
	add.s32 	%r295, %r252, %r294;
	atom.shared.add.u32 	%r296, [%r295], 1;
	shr.u32 	%r297, %r110, %r477;
	and.b32  	%r298, %r297, %r256;
	shl.b32 	%r299, %r298, 2;
	add.s32 	%r300, %r252, %r299;
	atom.shared.add.u32 	%r301, [%r300], 1;
	shr.u32 	%r302, %r109, %r477;
	and.b32  	%r303, %r302, %r256;
	shl.b32 	%r304, %r303, 2;
	add.s32 	%r305, %r252, %r304;
	atom.shared.add.u32 	%r306, [%r305], 1;
	shr.u32 	%r307, %r108, %r477;
	and.b32  	%r308, %r307, %r256;
	shl.b32 	%r309, %r308, 2;
	add.s32 	%r310, %r252, %r309;
	atom.shared.add.u32 	%r311, [%r310], 1;
	shr.u32 	%r312, %r107, %r477;
	and.b32  	%r313, %r312, %r256;
	shl.b32 	%r314, %r313, 2;
	add.s32 	%r315, %r252, %r314;
	atom.shared.add.u32 	%r316, [%r315], 1;
	shr.u32 	%r317, %r106, %r477;
	and.b32  	%r318, %r317, %r256;
	shl.b32 	%r319, %r318, 2;
	add.s32 	%r320, %r252, %r319;
	atom.shared.add.u32 	%r321, [%r320], 1;
	shr.u32 	%r322, %r105, %r477;
	and.b32  	%r323, %r322, %r256;
	shl.b32 	%r324, %r323, 2;
	add.s32 	%r325, %r252, %r324;
	atom.shared.add.u32 	%r326, [%r325], 1;
	shr.u32 	%r327, %r104, %r477;
	and.b32  	%r328, %r327, %r256;
	shl.b32 	%r329, %r328, 2;
	add.s32 	%r330, %r252, %r329;
	atom.shared.add.u32 	%r331, [%r330], 1;
	shr.u32 	%r332, %r103, %r477;
	and.b32  	%r333, %r332, %r256;
	shl.b32 	%r334, %r333, 2;
	add.s32 	%r335, %r252, %r334;
	atom.shared.add.u32 	%r336, [%r335], 1;
	add.s32 	%r477, %r477, 8;
	add.s32 	%r476, %r476, 1;
	setp.lt.s32 	%p43, %r477, %r175;
	@%p43 bra 	$L__BB4_68;
$L__BB4_69:
	add.s64 	%rd136, %rd136, %rd4;
	setp.lt.u64 	%p44, %rd136, %rd9;
	@%p44 bra 	$L__BB4_32;
$L__BB4_70:
	bar.sync 	0;
	@%p1 bra 	$L__BB4_152;
	setp.lt.u32 	%p45, %r1, 7;
	mov.b32 	%r480, 0;
	@%p45 bra 	$L__BB4_90;
	mov.b32 	%r478, 0;
$L__BB4_73:
	.pragma "nounroll";
	shl.b32 	%r339, %r478, 10;
	add.s32 	%r124, %r6, %r339;
	ld.shared.u32 	%r125, [%r124];
	setp.eq.s32 	%p46, %r125, 0;
	@%p46 bra 	$L__BB4_75;
	cvt.u32.u64 	%r340, %rd5;
	shl.b32 	%r341, %r478, 8;
	add.s32 	%r342, %r341, %r340;
	mul.wide.u32 	%rd30, %r342, 8;
	add.s64 	%rd31, %rd2, %rd30;
	cvt.u64.u32 	%rd32, %r125;
	atom.global.add.u64 	%rd33, [%rd31], %rd32;
$L__BB4_75:
	ld.shared.u32 	%r126, [%r124+1024];
	setp.eq.s32 	%p47, %r126, 0;
	@%p47 bra 	$L__BB4_77;
	cvt.u32.u64 	%r343, %rd5;
	shl.b32 	%r344, %r478, 8;
	add.s32 	%r345, %r344, %r343;
	add.s32 	%r346, %r345, 256;
	mul.wide.u32 	%rd34, %r346, 8;
	add.s64 	%rd35, %rd2, %rd34;
	cvt.u64.u32 	%rd36, %r126;
	atom.global.add.u64 	%rd37, [%rd35], %rd36;
$L__BB4_77:
	ld.shared.u32 	%r127, [%r124+2048];
	setp.eq.s32 	%p48, %r127, 0;
	@%p48 bra 	$L__BB4_79;
	cvt.u32.u64 	%r347, %rd5;
	shl.b32 	%r348, %r478, 8;
	add.s32 	%r349, %r348, %r347;
	add.s32 	%r350, %r349, 512;
	mul.wide.u32 	%rd38, %r350, 8;
	add.s64 	%rd39, %rd2, %rd38;
	cvt.u64.u32 	%rd40, %r127;
	atom.global.add.u64 	%rd41, [%rd39], %rd40;
$L__BB4_79:
	ld.shared.u32 	%r128, [%r124+3072];
	setp.eq.s32 	%p49, %r128, 0;
	@%p49 bra 	$L__BB4_81;
	cvt.u32.u64 	%r351, %rd5;
	shl.b32 	%r352, %r478, 8;
	add.s32 	%r353, %r352, %r351;
	add.s32 	%r354, %r353, 768;
	mul.wide.u32 	%rd42, %r354, 8;
	add.s64 	%rd43, %rd2, %rd42;
	cvt.u64.u32 	%rd44, %r128;
	atom.global.add.u64 	%rd45, [%rd43], %rd44;
$L__BB4_81:
	ld.shared.u32 	%r129, [%r124+4096];
	setp.eq.s32 	%p50, %r129, 0;
	@%p50 bra 	$L__BB4_83;
	cvt.u32.u64 	%r355, %rd5;
	shl.b32 	%r356, %r478, 8;
	add.s32 	%r357, %r356, %r355;
	add.s32 	%r358, %r357, 1024;
	mul.wide.u32 	%rd46, %r358, 8;
	add.s64 	%rd47, %rd2, %rd46;
	cvt.u64.u32 	%rd48, %r129;
	atom.global.add.u64 	%rd49, [%rd47], %rd48;
$L__BB4_83:
	ld.shared.u32 	%r130, [%r124+5120];
	setp.eq.s32 	%p51, %r130, 0;
	@%p51 bra 	$L__BB4_85;
	cvt.u32.u64 	%r359, %rd5;
	shl.b32 	%r360, %r478, 8;
	add.s32 	%r361, %r360, %r359;
	add.s32 	%r362, %r361, 1280;
	mul.wide.u32 	%rd50, %r362, 8;
	add.s64 	%rd51, %rd2, %rd50;
	cvt.u64.u32 	%rd52, %r130;
	atom.global.add.u64 	%rd53, [%rd51], %rd52;
$L__BB4_85:
	ld.shared.u32 	%r131, [%r124+6144];
	setp.eq.s32 	%p52, %r131, 0;
	@%p52 bra 	$L__BB4_87;
	cvt.u32.u64 	%r363, %rd5;
	shl.b32 	%r364, %r478, 8;
	add.s32 	%r365, %r364, %r363;
	add.s32 	%r366, %r365, 1536;
	mul.wide.u32 	%rd54, %r366, 8;
	add.s64 	%rd55, %rd2, %rd54;
	cvt.u64.u32 	%rd56, %r131;
	atom.global.add.u64 	%rd57, [%rd55], %rd56;
$L__BB4_87:
	ld.shared.u32 	%r132, [%r124+7168];
	setp.eq.s32 	%p53, %r132, 0;
	@%p53 bra 	$L__BB4_89;
	cvt.u32.u64 	%r367, %rd5;
	shl.b32 	%r368, %r478, 8;
	add.s32 	%r369, %r368, %r367;
	add.s32 	%r370, %r369, 1792;
	mul.wide.u32 	%rd58, %r370, 8;
	add.s64 	%rd59, %rd2, %rd58;
	cvt.u64.u32 	%rd60, %r132;
	atom.global.add.u64 	%rd61, [%rd59], %rd60;
$L__BB4_89:
	add.s32 	%r478, %r478, 8;
	setp.ne.s32 	%p54, %r478, %r16;
	mov.u32 	%r480, %r16;
	@%p54 bra 	$L__BB4_73;
$L__BB4_90:
	add.s32 	%r135, %r5, -1;
	setp.eq.s32 	%p55, %r3, 0;
	@%p55 bra 	$L__BB4_111;
	setp.lt.u32 	%p56, %r4, 3;
	@%p56 bra 	$L__BB4_101;
	shl.b32 	%r371, %r480, 10;
	add.s32 	%r136, %r6, %r371;
	ld.shared.u32 	%r137, [%r136];
	setp.eq.s32 	%p57, %r137, 0;
	@%p57 bra 	$L__BB4_94;
	cvt.u32.u64 	%r372, %rd5;
	shl.b32 	%r373, %r480, 8;
	add.s32 	%r374, %r373, %r372;
	mul.wide.u32 	%rd62, %r374, 8;
	add.s64 	%rd63, %rd2, %rd62;
	cvt.u64.u32 	%rd64, %r137;
	atom.global.add.u64 	%rd65, [%rd63], %rd64;
$L__BB4_94:
	ld.shared.u32 	%r138, [%r136+1024];
	setp.eq.s32 	%p58, %r138, 0;
	@%p58 bra 	$L__BB4_96;
	cvt.u32.u64 	%r375, %rd5;
	shl.b32 	%r376, %r480, 8;
	add.s32 	%r377, %r376, %r375;
	add.s32 	%r378, %r377, 256;
	mul.wide.u32 	%rd66, %r378, 8;
	add.s64 	%rd67, %rd2, %rd66;
	cvt.u64.u32 	%rd68, %r138;
	atom.global.add.u64 	%rd69, [%rd67], %rd68;
$L__BB4_96:
	ld.shared.u32 	%r139, [%r136+2048];
	setp.eq.s32 	%p59, %r139, 0;
	@%p59 bra 	$L__BB4_98;
	cvt.u32.u64 	%r379, %rd5;
	shl.b32 	%r380, %r480, 8;
	add.s32 	%r381, %r380, %r379;
	add.s32 	%r382, %r381, 512;
	mul.wide.u32 	%rd70, %r382, 8;
	add.s64 	%rd71, %rd2, %rd70;
	cvt.u64.u32 	%rd72, %r139;
	atom.global.add.u64 	%rd73, [%rd71], %rd72;
$L__BB4_98:
	ld.shared.u32 	%r140, [%r136+3072];
	setp.eq.s32 	%p60, %r140, 0;
	@%p60 bra 	$L__BB4_100;
	cvt.u32.u64 	%r383, %rd5;
	shl.b32 	%r384, %r480, 8;
	add.s32 	%r385, %r384, %r383;
	add.s32 	%r386, %r385, 768;
	mul.wide.u32 	%rd74, %r386, 8;
	add.s64 	%rd75, %rd2, %rd74;
	cvt.u64.u32 	%rd76, %r140;
	atom.global.add.u64 	%rd77, [%rd75], %rd76;
$L__BB4_100:
	add.s32 	%r480, %r480, 4;
$L__BB4_101:
	setp.eq.s32 	%p61, %r5, 0;
	@%p61 bra 	$L__BB4_111;
	setp.eq.s32 	%p62, %r135, 0;
	@%p62 bra 	$L__BB4_108;
	shl.b32 	%r387, %r480, 10;
	add.s32 	%r143, %r6, %r387;
	ld.shared.u32 	%r144, [%r143];
	setp.eq.s32 	%p63, %r144, 0;
	@%p63 bra 	$L__BB4_105;
	cvt.u32.u64 	%r388, %rd5;
	shl.b32 	%r389, %r480, 8;
	add.s32 	%r390, %r389, %r388;
	mul.wide.u32 	%rd78, %r390, 8;
	add.s64 	%rd79, %rd2, %rd78;
	cvt.u64.u32 	%rd80, %r144;
	atom.global.add.u64 	%rd81, [%rd79], %rd80;
$L__BB4_105:
	ld.shared.u32 	%r145, [%r143+1024];
	setp.eq.s32 	%p64, %r145, 0;
	@%p64 bra 	$L__BB4_107;
	cvt.u32.u64 	%r391, %rd5;
	shl.b32 	%r392, %r480, 8;
	add.s32 	%r393, %r392, %r391;
	add.s32 	%r394, %r393, 256;
	mul.wide.u32 	%rd82, %r394, 8;
	add.s64 	%rd83, %rd2, %rd82;
	cvt.u64.u32 	%rd84, %r145;
	atom.global.add.u64 	%rd85, [%rd83], %rd84;
$L__BB4_107:
	add.s32 	%r480, %r480, 2;
$L__BB4_108:
	setp.eq.s32 	%p65, %r17, 0;
	@%p65 bra 	$L__BB4_111;
	shl.b32 	%r395, %r480, 10;
	add.s32 	%r396, %r6, %r395;
	ld.shared.u32 	%r148, [%r396];
	setp.eq.s32 	%p66, %r148, 0;
	@%p66 bra 	$L__BB4_111;
	cvt.u32.u64 	%r397, %rd5;
	shl.b32 	%r398, %r480, 8;
	add.s32 	%r399, %r398, %r397;
	mul.wide.u32 	%rd86, %r399, 8;
	add.s64 	%rd87, %rd2, %rd86;
	cvt.u64.u32 	%rd88, %r148;
	atom.global.add.u64 	%rd89, [%rd87], %rd88;
$L__BB4_111:
	cvt.u32.u64 	%r400, %rd5;
	setp.gt.u32 	%p67, %r400, 127;
	@%p67 bra 	$L__BB4_152;
	setp.lt.u32 	%p68, %r1, 7;
	mov.b32 	%r484, 0;
	@%p68 bra 	$L__BB4_131;
	mov.b32 	%r482, 0;
$L__BB4_114:
	.pragma "nounroll";
	shl.b32 	%r404, %r482, 10;
	add.s32 	%r150, %r6, %r404;
	ld.shared.u32 	%r151, [%r150+512];
	setp.eq.s32 	%p69, %r151, 0;
	shl.b32 	%r405, %r482, 8;
	add.s32 	%r406, %r405, %r400;
	mul.wide.u32 	%rd90, %r406, 8;
	add.s64 	%rd15, %rd2, %rd90;
	@%p69 bra 	$L__BB4_116;
	cvt.u64.u32 	%rd91, %r151;
	atom.global.add.u64 	%rd92, [%rd15+1024], %rd91;
$L__BB4_116:
	ld.shared.u32 	%r152, [%r150+1536];
	setp.eq.s32 	%p70, %r152, 0;
	@%p70 bra 	$L__BB4_118;
	cvt.u64.u32 	%rd93, %r152;
	atom.global.add.u64 	%rd94, [%rd15+3072], %rd93;
$L__BB4_118:
	ld.shared.u32 	%r153, [%r150+2560];
	setp.eq.s32 	%p71, %r153, 0;
	@%p71 bra 	$L__BB4_120;
	cvt.u64.u32 	%rd95, %r153;
	atom.global.add.u64 	%rd96, [%rd15+5120], %rd95;
$L__BB4_120:
	ld.shared.u32 	%r154, [%r150+3584];
	setp.eq.s32 	%p72, %r154, 0;
	@%p72 bra 	$L__BB4_122;
	cvt.u64.u32 	%rd97, %r154;
	atom.global.add.u64 	%rd98, [%rd15+7168], %rd97;
$L__BB4_122:
	ld.shared.u32 	%r155, [%r150+4608];
	setp.eq.s32 	%p73, %r155, 0;
	@%p73 bra 	$L__BB4_124;
	cvt.u64.u32 	%rd99, %r155;
	atom.global.add.u64 	%rd100, [%rd15+9216], %rd99;
$L__BB4_124:
	ld.shared.u32 	%r156, [%r150+5632];
	setp.eq.s32 	%p74, %r156, 0;
	@%p74 bra 	$L__BB4_126;
	cvt.u64.u32 	%rd101, %r156;
	atom.global.add.u64 	%rd102, [%rd15+11264], %rd101;
$L__BB4_126:
	ld.shared.u32 	%r157, [%r150+6656];
	setp.eq.s32 	%p75, %r157, 0;
	@%p75 bra 	$L__BB4_128;
	cvt.u64.u32 	%rd103, %r157;
	atom.global.add.u64 	%rd104, [%rd15+13312], %rd103;
$L__BB4_128:
	ld.shared.u32 	%r158, [%r150+7680];
	setp.eq.s32 	%p76, %r158, 0;
	@%p76 bra 	$L__BB4_130;
	cvt.u64.u32 	%rd105, %r158;
	atom.global.add.u64 	%rd106, [%rd15+15360], %rd105;
$L__BB4_130:
	add.s32 	%r482, %r482, 8;
	setp.ne.s32 	%p77, %r482, %r16;
	mov.u32 	%r484, %r16;
	@%p77 bra 	$L__BB4_114;
$L__BB4_131:
	setp.eq.s32 	%p78, %r3, 0;
	@%p78 bra 	$L__BB4_152;
	setp.lt.u32 	%p79, %r4, 3;
	@%p79 bra 	$L__BB4_142;
	shl.b32 	%r407, %r484, 10;
	add.s32 	%r161, %r6, %r407;
	ld.shared.u32 	%r162, [%r161+512];
	setp.eq.s32 	%p80, %r162, 0;
	@%p80 bra 	$L__BB4_135;
	shl.b32 	%r409, %r484, 8;
	add.s32 	%r410, %r409, %r400;
	mul.wide.u32 	%rd107, %r410, 8;
	add.s64 	%rd108, %rd2, %rd107;
	cvt.u64.u32 	%rd109, %r162;
	atom.global.add.u64 	%rd110, [%rd108+1024], %rd109;
$L__BB4_135:
	ld.shared.u32 	%r163, [%r161+1536];
	setp.eq.s32 	%p81, %r163, 0;
	@%p81 bra 	$L__BB4_137;
	shl.b32 	%r412, %r484, 8;
	add.s32 	%r413, %r412, %r400;
	add.s32 	%r414, %r413, 256;
	mul.wide.u32 	%rd111, %r414, 8;
	add.s64 	%rd112, %rd2, %rd111;
	cvt.u64.u32 	%rd113, %r163;
	atom.global.add.u64 	%rd114, [%rd112+1024], %rd113;
$L__BB4_137:
	ld.shared.u32 	%r164, [%r161+2560];
	setp.eq.s32 	%p82, %r164, 0;
	@%p82 bra 	$L__BB4_139;
	shl.b32 	%r416, %r484, 8;
	add.s32 	%r417, %r416, %r400;
	add.s32 	%r418, %r417, 512;
	mul.wide.u32 	%rd115, %r418, 8;
	add.s64 	%rd116, %rd2, %rd115;
	cvt.u64.u32 	%rd117, %r164;
	atom.global.add.u64 	%rd118, [%rd116+1024], %rd117;
$L__BB4_139:
	ld.shared.u32 	%r165, [%r161+3584];
	setp.eq.s32 	%p83, %r165, 0;
	@%p83 bra 	$L__BB4_141;
	shl.b32 	%r420, %r484, 8;
	add.s32 	%r421, %r420, %r400;
	add.s32 	%r422, %r421, 768;
	mul.wide.u32 	%rd119, %r422, 8;
	add.s64 	%rd120, %rd2, %rd119;
	cvt.u64.u32 	%rd121, %r165;
	atom.global.add.u64 	%rd122, [%rd120+1024], %rd121;
$L__BB4_141:
	add.s32 	%r484, %r484, 4;
$L__BB4_142:
	setp.eq.s32 	%p84, %r5, 0;
	@%p84 bra 	$L__BB4_152;
	setp.eq.s32 	%p85, %r135, 0;
	@%p85 bra 	$L__BB4_149;
	shl.b32 	%r423, %r484, 10;
	add.s32 	%r168, %r6, %r423;
	ld.shared.u32 	%r169, [%r168+512];
	setp.eq.s32 	%p86, %r169, 0;
	@%p86 bra 	$L__BB4_146;
	shl.b32 	%r425, %r484, 8;
	add.s32 	%r426, %r425, %r400;
	mul.wide.u32 	%rd123, %r426, 8;
	add.s64 	%rd124, %rd2, %rd123;
	cvt.u64.u32 	%rd125, %r169;
	atom.global.add.u64 	%rd126, [%rd124+1024], %rd125;
$L__BB4_146:
	ld.shared.u32 	%r170, [%r168+1536];
	setp.eq.s32 	%p87, %r170, 0;
	@%p87 bra 	$L__BB4_148;
	shl.b32 	%r428, %r484, 8;
	add.s32 	%r429, %r428, %r400;
	add.s32 	%r430, %r429, 256;
	mul.wide.u32 	%rd127, %r430, 8;
	add.s64 	%rd128, %rd2, %rd127;
	cvt.u64.u32 	%rd129, %r170;
	atom.global.add.u64 	%rd130, [%rd128+1024], %rd129;
$L__BB4_148:
	add.s32 	%r484, %r484, 2;
$L__BB4_149:
	setp.eq.s32 	%p88, %r17, 0;
	@%p88 bra 	$L__BB4_152;
	shl.b32 	%r431, %r484, 10;
	add.s32 	%r432, %r6, %r431;
	ld.shared.u32 	%r173, [%r432+512];
	setp.eq.s32 	%p89, %r173, 0;
	@%p89 bra 	$L__BB4_152;
	shl.b32 	%r434, %r484, 8;
	add.s32 	%r435, %r434, %r400;
	mul.wide.u32 	%rd131, %r435, 8;
	add.s64 	%rd132, %rd2, %rd131;
	cvt.u64.u32 	%rd133, %r173;
	atom.global.add.u64 	%rd134, [%rd132+1024], %rd133;
$L__BB4_152:
	bar.sync 	0;
	add.s64 	%rd135, %rd135, 1;
	setp.ne.s64 	%p90, %rd135, %rd6;
	@%p90 bra 	$L__BB4_2;
$L__BB4_153:
	ret;

}
	// .globl	_ZN3cub18CUB_300001_SM_10006detail10radix_sort33DeviceRadixSortExclusiveSumKernelINS1_5radix10policy_hubIiiyE10Policy1000EyEEvPT0_
.visible .entry _ZN3cub18CUB_300001_SM_10006detail10radix_sort33DeviceRadixSortExclusiveSumKernelINS1_5radix10policy_hubIiiyE10Policy1000EyEEvPT0_(
	.param .u64 .ptr .align 1 _ZN3cub18CUB_300001_SM_10006detail10radix_sort33DeviceRadixSortExclusiveSumKernelINS1_5radix10policy_hubIiiyE10Policy1000EyEEvPT0__param_0
)
{
	.reg .pred 	%p<4>;
	.reg .b32 	%r<28>;
	.reg .b64 	%rd<54>;
	// demoted variable
	.shared .align 16 .b8 _ZZN3cub18CUB_300001_SM_10006detail10radix_sort33DeviceRadixSortExclusiveSumKernelINS1_5radix10policy_hubIiiyE10Policy1000EyEEvPT0_E12temp_storage[2336];
	ld.param.u64 	%rd5, [_ZN3cub18CUB_300001_SM_10006detail10radix_sort33DeviceRadixSortExclusiveSumKernelINS1_5radix10policy_hubIiiyE10Policy1000EyEEvPT0__param_0];
	cvta.to.global.u64 	%rd6, %rd5;
	mov.u32 	%r3, %ctaid.x;
	shl.b32 	%r4, %r3, 8;
	mov.u32 	%r1, %tid.x;
	setp.gt.u32 	%p1, %r1, 255;
	add.s32 	%r5, %r4, %r1;
	mul.wide.s32 	%rd7, %r5, 8;
	add.s64 	%rd1, %rd6, %rd7;
	@%p1 bra 	$L__BB5_2;
	ld.global.u64 	%rd53, [%rd1];
$L__BB5_2:
	shr.u32 	%r6, %r1, 3;
	add.s32 	%r7, %r6, %r1;
	shl.b32 	%r8, %r7, 3;
	mov.u32 	%r9, _ZZN3cub18CUB_300001_SM_10006detail10radix_sort33DeviceRadixSortExclusiveSumKernelINS1_5radix10policy_hubIiiyE10Policy1000EyEEvPT0_E12temp_storage;
	add.s32 	%r10, %r9, %r8;
	add.s32 	%r2, %r10, 16;
	st.shared.u64 	[%r10+16], %rd53;
	bar.sync 	0;
	setp.gt.u32 	%p2, %r1, 31;
	@%p2 bra 	$L__BB5_4;
	mad.lo.s32 	%r27, %r1, 72, %r9;
	ld.shared.u64 	%rd23, [%r27+16];
	ld.shared.u64 	%rd24, [%r27+24];
	ld.shared.u64 	%rd25, [%r27+32];
	ld.shared.u64 	%rd26, [%r27+40];
	ld.shared.u64 	%rd27, [%r27+48];
	ld.shared.u64 	%rd28, [%r27+56];
	ld.shared.u64 	%rd29, [%r27+64];
	ld.shared.u64 	%rd30, [%r27+72];
	add.s64 	%rd31, %rd24, %rd23;
	add.s64 	%rd32, %rd31, %rd25;
	add.s64 	%rd33, %rd32, %rd26;
	add.s64 	%rd34, %rd33, %rd27;
	add.s64 	%rd35, %rd34, %rd28;
	add.s64 	%rd36, %rd35, %rd29;
	add.s64 	%rd10, %rd36, %rd30;
	mov.b32 	%r11, 1;
	mov.b32 	%r24, 0;
	mov.b32 	%r25, -1;
	// begin inline asm
	{  .reg .u64 r0;  .reg .u32 lo;  .reg .u32 hi;  .reg .pred p;  mov.b64 {lo, hi}, %rd10;  shfl.sync.up.b32 lo|p, lo, %r11, %r24, %r25;  shfl.sync.up.b32 hi|p, hi, %r11, %r24, %r25;  mov.b64 r0, {lo, hi};  @p add.u64 r0, r0, %rd10;  mov.u64 %rd8, r0;}
	// end inline asm
	mov.b32 	%r14, 2;
	// begin inline asm
	{  .reg .u64 r0;  .reg .u32 lo;  .reg .u32 hi;  .reg .pred p;  mov.b64 {lo, hi}, %rd8;  shfl.sync.up.b32 lo|p, lo, %r14, %r24, %r25;  shfl.sync.up.b32 hi|p, hi, %r14, %r24, %r25;  mov.b64 r0, {lo, hi};  @p add.u64 r0, r0, %rd8;  mov.u64 %rd11, r0;}
	// end inline asm
	mov.b32 	%r17, 4;
	// begin inline asm
	{  .reg .u64 r0;  .reg .u32 lo;  .reg .u32 hi;  .reg .pred p;  mov.b64 {lo, hi}, %rd11;  shfl.sync.up.b32 lo|p, lo, %r17, %r24, %r25;  shfl.sync.up.b32 hi|p, hi, %r17, %r24, %r25;  mov.b64 r0, {lo, hi};  @p add.u64 r0, r0, %rd11;  mov.u64 %rd14, r0;}
	// end inline asm
	mov.b32 	%r20, 8;
	// begin inline asm
	{  .reg .u64 r0;  .reg .u32 lo;  .reg .u32 hi;  .reg .pred p;  mov.b64 {lo, hi}, %rd14;  shfl.sync.up.b32 lo|p, lo, %r20, %r24, %r25;  shfl.sync.up.b32 hi|p, hi, %r20, %r24, %r25;  mov.b64 r0, {lo, hi};  @p add.u64 r0, r0, %rd14;  mov.u64 %rd17, r0;}
	// end inline asm
	mov.b32 	%r23, 16;
	// begin inline asm
	{  .reg .u64 r0;  .reg .u32 lo;  .reg .u32 hi;  .reg .pred p;  mov.b64 {lo, hi}, %rd17;  shfl.sync.up.b32 lo|p, lo, %r23, %r24, %r25;  shfl.sync.up.b32 hi|p, hi, %r23, %r24, %r25;  mov.b64 r0, {lo, hi};  @p add.u64 r0, r0, %rd17;  mov.u64 %rd20, r0;}
	// end inline asm
	sub.s64 	%rd37, %rd20, %rd10;
	ld.shared.u64 	%rd38, [%r27+16];
	ld.shared.u64 	%rd39, [%r27+24];
	ld.shared.u64 	%rd40, [%r27+32];
	ld.shared.u64 	%rd41, [%r27+40];
	ld.shared.u64 	%rd42, [%r27+48];
	ld.shared.u64 	%rd43, [%r27+56];
	ld.shared.u64 	%rd44, [%r27+64];
	add.s64 	%rd45, %rd38, %rd37;
	add.s64 	%rd46, %rd39, %rd45;
	add.s64 	%rd47, %rd40, %rd46;
	add.s64 	%rd48, %rd41, %rd47;
	add.s64 	%rd49, %rd42, %rd48;
	add.s64 	%rd50, %rd43, %rd49;
	add.s64 	%rd51, %rd44, %rd50;
	st.shared.u64 	[%r27+16], %rd37;
	st.shared.u64 	[%r27+24], %rd45;
	st.shared.u64 	[%r27+32], %rd46;
	st.shared.u64 	[%r27+40], %rd47;
	st.shared.u64 	[%r27+48], %rd48;
	st.shared.u64 	[%r27+56], %rd49;
	st.shared.u64 	[%r27+64], %rd50;
	st.shared.u64 	[%r27+72], %rd51;
$L__BB5_4:
	setp.gt.u32 	%p3, %r1, 255;
	bar.sync 	0;
	@%p3 bra 	$L__BB5_6;
	ld.shared.u64 	%rd52, [%r2];
	st.global.u64 	[%rd1], %rd52;
$L__BB5_6:
	ret;

}
	// .globl	_ZN3cub18CUB_300001_SM_10006detail10radix_sort29DeviceRadixSortOnesweepKernelINS1_5radix10policy_hubIiiyE10Policy1000ELNS0_9SortOrderE0EiiyiiNS1_21identity_decomposer_tEEEvPT5_SB_PT3_PKSC_PT1_PKSG_PT2_PKSK_T4_iiT6_
.visible .entry _ZN3cub18CUB_300001_SM_10006detail10radix_sort29DeviceRadixSortOnesweepKernelINS1_5radix10policy_hubIiiyE10Policy1000ELNS0_9SortOrderE0EiiyiiNS1_21identity_decomposer_tEEEvPT5_SB_PT3_PKSC_PT1_PKSG_PT2_PKSK_T4_iiT6_(
	.param .u64 .ptr .align 1 _ZN3cub18CUB_300001_SM_10006detail10radix_sort29DeviceRadixSortOnesweepKernelINS1_5radix10policy_hubIiiyE10Policy1000ELNS0_9SortOrderE0EiiyiiNS1_21identity_decomposer_tEEEvPT5_SB_PT3_PKSC_PT1_PKSG_PT2_PKSK_T4_iiT6__param_0,
	.param .u64 .ptr .align 1 _ZN3cub18CUB_300001_SM_10006detail10radix_sort29DeviceRadixSortOnesweepKernelINS1_5radix10policy_hubIiiyE10Policy1000ELNS0_9SortOrderE0EiiyiiNS1_21identity_decomposer_tEEEvPT5_SB_PT3_PKSC_PT1_PKSG_PT2_PKSK_T4_iiT6__param_1,
	.param .u64 .ptr .align 1 _ZN3cub18CUB_300001_SM_10006detail10radix_sort29DeviceRadixSortOnesweepKernelINS1_5radix10policy_hubIiiyE10Policy1000ELNS0_9SortOrderE0EiiyiiNS1_21identity_decomposer_tEEEvPT5_SB_PT3_PKSC_PT1_PKSG_PT2_PKSK_T4_iiT6__param_2,
	.param .u64 .ptr .align 1 _ZN3cub18CUB_300001_SM_10006detail10radix_sort29DeviceRadixSortOnesweepKernelINS1_5radix10policy_hubIiiyE10Policy1000ELNS0_9SortOrderE0EiiyiiNS1_21identity_decomposer_tEEEvPT5_SB_PT3_PKSC_PT1_PKSG_PT2_PKSK_T4_iiT6__param_3,
	.param .u64 .ptr .align 1 _ZN3cub18CUB_300001_SM_10006detail10radix_sort29DeviceRadixSortOnesweepKernelINS1_5radix10policy_hubIiiyE10Policy1000ELNS0_9SortOrderE0EiiyiiNS1_21identity_decomposer_tEEEvPT5_SB_PT3_PKSC_PT1_PKSG_PT2_PKSK_T4_iiT6__param_4,
	.param .u64 .ptr .align 1 _ZN3cub18CUB_300001_SM_10006detail10radix_sort29DeviceRadixSortOnesweepKernelINS1_5radix10policy_hubIiiyE10Policy1000ELNS0_9SortOrderE0EiiyiiNS1_21identity_decomposer_tEEEvPT5_SB_PT3_PKSC_PT1_PKSG_PT2_PKSK_T4_iiT6__param_5,
	.param .u64 .ptr .align 1 _ZN3cub18CUB_300001_SM_10006detail10radix_sort29DeviceRadixSortOnesweepKernelINS1_5radix10policy_hubIiiyE10Policy1000ELNS0_9SortOrderE0EiiyiiNS1_21identity_decomposer_tEEEvPT5_SB_PT3_PKSC_PT1_PKSG_PT2_PKSK_T4_iiT6__param_6,
	.param .u64 .ptr .align 1 _ZN3cub18CUB_300001_SM_10006detail10radix_sort29DeviceRadixSortOnesweepKernelINS1_5radix10policy_hubIiiyE10Policy1000ELNS0_9SortOrderE0EiiyiiNS1_21identity_decomposer_tEEEvPT5_SB_PT3_PKSC_PT1_PKSG_PT2_PKSK_T4_iiT6__param_7,
	.param .u32 _ZN3cub18CUB_300001_SM_10006detail10radix_sort29DeviceRadixSortOnesweepKernelINS1_5radix10policy_hubIiiyE10Policy1000ELNS0_9SortOrderE0EiiyiiNS1_21identity_decomposer_tEEEvPT5_SB_PT3_PKSC_PT1_PKSG_PT2_PKSK_T4_iiT6__param_8,
	.param .u32 _ZN3cub18CUB_300001_SM_10006detail10radix_sort29DeviceRadixSortOnesweepKernelINS1_5radix10policy_hubIiiyE10Policy1000ELNS0_9SortOrderE0EiiyiiNS1_21identity_decomposer_tEEEvPT5_SB_PT3_PKSC_PT1_PKSG_PT2_PKSK_T4_iiT6__param_9,
	.param .u32 _ZN3cub18CUB_300001_SM_10006detail10radix_sort29DeviceRadixSortOnesweepKernelINS1_5radix10policy_hubIiiyE10Policy1000ELNS0_9SortOrderE0EiiyiiNS1_21identity_decomposer_tEEEvPT5_SB_PT3_PKSC_PT1_PKSG_PT2_PKSK_T4_iiT6__param_10,
	.param .align 1 .b8 _ZN3cub18CUB_300001_SM_10006detail10radix_sort29DeviceRadixSortOnesweepKernelINS1_5radix10policy_hubIiiyE10Policy1000ELNS0_9SortOrderE0EiiyiiNS1_21identity_decomposer_tEEEvPT5_SB_PT3_PKSC_PT1_PKSG_PT2_PKSK_T4_iiT6__param_11[1]
)
.maxntid 384
{
	.reg .pred 	%p<205>;
	.reg .b32 	%r<2283>;
	.reg .b64 	%rd<457>;
	// demoted variable
	.shared .align 16 .b8 _ZZN3cub18CUB_300001_SM_10006detail10radix_sort29DeviceRadixSortOnesweepKernelINS1_5radix10policy_hubIiiyE10Policy1000ELNS0_9SortOrderE0EiiyiiNS1_21identity_decomposer_tEEEvPT5_SB_PT3_PKSC_PT1_PKSG_PT2_PKSK_T4_iiT6_E1s[28160];
	ld.param.u64 	%rd43, [_ZN3cub18CUB_300001_SM_10006detail10radix_sort29DeviceRadixSortOnesweepKernelINS1_5radix10policy_hubIiiyE10Policy1000ELNS0_9SortOrderE0EiiyiiNS1_21identity_decomposer_tEEEvPT5_SB_PT3_PKSC_PT1_PKSG_PT2_PKSK_T4_iiT6__param_0];
	ld.param.u64 	%rd44, [_ZN3cub18CUB_300001_SM_10006detail10radix_sort29DeviceRadixSortOnesweepKernelINS1_5radix10policy_hubIiiyE10Policy1000ELNS0_9SortOrderE0EiiyiiNS1_21identity_decomposer_tEEEvPT5_SB_PT3_PKSC_PT1_PKSG_PT2_PKSK_T4_iiT6__param_1];
	ld.param.u64 	%rd47, [_ZN3cub18CUB_300001_SM_10006detail10radix_sort29DeviceRadixSortOnesweepKernelINS1_5radix10policy_hubIiiyE10Policy1000ELNS0_9SortOrderE0EiiyiiNS1_21identity_decomposer_tEEEvPT5_SB_PT3_PKSC_PT1_PKSG_PT2_PKSK_T4_iiT6__param_4];
	ld.param.u64 	%rd50, [_ZN3cub18CUB_300001_SM_10006detail10radix_sort29DeviceRadixSortOnesweepKernelINS1_5radix10policy_hubIiiyE10Policy1000ELNS0_9SortOrderE0EiiyiiNS1_21identity_decomposer_tEEEvPT5_SB_PT3_PKSC_PT1_PKSG_PT2_PKSK_T4_iiT6__param_5];
	cvta.to.global.u64 	%rd1, %rd47;
	cvta.to.global.u64 	%rd2, %rd43;
	cvta.to.global.u64 	%rd3, %rd50;
	mov.u32 	%r1, %tid.x;
	// begin inline asm
	mov.u32 %r443, %laneid;
	// end inline asm
	setp.ne.s32 	%p1, %r1, 0;
	@%p1 bra 	$L__BB6_2;
	cvta.to.global.u64 	%rd51, %rd44;
	atom.global.add.u32 	%r444, [%rd51], 1;
	st.shared.u32 	[_ZZN3cub18CUB_300001_SM_10006detail10radix_sort29DeviceRadixSortOnesweepKernelINS1_5radix10policy_hubIiiyE10Policy1000ELNS0_9SortOrderE0EiiyiiNS1_21identity_decomposer_tEEEvPT5_SB_PT3_PKSC_PT1_PKSG_PT2_PKSK_T4_iiT6_E1s+26112], %r444;
$L__BB6_2:
	ld.param.u32 	%r2078, [_ZN3cub18CUB_300001_SM_10006detail10radix_sort29DeviceRadixSortOnesweepKernelINS1_5radix10policy_hubIiiyE10Policy1000ELNS0_9SortOrderE0EiiyiiNS1_21identity_decomposer_tEEEvPT5_SB_PT3_PKSC_PT1_PKSG_PT2_PKSK_T4_iiT6__param_8];
	bar.sync 	0;
	ld.shared.u32 	%r3, [_ZZN3cub18CUB_300001_SM_10006detail10radix_sort29DeviceRadixSortOnesweepKernelINS1_5radix10policy_hubIiiyE10Policy1000ELNS0_9SortOrderE0EiiyiiNS1_21identity_decomposer_tEEEvPT5_SB_PT3_PKSC_PT1_PKSG_PT2_PKSK_T4_iiT6_E1s+26112];
	mul.lo.s32 	%r445, %r3, 6528;
	add.s32 	%r4, %r445, 6528;
	setp.gt.s32 	%p2, %r4, %r2078;
	cvt.s64.s32 	%rd4, %r445;
	@%p2 bra 	$L__BB6_4;
	and.b32  	%r446, %r1, 31;
	and.b32  	%r447, %r1, 992;
	mul.lo.s32 	%r448, %r447, 17;
	or.b32  	%r449, %r448, %r446;
	cvt.u64.u32 	%rd52, %r449;
	add.s64 	%rd53, %rd52, %rd4;
	shl.b64 	%rd54, %rd53, 2;
	add.s64 	%rd55, %rd3, %rd54;
	ld.global.u32 	%r2165, [%rd55];
	ld.global.u32 	%r2164, [%rd55+128];
	ld.global.u32 	%r2163, [%rd55+256];
	ld.global.u32 	%r2162, [%rd55+384];
	ld.global.u32 	%r2161, [%rd55+512];
	ld.global.u32 	%r2160, [%rd55+640];
	ld.global.u32 	%r2159, [%rd55+768];
	ld.global.u32 	%r2158, [%rd55+896];
	ld.global.u32 	%r2157, [%rd55+1024];
	ld.global.u32 	%r2156, [%rd55+1152];
	ld.global.u32 	%r2155, [%rd55+1280];
	ld.global.u32 	%r2154, [%rd55+1408];
	ld.global.u32 	%r2153, [%rd55+1536];
	ld.global.u32 	%r2152, [%rd55+1664];
	ld.global.u32 	%r2151, [%rd55+1792];
	ld.global.u32 	%r2150, [%rd55+1920];
	ld.global.u32 	%r2149, [%rd55+2048];
	bra.uni 	$L__BB6_38;
$L__BB6_4:
	ld.param.u32 	%r2079, [_ZN3cub18CUB_300001_SM_10006detail10radix_sort29DeviceRadixSortOnesweepKernelINS1_5radix10policy_hubIiiyE10Policy1000ELNS0_9SortOrderE0EiiyiiNS1_21identity_decomposer_tEEEvPT5_SB_PT3_PKSC_PT1_PKSG_PT2_PKSK_T4_iiT6__param_8];
	cvt.u32.u64 	%r451, %rd4;
	sub.s32 	%r22, %r2079, %r451;
	and.b32  	%r452, %r1, 31;
	and.b32  	%r453, %r1, 992;
	mul.lo.s32 	%r454, %r453, 17;
	or.b32  	%r23, %r454, %r452;
	setp.ge.s32 	%p3, %r23, %r22;
	cvt.u64.u32 	%rd56, %r23;
	add.s64 	%rd57, %rd56, %rd4;
	shl.b64 	%rd58, %rd57, 2;
	add.s64 	%rd5, %rd3, %rd58;
	mov.b32 	%r2165, 2147483647;
	@%p3 bra 	$L__BB6_6;
	ld.global.u32 	%r2165, [%rd5];
$L__BB6_6:
	add.s32 	%r456, %r23, 32;
	setp.ge.s32 	%p4, %r456, %r22;
	mov.b32 	%r2164, 2147483647;
	@%p4 bra 	$L__BB6_8;
	ld.global.u32 	%r2164, [%rd5+128];
$L__BB6_8:
	add.s32 	%r458, %r23, 64;
	setp.ge.s32 	%p5, %r458, %r22;
	mov.b32 	%r2163, 2147483647;
	@%p5 bra 	$L__BB6_10;
	ld.global.u32 	%r2163, [%rd5+256];
$L__BB6_10:
	add.s32 	%r460, %r23, 96;
	setp.ge.s32 	%p6, %r460, %r22;
	mov.b32 	%r2162, 2147483647;
	@%p6 bra 	$L__BB6_12;
	ld.global.u32 	%r2162, [%rd5+384];
$L__BB6_12:
	add.s32 	%r462, %r23, 128;
	setp.ge.s32 	%p7, %r462, %r22;
	mov.b32 	%r2161, 2147483647;
	@%p7 bra 	$L__BB6_14;
	ld.global.u32 	%r2161, [%rd5+512];
$L__BB6_14:
	add.s32 	%r464, %r23, 160;
	setp.ge.s32 	%p8, %r464, %r22;
	mov.b32 	%r2160, 2147483647;
	@%p8 bra 	$L__BB6_16;
	ld.global.u32 	%r2160, [%rd5+640];
$L__BB6_16:
	add.s32 	%r466, %r23, 192;
	setp.ge.s32 	%p9, %r466, %r22;
	mov.b32 	%r2159, 2147483647;
	@%p9 bra 	$L__BB6_18;
	ld.global.u32 	%r2159, [%rd5+768];
$L__BB6_18:
	add.s32 	%r468, %r23, 224;
	setp.ge.s32 	%p10, %r468, %r22;
	mov.b32 	%r2158, 2147483647;
	@%p10 bra 	$L__BB6_20;
	ld.global.u32 	%r2158, [%rd5+896];
$L__BB6_20:
	add.s32 	%r470, %r23, 256;
	setp.ge.s32 	%p11, %r470, %r22;
	mov.b32 	%r2157, 2147483647;
	@%p11 bra 	$L__BB6_22;
	ld.global.u32 	%r2157, [%rd5+1024];
$L__BB6_22:
	add.s32 	%r472, %r23, 288;
	setp.ge.s32 	%p12, %r472, %r22;
	mov.b32 	%r2156, 2147483647;
	@%p12 bra 	$L__BB6_24;
	ld.global.u32 	%r2156, [%rd5+1152];
$L__BB6_24:
	add.s32 	%r474, %r23, 320;
	setp.ge.s32 	%p13, %r474, %r22;
	mov.b32 	%r2155, 2147483647;
	@%p13 bra 	$L__BB6_26;
	ld.global.u32 	%r2155, [%rd5+1280];
$L__BB6_26:
	add.s32 	%r476, %r23, 352;
	setp.ge.s32 	%p14, %r476, %r22;
	mov.b32 	%r2154, 2147483647;
	@%p14 bra 	$L__BB6_28;
	ld.global.u32 	%r2154, [%rd5+1408];
$L__BB6_28:
	add.s32 	%r478, %r23, 384;
	setp.ge.s32 	%p15, %r478, %r22;
	mov.b32 	%r2153, 2147483647;
	@%p15 bra 	$L__BB6_30;
	ld.global.u32 	%r2153, [%rd5+1536];
$L__BB6_30:
	add.s32 	%r480, %r23, 416;
	setp.ge.s32 	%p16, %r480, %r22;
	mov.b32 	%r2152, 2147483647;
	@%p16 bra 	$L__BB6_32;
	ld.global.u32 	%r2152, [%rd5+1664];
$L__BB6_32:
	add.s32 	%r482, %r23, 448;
	setp.ge.s32 	%p17, %r482, %r22;
	mov.b32 	%r2151, 2147483647;
	@%p17 bra 	$L__BB6_34;
	ld.global.u32 	%r2151, [%rd5+1792];
$L__BB6_34:
	add.s32 	%r484, %r23, 480;
	setp.ge.s32 	%p18, %r484, %r22;
	mov.b32 	%r2150, 2147483647;
	@%p18 bra 	$L__BB6_36;
	ld.global.u32 	%r2150, [%rd5+1920];
$L__BB6_36:
	add.s32 	%r486, %r23, 512;
	setp.ge.s32 	%p19, %r486, %r22;
	mov.b32 	%r2149, 2147483647;
	@%p19 bra 	$L__BB6_38;
	ld.global.u32 	%r2149, [%rd5+2048];
$L__BB6_38:
	ld.param.u32 	%r2131, [_ZN3cub18CUB_300001_SM_10006detail10radix_sort29DeviceRadixSortOnesweepKernelINS1_5radix10policy_hubIiiyE10Policy1000ELNS0_9SortOrderE0EiiyiiNS1_21identity_decomposer_tEEEvPT5_SB_PT3_PKSC_PT1_PKSG_PT2_PKSK_T4_iiT6__param_10];
	mov.b32 	%r487, -1;
	shl.b32 	%r488, %r487, %r2131;
	not.b32 	%r74, %r488;
	shr.u32 	%r75, %r1, 5;
	shl.b32 	%r489, %r75, 10;
	mov.u32 	%r490, _ZZN3cub18CUB_300001_SM_10006detail10radix_sort29DeviceRadixSortOnesweepKernelINS1_5radix10policy_hubIiiyE10Policy1000ELNS0_9SortOrderE0EiiyiiNS1_21identity_decomposer_tEEEvPT5_SB_PT3_PKSC_PT1_PKSG_PT2_PKSK_T4_iiT6_E1s;
	add.s32 	%r76, %r490, %r489;
	setp.gt.s32 	%p20, %r443, 255;
	@%p20 bra 	$L__BB6_51;
	max.s32 	%r491, %r443, 224;
	sub.s32 	%r492, %r491, %r443;
	add.s32 	%r493, %r492, 31;
	shr.u32 	%r494, %r493, 5;
	add.s32 	%r77, %r494, 1;
	and.b32  	%r78, %r77, 15;
	setp.lt.u32 	%p21, %r493, 480;
	mov.u32 	%r2169, %r443;
	@%p21 bra 	$L__BB6_42;
	and.b32  	%r495, %r77, 268435440;
	neg.s32 	%r2167, %r495;
	shl.b32 	%r497, %r443, 2;
	add.s32 	%r498, %r489, %r497;
	add.s32 	%r500, %r498, %r490;
	add.s32 	%r2166, %r500, 1024;
	mov.u32 	%r2169, %r443;
$L__BB6_41:
	.pragma "nounroll";
	mov.b32 	%r501, 0;
	st.shared.u32 	[%r2166+-1024], %r501;
	st.shared.u32 	[%r2166+-896], %r501;
	st.shared.u32 	[%r2166+-768], %r501;
	st.shared.u32 	[%r2166+-640], %r501;
	st.shared.u32 	[%r2166+-512], %r501;
	st.shared.u32 	[%r2166+-384], %r501;
	st.shared.u32 	[%r2166+-256], %r501;
	st.shared.u32 	[%r2166+-128], %r501;
	st.shared.u32 	[%r2166], %r501;
	st.shared.u32 	[%r2166+128], %r501;
	st.shared.u32 	[%r2166+256], %r501;
	st.shared.u32 	[%r2166+384], %r501;
	st.shared.u32 	[%r2166+512], %r501;
	st.shared.u32 	[%r2166+640], %r501;
	st.shared.u32 	[%r2166+768], %r501;
	st.shared.u32 	[%r2166+896], %r501;
	add.s32 	%r2169, %r2169, 512;
	add.s32 	%r2167, %r2167, 16;
	add.s32 	%r2166, %r2166, 2048;
	setp.ne.s32 	%p22, %r2167, 0;
	@%p22 bra 	$L__BB6_41;
$L__BB6_42:
	setp.eq.s32 	%p23, %r78, 0;
	@%p23 bra 	$L__BB6_51;
	and.b32  	%r88, %r77, 7;
	setp.lt.u32 	%p24, %r78, 8;
	@%p24 bra 	$L__BB6_45;
	shl.b32 	%r502, %r2169, 2;
	add.s32 	%r503, %r76, %r502;
	mov.b32 	%r504, 0;
	st.shared.u32 	[%r503], %r504;
	st.shared.u32 	[%r503+128], %r504;
	st.shared.u32 	[%r503+256], %r504;
	st.shared.u32 	[%r503+384], %r504;
	st.shared.u32 	[%r503+512], %r504;
	st.shared.u32 	[%r503+640], %r504;
	st.shared.u32 	[%r503+768], %r504;
	st.shared.u32 	[%r503+896], %r504;
	add.s32 	%r2169, %r2169, 256;
$L__BB6_45:
	setp.eq.s32 	%p25, %r88, 0;
	@%p25 bra 	$L__BB6_51;
	and.b32  	%r91, %r77, 3;
	setp.lt.u32 	%p26, %r88, 4;
	@%p26 bra 	$L__BB6_48;
	shl.b32 	%r505, %r2169, 2;
	add.s32 	%r506, %r76, %r505;
	mov.b32 	%r507, 0;
	st.shared.u32 	[%r506], %r507;
	st.shared.u32 	[%r506+128], %r507;
	st.shared.u32 	[%r506+256], %r507;
	st.shared.u32 	[%r506+384], %r507;
	add.s32 	%r2169, %r2169, 128;
$L__BB6_48:
	setp.eq.s32 	%p27, %r91, 0;
	@%p27 bra 	$L__BB6_51;
	shl.b32 	%r509, %r2169, 2;
	add.s32 	%r510, %r489, %r509;
	add.s32 	%r2173, %r490, %r510;
	neg.s32 	%r2172, %r91;
$L__BB6_50:
	.pragma "nounroll";
	mov.b32 	%r512, 0;
	st.shared.u32 	[%r2173], %r512;
	add.s32 	%r2173, %r2173, 128;
	add.s32 	%r2172, %r2172, 1;
	setp.ne.s32 	%p28, %r2172, 0;
	@%p28 bra 	$L__BB6_50;
$L__BB6_51:
	ld.param.u32 	%r2094, [_ZN3cub18CUB_300001_SM_10006detail10radix_sort29DeviceRadixSortOnesweepKernelINS1_5radix10policy_hubIiiyE10Policy1000ELNS0_9SortOrderE0EiiyiiNS1_21identity_decomposer_tEEEvPT5_SB_PT3_PKSC_PT1_PKSG_PT2_PKSK_T4_iiT6__param_9];
	bar.warp.sync 	-1;
	xor.b32  	%r514, %r2165, -2147483648;
	shr.u32 	%r515, %r514, %r2094;
	and.b32  	%r100, %r515, %r74;
	shl.b32 	%r516, %r100, 2;
	add.s32 	%r517, %r76, %r516;
	atom.shared.add.u32 	%r518, [%r517], 1;
	xor.b32  	%r2227, %r2164, -2147483648;
	shr.u32 	%r520, %r2227, %r2094;
	and.b32  	%r521, %r520, %r74;
	shl.b32 	%r522, %r521, 2;
	add.s32 	%r523, %r76, %r522;
	atom.shared.add.u32 	%r524, [%r523], 1;
	xor.b32  	%r2226, %r2163, -2147483648;
	shr.u32 	%r526, %r2226, %r2094;
	and.b32  	%r527, %r526, %r74;
	shl.b32 	%r528, %r527, 2;
	add.s32 	%r529, %r76, %r528;
	atom.shared.add.u32 	%r530, [%r529], 1;
	xor.b32  	%r2225, %r2162, -2147483648;
	shr.u32 	%r532, %r2225, %r2094;
	and.b32  	%r533, %r532, %r74;
	shl.b32 	%r534, %r533, 2;
	add.s32 	%r535, %r76, %r534;
	atom.shared.add.u32 	%r536, [%r535], 1;
	xor.b32  	%r537, %r2161, -2147483648;
	shr.u32 	%r538, %r537, %r2094;
	and.b32  	%r539, %r538, %r74;
	shl.b32 	%r540, %r539, 2;
	add.s32 	%r541, %r76, %r540;
	atom.shared.add.u32 	%r542, [%r541], 1;
	xor.b32  	%r543, %r2160, -2147483648;
	shr.u32 	%r544, %r543, %r2094;
	and.b32  	%r545, %r544, %r74;
	shl.b32 	%r546, %r545, 2;
	add.s32 	%r547, %r76, %r546;
	atom.shared.add.u32 	%r548, [%r547], 1;
	xor.b32  	%r549, %r2159, -2147483648;
	shr.u32 	%r550, %r549, %r2094;
	and.b32  	%r551, %r550, %r74;
	shl.b32 	%r552, %r551, 2;
	add.s32 	%r553, %r76, %r552;
	atom.shared.add.u32 	%r554, [%r553], 1;
	xor.b32  	%r555, %r2158, -2147483648;
	shr.u32 	%r556, %r555, %r2094;
	and.b32  	%r557, %r556, %r74;
	shl.b32 	%r558, %r557, 2;
	add.s32 	%r559, %r76, %r558;
	atom.shared.add.u32 	%r560, [%r559], 1;
	xor.b32  	%r561, %r2157, -2147483648;
	shr.u32 	%r562, %r561, %r2094;
	and.b32  	%r563, %r562, %r74;
	shl.b32 	%r564, %r563, 2;
	add.s32 	%r565, %r76, %r564;
	atom.shared.add.u32 	%r566, [%r565], 1;
	xor.b32  	%r567, %r2156, -2147483648;
	shr.u32 	%r568, %r567, %r2094;
	and.b32  	%r569, %r568, %r74;
	shl.b32 	%r570, %r569, 2;
	add.s32 	%r571, %r76, %r570;
	atom.shared.add.u32 	%r572, [%r571], 1;
	xor.b32  	%r573, %r2155, -2147483648;
	shr.u32 	%r574, %r573, %r2094;
	and.b32  	%r575, %r574, %r74;
	shl.b32 	%r576, %r575, 2;
	add.s32 	%r577, %r76, %r576;
	atom.shared.add.u32 	%r578, [%r577], 1;
	xor.b32  	%r579, %r2154, -2147483648;
	shr.u32 	%r580, %r579, %r2094;
	and.b32  	%r581, %r580, %r74;
	shl.b32 	%r582, %r581, 2;
	add.s32 	%r583, %r76, %r582;
	atom.shared.add.u32 	%r584, [%r583], 1;
	xor.b32  	%r585, %r2153, -2147483648;
	shr.u32 	%r586, %r585, %r2094;
	and.b32  	%r587, %r586, %r74;
	shl.b32 	%r588, %r587, 2;
	add.s32 	%r589, %r76, %r588;
	atom.shared.add.u32 	%r590, [%r589], 1;
	xor.b32  	%r591, %r2152, -2147483648;
	shr.u32 	%r592, %r591, %r2094;
	and.b32  	%r593, %r592, %r74;
	shl.b32 	%r594, %r593, 2;
	add.s32 	%r595, %r76, %r594;
	atom.shared.add.u32 	%r596, [%r595], 1;
	xor.b32  	%r597, %r2151, -2147483648;
	shr.u32 	%r598, %r597, %r2094;
	and.b32  	%r599, %r598, %r74;
	shl.b32 	%r600, %r599, 2;
	add.s32 	%r601, %r76, %r600;
	atom.shared.add.u32 	%r602, [%r601], 1;
	xor.b32  	%r603, %r2150, -2147483648;
	shr.u32 	%r604, %r603, %r2094;
	and.b32  	%r605, %r604, %r74;
	shl.b32 	%r606, %r605, 2;
	add.s32 	%r607, %r76, %r606;
	atom.shared.add.u32 	%r608, [%r607], 1;
	xor.b32  	%r2212, %r2149, -2147483648;
	shr.u32 	%r610, %r2212, %r2094;
	and.b32  	%r611, %r610, %r74;
	shl.b32 	%r612, %r611, 2;
	add.s32 	%r613, %r76, %r612;
	atom.shared.add.u32 	%r614, [%r613], 1;
	bar.sync 	0;
	setp.gt.u32 	%p29, %r1, 255;
	shl.b32 	%r615, %r1, 2;
	add.s32 	%r101, %r490, %r615;
	mov.b32 	%r2174, 0;
	@%p29 bra 	$L__BB6_53;
	ld.shared.u32 	%r617, [%r101];
	mov.b32 	%r618, 0;
	st.shared.u32 	[%r101], %r618;
	ld.shared.u32 	%r619, [%r101+1024];
	st.shared.u32 	[%r101+1024], %r617;
	add.s32 	%r620, %r619, %r617;
	ld.shared.u32 	%r621, [%r101+2048];
	st.shared.u32 	[%r101+2048], %r620;
	add.s32 	%r622, %r621, %r620;
	ld.shared.u32 	%r623, [%r101+3072];
	st.shared.u32 	[%r101+3072], %r622;
	add.s32 	%r624, %r623, %r622;
	ld.shared.u32 	%r625, [%r101+4096];
	st.shared.u32 	[%r101+4096], %r624;
	add.s32 	%r626, %r625, %r624;
	ld.shared.u32 	%r627, [%r101+5120];
	st.shared.u32 	[%r101+5120], %r626;
	add.s32 	%r628, %r627, %r626;
	ld.shared.u32 	%r629, [%r101+6144];
	st.shared.u32 	[%r101+6144], %r628;
	add.s32 	%r630, %r629, %r628;
	ld.shared.u32 	%r631, [%r101+7168];
	st.shared.u32 	[%r101+7168], %r630;
	add.s32 	%r632, %r631, %r630;
	ld.shared.u32 	%r633, [%r101+8192];
	st.shared.u32 	[%r101+8192], %r632;
	add.s32 	%r634, %r633, %r632;
	ld.shared.u32 	%r635, [%r101+9216];
	st.shared.u32 	[%r101+9216], %r634;
	add.s32 	%r636, %r635, %r634;
	ld.shared.u32 	%r637, [%r101+10240];
	st.shared.u32 	[%r101+10240], %r636;
	add.s32 	%r638, %r637, %r636;
	ld.shared.u32 	%r639, [%r101+11264];
	st.shared.u32 	[%r101+11264], %r638;
	add.s32 	%r2174, %r639, %r638;
$L__BB6_53:
	setp.gt.u32 	%p30, %r1, 255;
	shl.b32 	%r640, %r3, 8;
	add.s32 	%r641, %r640, %r1;
	mul.wide.s32 	%rd59, %r641, 4;
	add.s64 	%rd6, %rd2, %rd59;
	@%p30 bra 	$L__BB6_55;
	or.b32  	%r642, %r2174, 1073741824;
	st.volatile.global.u32 	[%rd6], %r642;
$L__BB6_55:
	ld.param.u64 	%rd442, [_ZN3cub18CUB_300001_SM_10006detail10radix_sort29DeviceRadixSortOnesweepKernelINS1_5radix10policy_hubIiiyE10Policy1000ELNS0_9SortOrderE0EiiyiiNS1_21identity_decomposer_tEEEvPT5_SB_PT3_PKSC_PT1_PKSG_PT2_PKSK_T4_iiT6__param_7];
	xor.b32  	%r2223, %r2160, -2147483648;
	xor.b32  	%r2224, %r2161, -2147483648;
	xor.b32  	%r2222, %r2159, -2147483648;
	xor.b32  	%r2221, %r2158, -2147483648;
	xor.b32  	%r2228, %r2165, -2147483648;
	xor.b32  	%r2218, %r2155, -2147483648;
	xor.b32  	%r2220, %r2157, -2147483648;
	xor.b32  	%r2217, %r2154, -2147483648;
	xor.b32  	%r2219, %r2156, -2147483648;
	xor.b32  	%r2215, %r2152, -2147483648;
	xor.b32  	%r2216, %r2153, -2147483648;
	xor.b32  	%r2213, %r2150, -2147483648;
	xor.b32  	%r2214, %r2151, -2147483648;
	setp.lt.u32 	%p31, %r1, 256;
	setp.eq.s32 	%p32, %r2174, 6528;
	and.pred  	%p33, %p31, %p32;
	selp.u32 	%r643, 1, 0, %p33;
	{ 
	.reg .pred 	%p1; 
	.reg .pred 	%p2; 
	setp.ne.u32 	%p1, %r643, 0; 
	bar.red.or.pred 	%p2, 0, %p1; 
	selp.u32 	%r644, 1, 0, %p2; 
	}
	setp.eq.s32 	%p34, %r644, 0;
	and.b32  	%r645, %r1, 992;
	and.b32  	%r646, %r1, 31;
	mul.lo.s32 	%r647, %r645, 17;
	or.b32  	%r648, %r647, %r646;
	cvt.u64.u32 	%rd7, %r648;
	mul.lo.s32 	%r649, %r3, 6528;
	cvt.s64.s32 	%rd60, %r649;
	add.s64 	%rd61, %rd7, %rd60;
	cvta.to.global.u64 	%rd62, %rd442;
	shl.b64 	%rd63, %rd61, 2;
	add.s64 	%rd8, %rd62, %rd63;
	cvt.u64.u32 	%rd9, %r1;
	@%p34 bra 	$L__BB6_175;
	setp.gt.u32 	%p35, %r1, 255;
	shl.b32 	%r650, %r1, 3;
	mov.u32 	%r651, _ZZN3cub18CUB_300001_SM_10006detail10radix_sort29DeviceRadixSortOnesweepKernelINS1_5radix10policy_hubIiiyE10Policy1000ELNS0_9SortOrderE0EiiyiiNS1_21identity_decomposer_tEEEvPT5_SB_PT3_PKSC_PT1_PKSG_PT2_PKSK_T4_iiT6_E1s;
	add.s32 	%r652, %r651, %r650;
	add.s32 	%r121, %r652, 26112;
	@%p35 bra 	$L__BB6_64;
	ld.param.u64 	%rd436, [_ZN3cub18CUB_300001_SM_10006detail10radix_sort29DeviceRadixSortOnesweepKernelINS1_5radix10policy_hubIiiyE10Policy1000ELNS0_9SortOrderE0EiiyiiNS1_21identity_decomposer_tEEEvPT5_SB_PT3_PKSC_PT1_PKSG_PT2_PKSK_T4_iiT6__param_3];
	cvta.to.global.u64 	%rd64, %rd436;
	shl.b64 	%rd65, %rd9, 3;
	add.s64 	%rd66, %rd64, %rd65;
	ld.global.u64 	%rd67, [%rd66];
	setp.gt.u32 	%p36, %r1, %r100;
	selp.b64 	%rd68, 6528, 0, %p36;
	sub.s64 	%rd455, %rd67, %rd68;
	st.shared.u64 	[%r121], %rd455;
	setp.lt.s32 	%p37, %r3, 1;
	mov.u32 	%r2178, %r2174;
	@%p37 bra 	$L__BB6_63;
	mov.b32 	%r2176, -1;
	mov.u32 	%r2175, %r3;
	mov.u32 	%r2178, %r2174;
$L__BB6_59:
	ld.param.u64 	%rd429, [_ZN3cub18CUB_300001_SM_10006detail10radix_sort29DeviceRadixSortOnesweepKernelINS1_5radix10policy_hubIiiyE10Policy1000ELNS0_9SortOrderE0EiiyiiNS1_21identity_decomposer_tEEEvPT5_SB_PT3_PKSC_PT1_PKSG_PT2_PKSK_T4_iiT6__param_0];
	add.s32 	%r125, %r2175, -1;
	shl.b32 	%r654, %r125, 8;
	add.s32 	%r655, %r654, %r1;
	cvta.to.global.u64 	%rd69, %rd429;
	mul.wide.s32 	%rd70, %r655, 4;
	add.s64 	%rd11, %rd69, %rd70;
$L__BB6_60:
	membar.cta;
	ld.volatile.global.u32 	%r126, [%rd11];
	setp.eq.s32 	%p38, %r126, 0;
	@%p38 bra 	$L__BB6_60;
	and.b32  	%r656, %r126, 1073741823;
	add.s32 	%r2178, %r656, %r2178;
	setp.gt.s32 	%p39, %r126, -1;
	vote.sync.ballot.b32 	%r2176, %p39, %r2176;
	setp.gt.u32 	%p41, %r2175, 1;
	and.pred  	%p42, %p39, %p41;
	mov.u32 	%r2175, %r125;
	@%p42 bra 	$L__BB6_59;
	ld.shared.u64 	%rd455, [%r121];
$L__BB6_63:
	or.b32  	%r657, %r2178, -2147483648;
	st.volatile.global.u32 	[%rd6], %r657;
	sub.s32 	%r658, %r2178, %r2174;
	cvt.s64.s32 	%rd71, %r658;
	add.s64 	%rd72, %rd455, %rd71;
	st.shared.u64 	[%r121], %rd72;
$L__BB6_64:
	ld.param.u32 	%r2080, [_ZN3cub18CUB_300001_SM_10006detail10radix_sort29DeviceRadixSortOnesweepKernelINS1_5radix10policy_hubIiiyE10Policy1000ELNS0_9SortOrderE0EiiyiiNS1_21identity_decomposer_tEEEvPT5_SB_PT3_PKSC_PT1_PKSG_PT2_PKSK_T4_iiT6__param_8];
	ld.param.u64 	%rd432, [_ZN3cub18CUB_300001_SM_10006detail10radix_sort29DeviceRadixSortOnesweepKernelINS1_5radix10policy_hubIiiyE10Policy1000ELNS0_9SortOrderE0EiiyiiNS1_21identity_decomposer_tEEEvPT5_SB_PT3_PKSC_PT1_PKSG_PT2_PKSK_T4_iiT6__param_2];
	setp.gt.u32 	%p43, %r1, 255;
	setp.lt.s32 	%p44, %r4, %r2080;
	setp.eq.s64 	%p45, %rd432, 0;
	or.pred  	%p46, %p45, %p44;
	or.pred  	%p47, %p43, %p46;
	@%p47 bra 	$L__BB6_66;
	ld.param.u64 	%rd433, [_ZN3cub18CUB_300001_SM_10006detail10radix_sort29DeviceRadixSortOnesweepKernelINS1_5radix10policy_hubIiiyE10Policy1000ELNS0_9SortOrderE0EiiyiiNS1_21identity_decomposer_tEEEvPT5_SB_PT3_PKSC_PT1_PKSG_PT2_PKSK_T4_iiT6__param_2];
	ld.shared.u64 	%rd73, [%r121];
	setp.gt.u32 	%p48, %r1, %r100;
	selp.b64 	%rd74, 6528, 0, %p48;
	cvt.s64.s32 	%rd75, %r2174;
	add.s64 	%rd76, %rd74, %rd75;
	add.s64 	%rd77, %rd76, %rd73;
	cvta.to.global.u64 	%rd78, %rd433;
	shl.b64 	%rd79, %rd9, 3;
	add.s64 	%rd80, %rd78, %rd79;
	st.global.u64 	[%rd80], %rd77;
$L__BB6_66:
	ld.param.u32 	%r2081, [_ZN3cub18CUB_300001_SM_10006detail10radix_sort29DeviceRadixSortOnesweepKernelINS1_5radix10policy_hubIiiyE10Policy1000ELNS0_9SortOrderE0EiiyiiNS1_21identity_decomposer_tEEEvPT5_SB_PT3_PKSC_PT1_PKSG_PT2_PKSK_T4_iiT6__param_8];
	setp.gt.s32 	%p49, %r4, %r2081;
	bar.sync 	0;
	shl.b32 	%r659, %r100, 3;
	add.s32 	%r661, %r651, %r659;
	ld.shared.u64 	%rd14, [%r661+26112];
	@%p49 bra 	$L__BB6_68;
	add.s64 	%rd81, %rd14, %rd7;
	shl.b64 	%rd82, %rd81, 2;
	add.s64 	%rd83, %rd1, %rd82;
	st.global.u32 	[%rd83], %r2165;
	st.global.u32 	[%rd83+128], %r2164;
	st.global.u32 	[%rd83+256], %r2163;
	st.global.u32 	[%rd83+384], %r2162;
	st.global.u32 	[%rd83+512], %r2161;
	st.global.u32 	[%rd83+640], %r2160;
	st.global.u32 	[%rd83+768], %r2159;
	st.global.u32 	[%rd83+896], %r2158;
	st.global.u32 	[%rd83+1024], %r2157;
	st.global.u32 	[%rd83+1152], %r2156;
	st.global.u32 	[%rd83+1280], %r2155;
	st.global.u32 	[%rd83+1408], %r2154;
	st.global.u32 	[%rd83+1536], %r2153;
	st.global.u32 	[%rd83+1664], %r2152;
	st.global.u32 	[%rd83+1792], %r2151;
	st.global.u32 	[%rd83+1920], %r2150;
	st.global.u32 	[%rd83+2048], %r2149;
	bra.uni 	$L__BB6_102;
$L__BB6_68:
	ld.param.u32 	%r2082, [_ZN3cub18CUB_300001_SM_10006detail10radix_sort29DeviceRadixSortOnesweepKernelINS1_5radix10policy_hubIiiyE10Policy1000ELNS0_9SortOrderE0EiiyiiNS1_21identity_decomposer_tEEEvPT5_SB_PT3_PKSC_PT1_PKSG_PT2_PKSK_T4_iiT6__param_8];
	cvt.u32.u64 	%r662, %rd7;
	mad.lo.s32 	%r130, %r3, -6528, %r2082;
	setp.ge.s32 	%p50, %r662, %r130;
	add.s64 	%rd84, %rd14, %rd7;
	shl.b64 	%rd85, %rd84, 2;
	add.s64 	%rd15, %rd1, %rd85;
	@%p50 bra 	$L__BB6_70;
	st.global.u32 	[%rd15], %r2165;
$L__BB6_70:
	add.s32 	%r664, %r662, 32;
	setp.ge.s32 	%p51, %r664, %r130;
	@%p51 bra 	$L__BB6_72;
	st.global.u32 	[%rd15+128], %r2164;
$L__BB6_72:
	add.s32 	%r666, %r662, 64;
	setp.ge.s32 	%p52, %r666, %r130;
	@%p52 bra 	$L__BB6_74;
	st.global.u32 	[%rd15+256], %r2163;
$L__BB6_74:
	add.s32 	%r668, %r662, 96;
	setp.ge.s32 	%p53, %r668, %r130;
	@%p53 bra 	$L__BB6_76;
	st.global.u32 	[%rd15+384], %r2162;
$L__BB6_76:
	add.s32 	%r670, %r662, 128;
	setp.ge.s32 	%p54, %r670, %r130;
	@%p54 bra 	$L__BB6_78;
	st.global.u32 	[%rd15+512], %r2161;
$L__BB6_78:
	add.s32 	%r672, %r662, 160;
	setp.ge.s32 	%p55, %r672, %r130;
	@%p55 bra 	$L__BB6_80;
	st.global.u32 	[%rd15+640], %r2160;
$L__BB6_80:
	add.s32 	%r674, %r662, 192;
	setp.ge.s32 	%p56, %r674, %r130;
	@%p56 bra 	$L__BB6_82;
	st.global.u32 	[%rd15+768], %r2159;
$L__BB6_82:
	add.s32 	%r676, %r662, 224;
	setp.ge.s32 	%p57, %r676, %r130;
	@%p57 bra 	$L__BB6_84;
	st.global.u32 	[%rd15+896], %r2158;
$L__BB6_84:
	add.s32 	%r678, %r662, 256;
	setp.ge.s32 	%p58, %r678, %r130;
	@%p58 bra 	$L__BB6_86;
	st.global.u32 	[%rd15+1024], %r2157;
$L__BB6_86:
	add.s32 	%r680, %r662, 288;
	setp.ge.s32 	%p59, %r680, %r130;
	@%p59 bra 	$L__BB6_88;
	st.global.u32 	[%rd15+1152], %r2156;
$L__BB6_88:
	add.s32 	%r682, %r662, 320;
	setp.ge.s32 	%p60, %r682, %r130;
	@%p60 bra 	$L__BB6_90;
	st.global.u32 	[%rd15+1280], %r2155;
$L__BB6_90:
	add.s32 	%r684, %r662, 352;
	setp.ge.s32 	%p61, %r684, %r130;
	@%p61 bra 	$L__BB6_92;
	st.global.u32 	[%rd15+1408], %r2154;
$L__BB6_92:
	add.s32 	%r686, %r662, 384;
	setp.ge.s32 	%p62, %r686, %r130;
	@%p62 bra 	$L__BB6_94;
	st.global.u32 	[%rd15+1536], %r2153;
$L__BB6_94:
	add.s32 	%r688, %r662, 416;
	setp.ge.s32 	%p63, %r688, %r130;
	@%p63 bra 	$L__BB6_96;
	st.global.u32 	[%rd15+1664], %r2152;
$L__BB6_96:
	add.s32 	%r690, %r662, 448;
	setp.ge.s32 	%p64, %r690, %r130;
	@%p64 bra 	$L__BB6_98;
	st.global.u32 	[%rd15+1792], %r2151;
$L__BB6_98:
	add.s32 	%r692, %r662, 480;
	setp.ge.s32 	%p65, %r692, %r130;
	@%p65 bra 	$L__BB6_100;
	st.global.u32 	[%rd15+1920], %r2150;
$L__BB6_100:
	add.s32 	%r694, %r662, 512;
	setp.ge.s32 	%p66, %r694, %r130;
	@%p66 bra 	$L__BB6_102;
	st.global.u32 	[%rd15+2048], %r2149;
$L__BB6_102:
	ld.param.u32 	%r2083, [_ZN3cub18CUB_300001_SM_10006detail10radix_sort29DeviceRadixSortOnesweepKernelINS1_5radix10policy_hubIiiyE10Policy1000ELNS0_9SortOrderE0EiiyiiNS1_21identity_decomposer_tEEEvPT5_SB_PT3_PKSC_PT1_PKSG_PT2_PKSK_T4_iiT6__param_8];
	setp.gt.s32 	%p67, %r4, %r2083;
	@%p67 bra 	$L__BB6_104;
	ld.global.u32 	%r2211, [%rd8];
	ld.global.u32 	%r2210, [%rd8+128];
	ld.global.u32 	%r2209, [%rd8+256];
	ld.global.u32 	%r2208, [%rd8+384];
	ld.global.u32 	%r2207, [%rd8+512];
	ld.global.u32 	%r2206, [%rd8+640];
	ld.global.u32 	%r2205, [%rd8+768];
	ld.global.u32 	%r2204, [%rd8+896];
	ld.global.u32 	%r2203, [%rd8+1024];
	ld.global.u32 	%r2202, [%rd8+1152];
	ld.global.u32 	%r2201, [%rd8+1280];
	ld.global.u32 	%r2200, [%rd8+1408];
	ld.global.u32 	%r2199, [%rd8+1536];
	ld.global.u32 	%r2198, [%rd8+1664];
	ld.global.u32 	%r2197, [%rd8+1792];
	ld.global.u32 	%r2196, [%rd8+1920];
	ld.global.u32 	%r2195, [%rd8+2048];
	bra.uni 	$L__BB6_138;
$L__BB6_104:
	ld.param.u32 	%r2084, [_ZN3cub18CUB_300001_SM_10006detail10radix_sort29DeviceRadixSortOnesweepKernelINS1_5radix10policy_hubIiiyE10Policy1000ELNS0_9SortOrderE0EiiyiiNS1_21identity_decomposer_tEEEvPT5_SB_PT3_PKSC_PT1_PKSG_PT2_PKSK_T4_iiT6__param_8];
	cvt.u32.u64 	%r696, %rd7;
	sub.s32 	%r148, %r2084, %r649;
	setp.ge.s32 	%p68, %r696, %r148;
	@%p68 bra 	$L__BB6_106;
	ld.global.u32 	%r2211, [%rd8];
$L__BB6_106:
	add.s32 	%r700, %r696, 32;
	setp.ge.s32 	%p69, %r700, %r148;
	@%p69 bra 	$L__BB6_108;
	ld.global.u32 	%r2210, [%rd8+128];
$L__BB6_108:
	add.s32 	%r703, %r696, 64;
	setp.ge.s32 	%p70, %r703, %r148;
	@%p70 bra 	$L__BB6_110;
	ld.global.u32 	%r2209, [%rd8+256];
$L__BB6_110:
	add.s32 	%r706, %r696, 96;
	setp.ge.s32 	%p71, %r706, %r148;
	@%p71 bra 	$L__BB6_112;
	ld.global.u32 	%r2208, [%rd8+384];
$L__BB6_112:
	add.s32 	%r709, %r696, 128;
	setp.ge.s32 	%p72, %r709, %r148;
	@%p72 bra 	$L__BB6_114;
	ld.global.u32 	%r2207, [%rd8+512];
$L__BB6_114:
	add.s32 	%r712, %r696, 160;
	setp.ge.s32 	%p73, %r712, %r148;
	@%p73 bra 	$L__BB6_116;
	ld.global.u32 	%r2206, [%rd8+640];
$L__BB6_116:
	add.s32 	%r715, %r696, 192;
	setp.ge.s32 	%p74, %r715, %r148;
	@%p74 bra 	$L__BB6_118;
	ld.global.u32 	%r2205, [%rd8+768];
$L__BB6_118:
	add.s32 	%r718, %r696, 224;
	setp.ge.s32 	%p75, %r718, %r148;
	@%p75 bra 	$L__BB6_120;
	ld.global.u32 	%r2204, [%rd8+896];
$L__BB6_120:
	add.s32 	%r721, %r696, 256;
	setp.ge.s32 	%p76, %r721, %r148;
	@%p76 bra 	$L__BB6_122;
	ld.global.u32 	%r2203, [%rd8+1024];
$L__BB6_122:
	add.s32 	%r724, %r696, 288;
	setp.ge.s32 	%p77, %r724, %r148;
	@%p77 bra 	$L__BB6_124;
	ld.global.u32 	%r2202, [%rd8+1152];
$L__BB6_124:
	add.s32 	%r727, %r696, 320;
	setp.ge.s32 	%p78, %r727, %r148;
	@%p78 bra 	$L__BB6_126;
	ld.global.u32 	%r2201, [%rd8+1280];
$L__BB6_126:
	add.s32 	%r730, %r696, 352;
	setp.ge.s32 	%p79, %r730, %r148;
	@%p79 bra 	$L__BB6_128;
	ld.global.u32 	%r2200, [%rd8+1408];
$L__BB6_128:
	add.s32 	%r733, %r696, 384;
	setp.ge.s32 	%p80, %r733, %r148;
	@%p80 bra 	$L__BB6_130;
	ld.global.u32 	%r2199, [%rd8+1536];
$L__BB6_130:
	add.s32 	%r736, %r696, 416;
	setp.ge.s32 	%p81, %r736, %r148;
	@%p81 bra 	$L__BB6_132;
	ld.global.u32 	%r2198, [%rd8+1664];
$L__BB6_132:
	add.s32 	%r739, %r696, 448;
	setp.ge.s32 	%p82, %r739, %r148;
	@%p82 bra 	$L__BB6_134;
	ld.global.u32 	%r2197, [%rd8+1792];
$L__BB6_134:
	add.s32 	%r742, %r696, 480;
	setp.ge.s32 	%p83, %r742, %r148;
	@%p83 bra 	$L__BB6_136;
	ld.global.u32 	%r2196, [%rd8+1920];
$L__BB6_136:
	add.s32 	%r745, %r696, 512;
	setp.ge.s32 	%p84, %r745, %r148;
	@%p84 bra 	$L__BB6_138;
	ld.global.u32 	%r2195, [%rd8+2048];
$L__BB6_138:
	ld.param.u32 	%r2085, [_ZN3cub18CUB_300001_SM_10006detail10radix_sort29DeviceRadixSortOnesweepKernelINS1_5radix10policy_hubIiiyE10Policy1000ELNS0_9SortOrderE0EiiyiiNS1_21identity_decomposer_tEEEvPT5_SB_PT3_PKSC_PT1_PKSG_PT2_PKSK_T4_iiT6__param_8];
	mad.lo.s32 	%r746, %r3, 6528, 6528;
	setp.gt.s32 	%p85, %r746, %r2085;
	@%p85 bra 	$L__BB6_140;
	ld.param.u64 	%rd439, [_ZN3cub18CUB_300001_SM_10006detail10radix_sort29DeviceRadixSortOnesweepKernelINS1_5radix10policy_hubIiiyE10Policy1000ELNS0_9SortOrderE0EiiyiiNS1_21identity_decomposer_tEEEvPT5_SB_PT3_PKSC_PT1_PKSG_PT2_PKSK_T4_iiT6__param_6];
	add.s64 	%rd86, %rd14, %rd7;
	cvta.to.global.u64 	%rd87, %rd439;
	shl.b64 	%rd88, %rd86, 2;
	add.s64 	%rd89, %rd87, %rd88;
	st.global.u32 	[%rd89], %r2211;
	st.global.u32 	[%rd89+128], %r2210;
	st.global.u32 	[%rd89+256], %r2209;
	st.global.u32 	[%rd89+384], %r2208;
	st.global.u32 	[%rd89+512], %r2207;
	st.global.u32 	[%rd89+640], %r2206;
	st.global.u32 	[%rd89+768], %r2205;
	st.global.u32 	[%rd89+896], %r2204;
	st.global.u32 	[%rd89+1024], %r2203;
	st.global.u32 	[%rd89+1152], %r2202;
	st.global.u32 	[%rd89+1280], %r2201;
	st.global.u32 	[%rd89+1408], %r2200;
	st.global.u32 	[%rd89+1536], %r2199;
	st.global.u32 	[%rd89+1664], %r2198;
	st.global.u32 	[%rd89+1792], %r2197;
	st.global.u32 	[%rd89+1920], %r2196;
	st.global.u32 	[%rd89+2048], %r2195;
	bra.uni 	$L__BB6_174;
$L__BB6_140:
	ld.param.u32 	%r2086, [_ZN3cub18CUB_300001_SM_10006detail10radix_sort29DeviceRadixSortOnesweepKernelINS1_5radix10policy_hubIiiyE10Policy1000ELNS0_9SortOrderE0EiiyiiNS1_21identity_decomposer_tEEEvPT5_SB_PT3_PKSC_PT1_PKSG_PT2_PKSK_T4_iiT6__param_8];
	ld.param.u64 	%rd440, [_ZN3cub18CUB_300001_SM_10006detail10radix_sort29DeviceRadixSortOnesweepKernelINS1_5radix10policy_hubIiiyE10Policy1000ELNS0_9SortOrderE0EiiyiiNS1_21identity_decomposer_tEEEvPT5_SB_PT3_PKSC_PT1_PKSG_PT2_PKSK_T4_iiT6__param_6];
	cvt.u32.u64 	%r747, %rd7;
	mad.lo.s32 	%r199, %r3, -6528, %r2086;
	setp.ge.s32 	%p86, %r747, %r199;
	add.s64 	%rd90, %rd14, %rd7;
	cvta.to.global.u64 	%rd91, %rd440;
	shl.b64 	%rd92, %rd90, 2;
	add.s64 	%rd16, %rd91, %rd92;
	@%p86 bra 	$L__BB6_142;
	st.global.u32 	[%rd16], %r2211;
$L__BB6_142:
	add.s32 	%r749, %r747, 32;
	setp.ge.s32 	%p87, %r749, %r199;
	@%p87 bra 	$L__BB6_144;
	st.global.u32 	[%rd16+128], %r2210;
$L__BB6_144:
	add.s32 	%r751, %r747, 64;
	setp.ge.s32 	%p88, %r751, %r199;
	@%p88 bra 	$L__BB6_146;
	st.global.u32 	[%rd16+256], %r2209;
$L__BB6_146:
	add.s32 	%r753, %r747, 96;
	setp.ge.s32 	%p89, %r753, %r199;
	@%p89 bra 	$L__BB6_148;
	st.global.u32 	[%rd16+384], %r2208;
$L__BB6_148:
	add.s32 	%r755, %r747, 128;
	setp.ge.s32 	%p90, %r755, %r199;
	@%p90 bra 	$L__BB6_150;
	st.global.u32 	[%rd16+512], %r2207;
$L__BB6_150:
	add.s32 	%r757, %r747, 160;
	setp.ge.s32 	%p91, %r757, %r199;
	@%p91 bra 	$L__BB6_152;
	st.global.u32 	[%rd16+640], %r2206;
$L__BB6_152:
	add.s32 	%r759, %r747, 192;
	setp.ge.s32 	%p92, %r759, %r199;
	@%p92 bra 	$L__BB6_154;
	st.global.u32 	[%rd16+768], %r2205;
$L__BB6_154:
	add.s32 	%r761, %r747, 224;
	setp.ge.s32 	%p93, %r761, %r199;
	@%p93 bra 	$L__BB6_156;
	st.global.u32 	[%rd16+896], %r2204;
$L__BB6_156:
	add.s32 	%r763, %r747, 256;
	setp.ge.s32 	%p94, %r763, %r199;
	@%p94 bra 	$L__BB6_158;
	st.global.u32 	[%rd16+1024], %r2203;
$L__BB6_158:
	add.s32 	%r765, %r747, 288;
	setp.ge.s32 	%p95, %r765, %r199;
	@%p95 bra 	$L__BB6_160;
	st.global.u32 	[%rd16+1152], %r2202;
$L__BB6_160:
	add.s32 	%r767, %r747, 320;
	setp.ge.s32 	%p96, %r767, %r199;
	@%p96 bra 	$L__BB6_162;
	st.global.u32 	[%rd16+1280], %r2201;
$L__BB6_162:
	add.s32 	%r769, %r747, 352;
	setp.ge.s32 	%p97, %r769, %r199;
	@%p97 bra 	$L__BB6_164;
	st.global.u32 	[%rd16+1408], %r2200;
$L__BB6_164:
	add.s32 	%r771, %r747, 384;
	setp.ge.s32 	%p98, %r771, %r199;
	@%p98 bra 	$L__BB6_166;
	st.global.u32 	[%rd16+1536], %r2199;
$L__BB6_166:
	add.s32 	%r773, %r747, 416;
	setp.ge.s32 	%p99, %r773, %r199;
	@%p99 bra 	$L__BB6_168;
	st.global.u32 	[%rd16+1664], %r2198;
$L__BB6_168:
	add.s32 	%r775, %r747, 448;
	setp.ge.s32 	%p100, %r775, %r199;
	@%p100 bra 	$L__BB6_170;
	st.global.u32 	[%rd16+1792], %r2197;
$L__BB6_170:
	add.s32 	%r777, %r747, 480;
	setp.ge.s32 	%p101, %r777, %r199;
	@%p101 bra 	$L__BB6_172;
	st.global.u32 	[%rd16+1920], %r2196;
$L__BB6_172:
	add.s32 	%r779, %r747, 512;
	setp.ge.s32 	%p102, %r779, %r199;
	@%p102 bra 	$L__BB6_174;
	st.global.u32 	[%rd16+2048], %r2195;
$L__BB6_174:
	// begin inline asm
	exit;
	// end inline asm
	mov.u32 	%r2212, %r2149;
	mov.u32 	%r2213, %r2150;
	mov.u32 	%r2214, %r2151;
	mov.u32 	%r2215, %r2152;
	mov.u32 	%r2216, %r2153;
	mov.u32 	%r2217, %r2154;
	mov.u32 	%r2218, %r2155;
	mov.u32 	%r2219, %r2156;
	mov.u32 	%r2220, %r2157;
	mov.u32 	%r2221, %r2158;
	mov.u32 	%r2222, %r2159;
	mov.u32 	%r2223, %r2160;
	mov.u32 	%r2224, %r2161;
	mov.u32 	%r2225, %r2162;
	mov.u32 	%r2226, %r2163;
	mov.u32 	%r2227, %r2164;
	mov.u32 	%r2228, %r2165;
$L__BB6_175:
	mul.hi.u32 	%r780, %r1, 357913942;
	add.s32 	%r781, %r780, %r1;
	shl.b32 	%r782, %r781, 2;
	mov.u32 	%r783, _ZZN3cub18CUB_300001_SM_10006detail10radix_sort29DeviceRadixSortOnesweepKernelINS1_5radix10policy_hubIiiyE10Policy1000ELNS0_9SortOrderE0EiiyiiNS1_21identity_decomposer_tEEEvPT5_SB_PT3_PKSC_PT1_PKSG_PT2_PKSK_T4_iiT6_E1s;
	add.s32 	%r784, %r783, %r782;
	add.s32 	%r217, %r784, 13328;
	st.shared.u32 	[%r784+13328], %r2174;
	bar.sync 	0;
	setp.gt.u32 	%p103, %r1, 31;
	@%p103 bra 	$L__BB6_177;
	mad.lo.s32 	%r816, %r1, 52, %r783;
	ld.shared.u32 	%r817, [%r816+13328];
	ld.shared.u32 	%r818, [%r816+13332];
	ld.shared.u32 	%r819, [%r816+13336];
	ld.shared.u32 	%r820, [%r816+13340];
	ld.shared.u32 	%r821, [%r816+13344];
	ld.shared.u32 	%r822, [%r816+13348];
	ld.shared.u32 	%r823, [%r816+13352];
	ld.shared.u32 	%r824, [%r816+13356];
	ld.shared.u32 	%r825, [%r816+13360];
	ld.shared.u32 	%r826, [%r816+13364];
	ld.shared.u32 	%r827, [%r816+13368];
	ld.shared.u32 	%r828, [%r816+13372];
	add.s32 	%r829, %r818, %r817;
	add.s32 	%r830, %r829, %r819;
	add.s32 	%r831, %r830, %r820;
	add.s32 	%r832, %r831, %r821;
	add.s32 	%r833, %r832, %r822;
	add.s32 	%r834, %r833, %r823;
	add.s32 	%r835, %r834, %r824;
	add.s32 	%r836, %r835, %r825;
	add.s32 	%r837, %r836, %r826;
	add.s32 	%r838, %r837, %r827;
	add.s32 	%r789, %r838, %r828;
	mov.b32 	%r787, 1;
	mov.b32 	%r812, 0;
	mov.b32 	%r814, -1;
	// begin inline asm
	{  .reg .s32 r0;  .reg .pred p;  shfl.sync.up.b32 r0|p, %r789, %r787, %r812, %r814;  @p add.s32 r0, r0, %r789;  mov.s32 %r785, r0;}
	// end inline asm
	mov.b32 	%r793, 2;
	// begin inline asm
	{  .reg .s32 r0;  .reg .pred p;  shfl.sync.up.b32 r0|p, %r785, %r793, %r812, %r814;  @p add.s32 r0, r0, %r785;  mov.s32 %r791, r0;}
	// end inline asm
	mov.b32 	%r799, 4;
	// begin inline asm
	{  .reg .s32 r0;  .reg .pred p;  shfl.sync.up.b32 r0|p, %r791, %r799, %r812, %r814;  @p add.s32 r0, r0, %r791;  mov.s32 %r797, r0;}
	// end inline asm
	mov.b32 	%r805, 8;
	// begin inline asm
	{  .reg .s32 r0;  .reg .pred p;  shfl.sync.up.b32 r0|p, %r797, %r805, %r812, %r814;  @p add.s32 r0, r0, %r797;  mov.s32 %r803, r0;}
	// end inline asm
	mov.b32 	%r811, 16;
	// begin inline asm
	{  .reg .s32 r0;  .reg .pred p;  shfl.sync.up.b32 r0|p, %r803, %r811, %r812, %r814;  @p add.s32 r0, r0, %r803;  mov.s32 %r809, r0;}
	// end inline asm
	sub.s32 	%r839, %r809, %r789;
	add.s32 	%r840, %r817, %r839;
	add.s32 	%r841, %r818, %r840;
	add.s32 	%r842, %r819, %r841;
	add.s32 	%r843, %r820, %r842;
	add.s32 	%r844, %r821, %r843;
	add.s32 	%r845, %r822, %r844;
	add.s32 	%r846, %r823, %r845;
	add.s32 	%r847, %r824, %r846;
	add.s32 	%r848, %r825, %r847;
	add.s32 	%r849, %r826, %r848;
	add.s32 	%r850, %r827, %r849;
	st.shared.u32 	[%r816+13328], %r839;
	st.shared.u32 	[%r816+13332], %r840;
	st.shared.u32 	[%r816+13336], %r841;
	st.shared.u32 	[%r816+13340], %r842;
	st.shared.u32 	[%r816+13344], %r843;
	st.shared.u32 	[%r816+13348], %r844;
	st.shared.u32 	[%r816+13352], %r845;
	st.shared.u32 	[%r816+13356], %r846;
	st.shared.u32 	[%r816+13360], %r847;
	st.shared.u32 	[%r816+13364], %r848;
	st.shared.u32 	[%r816+13368], %r849;
	st.shared.u32 	[%r816+13372], %r850;
$L__BB6_177:
	setp.gt.u32 	%p104, %r1, 255;
	bar.sync 	0;
	ld.shared.u32 	%r218, [%r217];
	@%p104 bra 	$L__BB6_179;
	shl.b32 	%r851, %r1, 2;
	add.s32 	%r853, %r783, %r851;
	ld.shared.u32 	%r854, [%r853];
	add.s32 	%r855, %r854, %r218;
	st.shared.u32 	[%r853], %r855;
	ld.shared.u32 	%r856, [%r853+1024];
	add.s32 	%r857, %r856, %r218;
	st.shared.u32 	[%r853+1024], %r857;
	ld.shared.u32 	%r858, [%r853+2048];
	add.s32 	%r859, %r858, %r218;
	st.shared.u32 	[%r853+2048], %r859;
	ld.shared.u32 	%r860, [%r853+3072];
	add.s32 	%r861, %r860, %r218;
	st.shared.u32 	[%r853+3072], %r861;
	ld.shared.u32 	%r862, [%r853+4096];
	add.s32 	%r863, %r862, %r218;
	st.shared.u32 	[%r853+4096], %r863;
	ld.shared.u32 	%r864, [%r853+5120];
	add.s32 	%r865, %r864, %r218;
	st.shared.u32 	[%r853+5120], %r865;
	ld.shared.u32 	%r866, [%r853+6144];
	add.s32 	%r867, %r866, %r218;
	st.shared.u32 	[%r853+6144], %r867;
	ld.shared.u32 	%r868, [%r853+7168];
	add.s32 	%r869, %r868, %r218;
	st.shared.u32 	[%r853+7168], %r869;
	ld.shared.u32 	%r870, [%r853+8192];
	add.s32 	%r871, %r870, %r218;
	st.shared.u32 	[%r853+8192], %r871;
	ld.shared.u32 	%r872, [%r853+9216];
	add.s32 	%r873, %r872, %r218;
	st.shared.u32 	[%r853+9216], %r873;
	ld.shared.u32 	%r874, [%r853+10240];
	add.s32 	%r875, %r874, %r218;
	st.shared.u32 	[%r853+10240], %r875;
	ld.shared.u32 	%r876, [%r853+11264];
	add.s32 	%r877, %r876, %r218;
	st.shared.u32 	[%r853+11264], %r877;
$L__BB6_179:
	ld.param.u32 	%r2132, [_ZN3cub18CUB_300001_SM_10006detail10radix_sort29DeviceRadixSortOnesweepKernelINS1_5radix10policy_hubIiiyE10Policy1000ELNS0_9SortOrderE0EiiyiiNS1_21identity_decomposer_tEEEvPT5_SB_PT3_PKSC_PT1_PKSG_PT2_PKSK_T4_iiT6__param_10];
	ld.param.u32 	%r2095, [_ZN3cub18CUB_300001_SM_10006detail10radix_sort29DeviceRadixSortOnesweepKernelINS1_5radix10policy_hubIiiyE10Policy1000ELNS0_9SortOrderE0EiiyiiNS1_21identity_decomposer_tEEEvPT5_SB_PT3_PKSC_PT1_PKSG_PT2_PKSK_T4_iiT6__param_9];
	shl.b32 	%r904, %r1, 5;
	and.b32  	%r905, %r904, 31744;
	add.s32 	%r219, %r783, %r905;
	bar.sync 	0;
	// begin inline asm
	mov.u32 %r878, %lanemask_le;
	// end inline asm
	shr.u32 	%r907, %r2228, %r2095;
	mov.b32 	%r908, -1;
	shl.b32 	%r909, %r908, %r2132;
	not.b32 	%r221, %r909;
	and.b32  	%r901, %r907, %r221;
	mov.b32 	%r881, 1;
	// begin inline asm
	{
    .reg .pred p;
    and.b32 %r879, %r901, %r881;    setp.ne.u32 p, %r879, 0;
    vote.ballot.sync.b32 %r879, p, 0xffffffff;
    @!p not.b32 %r879, %r879;
}

	// end inline asm
	mov.b32 	%r884, 2;
	// begin inline asm
	{
    .reg .pred p;
    and.b32 %r882, %r901, %r884;    setp.ne.u32 p, %r882, 0;
    vote.ballot.sync.b32 %r882, p, 0xffffffff;
    @!p not.b32 %r882, %r882;
}

	// end inline asm
	and.b32  	%r910, %r882, %r879;
	mov.b32 	%r887, 4;
	// begin inline asm
	{
    .reg .pred p;
    and.b32 %r885, %r901, %r887;    setp.ne.u32 p, %r885, 0;
    vote.ballot.sync.b32 %r885, p, 0xffffffff;
    @!p not.b32 %r885, %r885;
}

	// end inline asm
	and.b32  	%r911, %r885, %r910;
	mov.b32 	%r890, 8;
	// begin inline asm
	{
    .reg .pred p;
    and.b32 %r888, %r901, %r890;    setp.ne.u32 p, %r888, 0;
    vote.ballot.sync.b32 %r888, p, 0xffffffff;
    @!p not.b32 %r888, %r888;
}

	// end inline asm
	and.b32  	%r912, %r888, %r911;
	mov.b32 	%r893, 16;
	// begin inline asm
	{
    .reg .pred p;
    and.b32 %r891, %r901, %r893;    setp.ne.u32 p, %r891, 0;
    vote.ballot.sync.b32 %r891, p, 0xffffffff;
    @!p not.b32 %r891, %r891;
}

	// end inline asm
	and.b32  	%r913, %r891, %r912;
	mov.b32 	%r896, 32;
	// begin inline asm
	{
    .reg .pred p;
    and.b32 %r894, %r901, %r896;    setp.ne.u32 p, %r894, 0;
    vote.ballot.sync.b32 %r894, p, 0xffffffff;
    @!p not.b32 %r894, %r894;
}

	// end inline asm
	and.b32  	%r914, %r894, %r913;
	mov.b32 	%r899, 64;
	// begin inline asm
	{
    .reg .pred p;
    and.b32 %r897, %r901, %r899;    setp.ne.u32 p, %r897, 0;
    vote.ballot.sync.b32 %r897, p, 0xffffffff;
    @!p not.b32 %r897, %r897;
}

	// end inline asm
	and.b32  	%r915, %r897, %r914;
	mov.b32 	%r902, 128;
	// begin inline asm
	{
    .reg .pred p;
    and.b32 %r900, %r901, %r902;    setp.ne.u32 p, %r900, 0;
    vote.ballot.sync.b32 %r900, p, 0xffffffff;
    @!p not.b32 %r900, %r900;
}

	// end inline asm
	and.b32  	%r916, %r900, %r915;
	clz.b32 	%r917, %r916;
	sub.s32 	%r223, 31, %r917;
	and.b32  	%r918, %r878, %r916;
	popc.b32 	%r224, %r918;
	setp.ne.s32 	%p105, %r443, %r223;
	mov.b32 	%r2229, 0;
	@%p105 bra 	$L__BB6_181;
	shl.b32 	%r919, %r901, 2;
	add.s32 	%r920, %r219, %r919;
	atom.shared.add.u32 	%r2229, [%r920], %r224;
$L__BB6_181:
	ld.param.u32 	%r2096, [_ZN3cub18CUB_300001_SM_10006detail10radix_sort29DeviceRadixSortOnesweepKernelINS1_5radix10policy_hubIiiyE10Policy1000ELNS0_9SortOrderE0EiiyiiNS1_21identity_decomposer_tEEEvPT5_SB_PT3_PKSC_PT1_PKSG_PT2_PKSK_T4_iiT6__param_9];
	shfl.sync.idx.b32	%r946|%p106, %r2229, %r223, 31, -1;
	add.s32 	%r227, %r224, %r946;
	shr.u32 	%r947, %r2227, %r2096;
	and.b32  	%r943, %r947, %r221;
	mov.b32 	%r923, 1;
	// begin inline asm
	{
    .reg .pred p;
    and.b32 %r921, %r943, %r923;    setp.ne.u32 p, %r921, 0;
    vote.ballot.sync.b32 %r921, p, 0xffffffff;
    @!p not.b32 %r921, %r921;
}

	// end inline asm
	mov.b32 	%r926, 2;
	// begin inline asm
	{
    .reg .pred p;
    and.b32 %r924, %r943, %r926;    setp.ne.u32 p, %r924, 0;
    vote.ballot.sync.b32 %r924, p, 0xffffffff;
    @!p not.b32 %r924, %r924;
}

	// end inline asm
	and.b32  	%r948, %r924, %r921;
	mov.b32 	%r929, 4;
	// begin inline asm
	{
    .reg .pred p;
    and.b32 %r927, %r943, %r929;    setp.ne.u32 p, %r927, 0;
    vote.ballot.sync.b32 %r927, p, 0xffffffff;
    @!p not.b32 %r927, %r927;
}

	// end inline asm
	and.b32  	%r949, %r927, %r948;
	mov.b32 	%r932, 8;
	// begin inline asm
	{
    .reg .pred p;
    and.b32 %r930, %r943, %r932;    setp.ne.u32 p, %r930, 0;
    vote.ballot.sync.b32 %r930, p, 0xffffffff;
    @!p not.b32 %r930, %r930;
}

	// end inline asm
	and.b32  	%r950, %r930, %r949;
	mov.b32 	%r935, 16;
	// begin inline asm
	{
    .reg .pred p;
    and.b32 %r933, %r943, %r935;    setp.ne.u32 p, %r933, 0;
    vote.ballot.sync.b32 %r933, p, 0xffffffff;
    @!p not.b32 %r933, %r933;
}

	// end inline asm
	and.b32  	%r951, %r933, %r950;
	mov.b32 	%r938, 32;
	// begin inline asm
	{
    .reg .pred p;
    and.b32 %r936, %r943, %r938;    setp.ne.u32 p, %r936, 0;
    vote.ballot.sync.b32 %r936, p, 0xffffffff;
    @!p not.b32 %r936, %r936;
}

	// end inline asm
	and.b32  	%r952, %r936, %r951;
	mov.b32 	%r941, 64;
	// begin inline asm
	{
    .reg .pred p;
    and.b32 %r939, %r943, %r941;    setp.ne.u32 p, %r939, 0;
    vote.ballot.sync.b32 %r939, p, 0xffffffff;
    @!p not.b32 %r939, %r939;
}

	// end inline asm
	and.b32  	%r953, %r939, %r952;
	mov.b32 	%r944, 128;
	// begin inline asm
	{
    .reg .pred p;
    and.b32 %r942, %r943, %r944;    setp.ne.u32 p, %r942, 0;
    vote.ballot.sync.b32 %r942, p, 0xffffffff;
    @!p not.b32 %r942, %r942;
}

	// end inline asm
	and.b32  	%r954, %r942, %r953;
	clz.b32 	%r955, %r954;
	sub.s32 	%r229, 31, %r955;
	and.b32  	%r956, %r878, %r954;
	popc.b32 	%r230, %r956;
	setp.ne.s32 	%p107, %r443, %r229;
	mov.b32 	%r2230, 0;
	@%p107 bra 	$L__BB6_183;
	shl.b32 	%r957, %r943, 2;
	add.s32 	%r958, %r219, %r957;
	atom.shared.add.u32 	%r2230, [%r958], %r230;
$L__BB6_183:
	ld.param.u32 	%r2097, [_ZN3cub18CUB_300001_SM_10006detail10radix_sort29DeviceRadixSortOnesweepKernelINS1_5radix10policy_hubIiiyE10Policy1000ELNS0_9SortOrderE0EiiyiiNS1_21identity_decomposer_tEEEvPT5_SB_PT3_PKSC_PT1_PKSG_PT2_PKSK_T4_iiT6__param_9];
	shfl.sync.idx.b32	%r984|%p108, %r2230, %r229, 31, -1;
	add.s32 	%r233, %r230, %r984;
	shr.u32 	%r985, %r2226, %r2097;
	and.b32  	%r981, %r985, %r221;
	mov.b32 	%r961, 1;
	// begin inline asm
	{
    .reg .pred p;
    and.b32 %r959, %r981, %r961;    setp.ne.u32 p, %r959, 0;
    vote.ballot.sync.b32 %r959, p, 0xffffffff;
    @!p not.b32 %r959, %r959;
}

	// end inline asm
	mov.b32 	%r964, 2;
	// begin inline asm
	{
    .reg .pred p;
    and.b32 %r962, %r981, %r964;    setp.ne.u32 p, %r962, 0;
    vote.ballot.sync.b32 %r962, p, 0xffffffff;
    @!p not.b32 %r962, %r962;
}

	// end inline asm
	and.b32  	%r986, %r962, %r959;
	mov.b32 	%r967, 4;
	// begin inline asm
	{
    .reg .pred p;
    and.b32 %r965, %r981, %r967;    setp.ne.u32 p, %r965, 0;
    vote.ballot.sync.b32 %r965, p, 0xffffffff;
    @!p not.b32 %r965, %r965;
}

	// end inline asm
	and.b32  	%r987, %r965, %r986;
	mov.b32 	%r970, 8;
	// begin inline asm
	{
    .reg .pred p;
    and.b32 %r968, %r981, %r970;    setp.ne.u32 p, %r968, 0;
    vote.ballot.sync.b32 %r968, p, 0xffffffff;
    @!p not.b32 %r968, %r968;
}

	// end inline asm
	and.b32  	%r988, %r968, %r987;
	mov.b32 	%r973, 16;
	// begin inline asm
	{
    .reg .pred p;
    and.b32 %r971, %r981, %r973;    setp.ne.u32 p, %r971, 0;
    vote.ballot.sync.b32 %r971, p, 0xffffffff;
    @!p not.b32 %r971, %r971;
}

	// end inline asm
	and.b32  	%r989, %r971, %r988;
	mov.b32 	%r976, 32;
	// begin inline asm
	{
    .reg .pred p;
    and.b32 %r974, %r981, %r976;    setp.ne.u32 p, %r974, 0;
    vote.ballot.sync.b32 %r974, p, 0xffffffff;
    @!p not.b32 %r974, %r974;
}

	// end inline asm
	and.b32  	%r990, %r974, %r989;
	mov.b32 	%r979, 64;
	// begin inline asm
	{
    .reg .pred p;
    and.b32 %r977, %r981, %r979;    setp.ne.u32 p, %r977, 0;
    vote.ballot.sync.b32 %r977, p, 0xffffffff;
    @!p not.b32 %r977, %r977;
}

	// end inline asm
	and.b32  	%r991, %r977, %r990;
	mov.b32 	%r982, 128;
	// begin inline asm
	{
    .reg .pred p;
    and.b32 %r980, %r981, %r982;    setp.ne.u32 p, %r980, 0;
    vote.ballot.sync.b32 %r980, p, 0xffffffff;
    @!p not.b32 %r980, %r980;
}

	// end inline asm
	and.b32  	%r992, %r980, %r991;
	clz.b32 	%r993, %r992;
	sub.s32 	%r235, 31, %r993;
	and.b32  	%r994, %r878, %r992;
	popc.b32 	%r236, %r994;
	setp.ne.s32 	%p109, %r443, %r235;
	mov.b32 	%r2231, 0;
	@%p109 bra 	$L__BB6_185;
	shl.b32 	%r995, %r981, 2;
	add.s32 	%r996, %r219, %r995;
	atom.shared.add.u32 	%r2231, [%r996], %r236;
$L__BB6_185:
	ld.param.u32 	%r2098, [_ZN3cub18CUB_300001_SM_10006detail10radix_sort29DeviceRadixSortOnesweepKernelINS1_5radix10policy_hubIiiyE10Policy1000ELNS0_9SortOrderE0EiiyiiNS1_21identity_decomposer_tEEEvPT5_SB_PT3_PKSC_PT1_PKSG_PT2_PKSK_T4_iiT6__param_9];
	shfl.sync.idx.b32	%r1022|%p110, %r2231, %r235, 31, -1;
	add.s32 	%r239, %r236, %r1022;
	shr.u32 	%r1023, %r2225, %r2098;
	and.b32  	%r1019, %r1023, %r221;
	mov.b32 	%r999, 1;
	// begin inline asm
	{
    .reg .pred p;
    and.b32 %r997, %r1019, %r999;    setp.ne.u32 p, %r997, 0;
    vote.ballot.sync.b32 %r997, p, 0xffffffff;
    @!p not.b32 %r997, %r997;
}

	// end inline asm
	mov.b32 	%r1002, 2;
	// begin inline asm
	{
    .reg .pred p;
    and.b32 %r1000, %r1019, %r1002;    setp.ne.u32 p, %r1000, 0;
    vote.ballot.sync.b32 %r1000, p, 0xffffffff;
    @!p not.b32 %r1000, %r1000;
}

	// end inline asm
	and.b32  	%r1024, %r1000, %r997;
	mov.b32 	%r1005, 4;
	// begin inline asm
	{
    .reg .pred p;
    and.b32 %r1003, %r1019, %r1005;    setp.ne.u32 p, %r1003, 0;
    vote.ballot.sync.b32 %r1003, p, 0xffffffff;
    @!p not.b32 %r1003, %r1003;
}

	// end inline asm
	and.b32  	%r1025, %r1003, %r1024;
	mov.b32 	%r1008, 8;
	// begin inline asm
	{
    .reg .pred p;
    and.b32 %r1006, %r1019, %r1008;    setp.ne.u32 p, %r1006, 0;
    vote.ballot.sync.b32 %r1006, p, 0xffffffff;
    @!p not.b32 %r1006, %r1006;
}

	// end inline asm
	and.b32  	%r1026, %r1006, %r1025;
	mov.b32 	%r1011, 16;
	// begin inline asm
	{
    .reg .pred p;
    and.b32 %r1009, %r1019, %r1011;    setp.ne.u32 p, %r1009, 0;
    vote.ballot.sync.b32 %r1009, p, 0xffffffff;
    @!p not.b32 %r1009, %r1009;
}

	// end inline asm
	and.b32  	%r1027, %r1009, %r1026;
	mov.b32 	%r1014, 32;
	// begin inline asm
	{
    .reg .pred p;
    and.b32 %r1012, %r1019, %r1014;    setp.ne.u32 p, %r1012, 0;
    vote.ballot.sync.b32 %r1012, p, 0xffffffff;
    @!p not.b32 %r1012, %r1012;
}

	// end inline asm
	and.b32  	%r1028, %r1012, %r1027;
	mov.b32 	%r1017, 64;
	// begin inline asm
	{
    .reg .pred p;
    and.b32 %r1015, %r1019, %r1017;    setp.ne.u32 p, %r1015, 0;
    vote.ballot.sync.b32 %r1015, p, 0xffffffff;
    @!p not.b32 %r1015, %r1015;
}

	// end inline asm
	and.b32  	%r1029, %r1015, %r1028;
	mov.b32 	%r1020, 128;
	// begin inline asm
	{
    .reg .pred p;
    and.b32 %r1018, %r1019, %r1020;    setp.ne.u32 p, %r1018, 0;
    vote.ballot.sync.b32 %r1018, p, 0xffffffff;
    @!p not.b32 %r1018, %r1018;
}

	// end inline asm
	and.b32  	%r1030, %r1018, %r1029;
	clz.b32 	%r1031, %r1030;
	sub.s32 	%r241, 31, %r1031;
	and.b32  	%r1032, %r878, %r1030;
	popc.b32 	%r242, %r1032;
	setp.ne.s32 	%p111, %r443, %r241;
	mov.b32 	%r2232, 0;
	@%p111 bra 	$L__BB6_187;
	shl.b32 	%r1033, %r1019, 2;
	add.s32 	%r1034, %r219, %r1033;
	atom.shared.add.u32 	%r2232, [%r1034], %r242;
$L__BB6_187:
	ld.param.u32 	%r2099, [_ZN3cub18CUB_300001_SM_10006detail10radix_sort29DeviceRadixSortOnesweepKernelINS1_5radix10policy_hubIiiyE10Policy1000ELNS0_9SortOrderE0EiiyiiNS1_21identity_decomposer_tEEEvPT5_SB_PT3_PKSC_PT1_PKSG_PT2_PKSK_T4_iiT6__param_9];
	shfl.sync.idx.b32	%r1060|%p112, %r2232, %r241, 31, -1;
	add.s32 	%r245, %r242, %r1060;
	shr.u32 	%r1061, %r2224, %r2099;
	and.b32  	%r1057, %r1061, %r221;
	mov.b32 	%r1037, 1;
	// begin inline asm
	{
    .reg .pred p;
    and.b32 %r1035, %r1057, %r1037;    setp.ne.u32 p, %r1035, 0;
    vote.ballot.sync.b32 %r1035, p, 0xffffffff;
    @!p not.b32 %r1035, %r1035;
}

	// end inline asm
	mov.b32 	%r1040, 2;
	// begin inline asm
	{
    .reg .pred p;
    and.b32 %r1038, %r1057, %r1040;    setp.ne.u32 p, %r1038, 0;
    vote.ballot.sync.b32 %r1038, p, 0xffffffff;
    @!p not.b32 %r1038, %r1038;
}

	// end inline asm
	and.b32  	%r1062, %r1038, %r1035;
	mov.b32 	%r1043, 4;
	// begin inline asm
	{
    .reg .pred p;
    and.b32 %r1041, %r1057, %r1043;    setp.ne.u32 p, %r1041, 0;
    vote.ballot.sync.b32 %r1041, p, 0xffffffff;
    @!p not.b32 %r1041, %r1041;
}

	// end inline asm
	and.b32  	%r1063, %r1041, %r1062;
	mov.b32 	%r1046, 8;
	// begin inline asm
	{
    .reg .pred p;
    and.b32 %r1044, %r1057, %r1046;    setp.ne.u32 p, %r1044, 0;
    vote.ballot.sync.b32 %r1044, p, 0xffffffff;
    @!p not.b32 %r1044, %r1044;
}

	// end inline asm
	and.b32  	%r1064, %r1044, %r1063;
	mov.b32 	%r1049, 16;
	// begin inline asm
	{
    .reg .pred p;
    and.b32 %r1047, %r1057, %r1049;    setp.ne.u32 p, %r1047, 0;
    vote.ballot.sync.b32 %r1047, p, 0xffffffff;
    @!p not.b32 %r1047, %r1047;
}

	// end inline asm
	and.b32  	%r1065, %r1047, %r1064;
	mov.b32 	%r1052, 32;
	// begin inline asm
	{
    .reg .pred p;
    and.b32 %r1050, %r1057, %r1052;    setp.ne.u32 p, %r1050, 0;
    vote.ballot.sync.b32 %r1050, p, 0xffffffff;
    @!p not.b32 %r1050, %r1050;
}

	// end inline asm
	and.b32  	%r1066, %r1050, %r1065;
	mov.b32 	%r1055, 64;
	// begin inline asm
	{
    .reg .pred p;
    and.b32 %r1053, %r1057, %r1055;    setp.ne.u32 p, %r1053, 0;
    vote.ballot.sync.b32 %r1053, p, 0xffffffff;
    @!p not.b32 %r1053, %r1053;
}

	// end inline asm
	and.b32  	%r1067, %r1053, %r1066;
	mov.b32 	%r1058, 128;
	// begin inline asm
	{
    .reg .pred p;
    and.b32 %r1056, %r1057, %r1058;    setp.ne.u32 p, %r1056, 0;
    vote.ballot.sync.b32 %r1056, p, 0xffffffff;
    @!p not.b32 %r1056, %r1056;
}

	// end inline asm
	and.b32  	%r1068, %r1056, %r1067;
	clz.b32 	%r1069, %r1068;
	sub.s32 	%r247, 31, %r1069;
	and.b32  	%r1070, %r878, %r1068;
	popc.b32 	%r248, %r1070;
	setp.ne.s32 	%p113, %r443, %r247;
	mov.b32 	%r2233, 0;
	@%p113 bra 	$L__BB6_189;
	shl.b32 	%r1071, %r1057, 2;
	add.s32 	%r1072, %r219, %r1071;
	atom.shared.add.u32 	%r2233, [%r1072], %r248;
$L__BB6_189:
	ld.param.u32 	%r2100, [_ZN3cub18CUB_300001_SM_10006detail10radix_sort29DeviceRadixSortOnesweepKernelINS1_5radix10policy_hubIiiyE10Policy1000ELNS0_9SortOrderE0EiiyiiNS1_21identity_decomposer_tEEEvPT5_SB_PT3_PKSC_PT1_PKSG_PT2_PKSK_T4_iiT6__param_9];
	shfl.sync.idx.b32	%r1098|%p114, %r2233, %r247, 31, -1;
	add.s32 	%r251, %r248, %r1098;
	shr.u32 	%r1099, %r2223, %r2100;
	and.b32  	%r1095, %r1099, %r221;
	mov.b32 	%r1075, 1;
	// begin inline asm
	{
    .reg .pred p;
    and.b32 %r1073, %r1095, %r1075;    setp.ne.u32 p, %r1073, 0;
    vote.ballot.sync.b32 %r1073, p, 0xffffffff;
    @!p not.b32 %r1073, %r1073;
}

	// end inline asm
	mov.b32 	%r1078, 2;
	// begin inline asm
	{
    .reg .pred p;
    and.b32 %r1076, %r1095, %r1078;    setp.ne.u32 p, %r1076, 0;
    vote.ballot.sync.b32 %r1076, p, 0xffffffff;
    @!p not.b32 %r1076, %r1076;
}

	// end inline asm
	and.b32  	%r1100, %r1076, %r1073;
	mov.b32 	%r1081, 4;
	// begin inline asm
	{
    .reg .pred p;
    and.b32 %r1079, %r1095, %r1081;    setp.ne.u32 p, %r1079, 0;
    vote.ballot.sync.b32 %r1079, p, 0xffffffff;
    @!p not.b32 %r1079, %r1079;
}

	// end inline asm
	and.b32  	%r1101, %r1079, %r1100;
	mov.b32 	%r1084, 8;
	// begin inline asm
	{
    .reg .pred p;
    and.b32 %r1082, %r1095, %r1084;    setp.ne.u32 p, %r1082, 0;
    vote.ballot.sync.b32 %r1082, p, 0xffffffff;
    @!p not.b32 %r1082, %r1082;
}

	// end inline asm
	and.b32  	%r1102, %r1082, %r1101;
	mov.b32 	%r1087, 16;
	// begin inline asm
	{
    .reg .pred p;
    and.b32 %r1085, %r1095, %r1087;    setp.ne.u32 p, %r1085, 0;
    vote.ballot.sync.b32 %r1085, p, 0xffffffff;
    @!p not.b32 %r1085, %r1085;
}

	// end inline asm
	and.b32  	%r1103, %r1085, %r1102;
	mov.b32 	%r1090, 32;
	// begin inline asm
	{
    .reg .pred p;
    and.b32 %r1088, %r1095, %r1090;    setp.ne.u32 p, %r1088, 0;
    vote.ballot.sync.b32 %r1088, p, 0xffffffff;
    @!p not.b32 %r1088, %r1088;
}

	// end inline asm
	and.b32  	%r1104, %r1088, %r1103;
	mov.b32 	%r1093, 64;
	// begin inline asm
	{
    .reg .pred p;
    and.b32 %r1091, %r1095, %r1093;    setp.ne.u32 p, %r1091, 0;
    vote.ballot.sync.b32 %r1091, p, 0xffffffff;
    @!p not.b32 %r1091, %r1091;
}

	// end inline asm
	and.b32  	%r1105, %r1091, %r1104;
	mov.b32 	%r1096, 128;
	// begin inline asm
	{
    .reg .pred p;
    and.b32 %r1094, %r1095, %r1096;    setp.ne.u32 p, %r1094, 0;
    vote.ballot.sync.b32 %r1094, p, 0xffffffff;
    @!p not.b32 %r1094, %r1094;
}

	// end inline asm
	and.b32  	%r1106, %r1094, %r1105;
	clz.b32 	%r1107, %r1106;
	sub.s32 	%r253, 31, %r1107;
	and.b32  	%r1108, %r878, %r1106;
	popc.b32 	%r254, %r1108;
	setp.ne.s32 	%p115, %r443, %r253;
	mov.b32 	%r2234, 0;
	@%p115 bra 	$L__BB6_191;
	shl.b32 	%r1109, %r1095, 2;
	add.s32 	%r1110, %r219, %r1109;
	atom.shared.add.u32 	%r2234, [%r1110], %r254;
$L__BB6_191:
	ld.param.u32 	%r2101, [_ZN3cub18CUB_300001_SM_10006detail10radix_sort29DeviceRadixSortOnesweepKernelINS1_5radix10policy_hubIiiyE10Policy1000ELNS0_9SortOrderE0EiiyiiNS1_21identity_decomposer_tEEEvPT5_SB_PT3_PKSC_PT1_PKSG_PT2_PKSK_T4_iiT6__param_9];
	shfl.sync.idx.b32	%r1136|%p116, %r2234, %r253, 31, -1;
	add.s32 	%r257, %r254, %r1136;
	shr.u32 	%r1137, %r2222, %r2101;
	and.b32  	%r1133, %r1137, %r221;
	mov.b32 	%r1113, 1;
	// begin inline asm
	{
    .reg .pred p;
    and.b32 %r1111, %r1133, %r1113;    setp.ne.u32 p, %r1111, 0;
    vote.ballot.sync.b32 %r1111, p, 0xffffffff;
    @!p not.b32 %r1111, %r1111;
}

	// end inline asm
	mov.b32 	%r1116, 2;
	// begin inline asm
	{
    .reg .pred p;
    and.b32 %r1114, %r1133, %r1116;    setp.ne.u32 p, %r1114, 0;
    vote.ballot.sync.b32 %r1114, p, 0xffffffff;
    @!p not.b32 %r1114, %r1114;
}

	// end inline asm
	and.b32  	%r1138, %r1114, %r1111;
	mov.b32 	%r1119, 4;
	// begin inline asm
	{
    .reg .pred p;
    and.b32 %r1117, %r1133, %r1119;    setp.ne.u32 p, %r1117, 0;
    vote.ballot.sync.b32 %r1117, p, 0xffffffff;
    @!p not.b32 %r1117, %r1117;
}

	// end inline asm
	and.b32  	%r1139, %r1117, %r1138;
	mov.b32 	%r1122, 8;
	// begin inline asm
	{
    .reg .pred p;
    and.b32 %r1120, %r1133, %r1122;    setp.ne.u32 p, %r1120, 0;
    vote.ballot.sync.b32 %r1120, p, 0xffffffff;
    @!p not.b32 %r1120, %r1120;
}

	// end inline asm
	and.b32  	%r1140, %r1120, %r1139;
	mov.b32 	%r1125, 16;
	// begin inline asm
	{
    .reg .pred p;
    and.b32 %r1123, %r1133, %r1125;    setp.ne.u32 p, %r1123, 0;
    vote.ballot.sync.b32 %r1123, p, 0xffffffff;
    @!p not.b32 %r1123, %r1123;
}

	// end inline asm
	and.b32  	%r1141, %r1123, %r1140;
	mov.b32 	%r1128, 32;
	// begin inline asm
	{
    .reg .pred p;
    and.b32 %r1126, %r1133, %r1128;    setp.ne.u32 p, %r1126, 0;
    vote.ballot.sync.b32 %r1126, p, 0xffffffff;
    @!p not.b32 %r1126, %r1126;
}

	// end inline asm
	and.b32  	%r1142, %r1126, %r1141;
	mov.b32 	%r1131, 64;
	// begin inline asm
	{
    .reg .pred p;
    and.b32 %r1129, %r1133, %r1131;    setp.ne.u32 p, %r1129, 0;
    vote.ballot.sync.b32 %r1129, p, 0xffffffff;
    @!p not.b32 %r1129, %r1129;
}

	// end inline asm
	and.b32  	%r1143, %r1129, %r1142;
	mov.b32 	%r1134, 128;
	// begin inline asm
	{
    .reg .pred p;
    and.b32 %r1132, %r1133, %r1134;    setp.ne.u32 p, %r1132, 0;
    vote.ballot.sync.b32 %r1132, p, 0xffffffff;
    @!p not.b32 %r1132, %r1132;
}

	// end inline asm
	and.b32  	%r1144, %r1132, %r1143;
	clz.b32 	%r1145, %r1144;
	sub.s32 	%r259, 31, %r1145;
	and.b32  	%r1146, %r878, %r1144;
	popc.b32 	%r260, %r1146;
	setp.ne.s32 	%p117, %r443, %r259;
	mov.b32 	%r2235, 0;
	@%p117 bra 	$L__BB6_193;
	shl.b32 	%r1147, %r1133, 2;
	add.s32 	%r1148, %r219, %r1147;
	atom.shared.add.u32 	%r2235, [%r1148], %r260;
$L__BB6_193:
	ld.param.u32 	%r2102, [_ZN3cub18CUB_300001_SM_10006detail10radix_sort29DeviceRadixSortOnesweepKernelINS1_5radix10policy_hubIiiyE10Policy1000ELNS0_9SortOrderE0EiiyiiNS1_21identity_decomposer_tEEEvPT5_SB_PT3_PKSC_PT1_PKSG_PT2_PKSK_T4_iiT6__param_9];
	shfl.sync.idx.b32	%r1174|%p118, %r2235, %r259, 31, -1;
	add.s32 	%r263, %r260, %r1174;
	shr.u32 	%r1175, %r2221, %r2102;
	and.b32  	%r1171, %r1175, %r221;
	mov.b32 	%r1151, 1;
	// begin inline asm
	{
    .reg .pred p;
    and.b32 %r1149, %r1171, %r1151;    setp.ne.u32 p, %r1149, 0;
    vote.ballot.sync.b32 %r1149, p, 0xffffffff;
    @!p not.b32 %r1149, %r1149;
}

	// end inline asm
	mov.b32 	%r1154, 2;
	// begin inline asm
	{
    .reg .pred p;
    and.b32 %r1152, %r1171, %r1154;    setp.ne.u32 p, %r1152, 0;
    vote.ballot.sync.b32 %r1152, p, 0xffffffff;
    @!p not.b32 %r1152, %r1152;
}

	// end inline asm
	and.b32  	%r1176, %r1152, %r1149;
	mov.b32 	%r1157, 4;
	// begin inline asm
	{
    .reg .pred p;
    and.b32 %r1155, %r1171, %r1157;    setp.ne.u32 p, %r1155, 0;
    vote.ballot.sync.b32 %r1155, p, 0xffffffff;
    @!p not.b32 %r1155, %r1155;
}

	// end inline asm
	and.b32  	%r1177, %r1155, %r1176;
	mov.b32 	%r1160, 8;
	// begin inline asm
	{
    .reg .pred p;
    and.b32 %r1158, %r1171, %r1160;    setp.ne.u32 p, %r1158, 0;
    vote.ballot.sync.b32 %r1158, p, 0xffffffff;
    @!p not.b32 %r1158, %r1158;
}

	// end inline asm
	and.b32  	%r1178, %r1158, %r1177;
	mov.b32 	%r1163, 16;
	// begin inline asm
	{
    .reg .pred p;
    and.b32 %r1161, %r1171, %r1163;    setp.ne.u32 p, %r1161, 0;
    vote.ballot.sync.b32 %r1161, p, 0xffffffff;
    @!p not.b32 %r1161, %r1161;
}

	// end inline asm
	and.b32  	%r1179, %r1161, %r1178;
	mov.b32 	%r1166, 32;
	// begin inline asm
	{
    .reg .pred p;
    and.b32 %r1164, %r1171, %r1166;    setp.ne.u32 p, %r1164, 0;
    vote.ballot.sync.b32 %r1164, p, 0xffffffff;
    @!p not.b32 %r1164, %r1164;
}

	// end inline asm
	and.b32  	%r1180, %r1164, %r1179;
	mov.b32 	%r1169, 64;
	// begin inline asm
	{
    .reg .pred p;
    and.b32 %r1167, %r1171, %r1169;    setp.ne.u32 p, %r1167, 0;
    vote.ballot.sync.b32 %r1167, p, 0xffffffff;
    @!p not.b32 %r1167, %r1167;
}

	// end inline asm
	and.b32  	%r1181, %r1167, %r1180;
	mov.b32 	%r1172, 128;
	// begin inline asm
	{
    .reg .pred p;
    and.b32 %r1170, %r1171, %r1172;    setp.ne.u32 p, %r1170, 0;
    vote.ballot.sync.b32 %r1170, p, 0xffffffff;
    @!p not.b32 %r1170, %r1170;
}

	// end inline asm
	and.b32  	%r1182, %r1170, %r1181;
	clz.b32 	%r1183, %r1182;
	sub.s32 	%r265, 31, %r1183;
	and.b32  	%r1184, %r878, %r1182;
	popc.b32 	%r266, %r1184;
	setp.ne.s32 	%p119, %r443, %r265;
	mov.b32 	%r2236, 0;
	@%p119 bra 	$L__BB6_195;
	shl.b32 	%r1185, %r1171, 2;
	add.s32 	%r1186, %r219, %r1185;
	atom.shared.add.u32 	%r2236, [%r1186], %r266;
$L__BB6_195:
	ld.param.u32 	%r2103, [_ZN3cub18CUB_300001_SM_10006detail10radix_sort29DeviceRadixSortOnesweepKernelINS1_5radix10policy_hubIiiyE10Policy1000ELNS0_9SortOrderE0EiiyiiNS1_21identity_decomposer_tEEEvPT5_SB_PT3_PKSC_PT1_PKSG_PT2_PKSK_T4_iiT6__param_9];
	shfl.sync.idx.b32	%r1212|%p120, %r2236, %r265, 31, -1;
	add.s32 	%r269, %r266, %r1212;
	shr.u32 	%r1213, %r2220, %r2103;
	and.b32  	%r1209, %r1213, %r221;
	mov.b32 	%r1189, 1;
	// begin inline asm
	{
    .reg .pred p;
    and.b32 %r1187, %r1209, %r1189;    setp.ne.u32 p, %r1187, 0;
    vote.ballot.sync.b32 %r1187, p, 0xffffffff;
    @!p not.b32 %r1187, %r1187;
}

	// end inline asm
	mov.b32 	%r1192, 2;
	// begin inline asm
	{
    .reg .pred p;
    and.b32 %r1190, %r1209, %r1192;    setp.ne.u32 p, %r1190, 0;
    vote.ballot.sync.b32 %r1190, p, 0xffffffff;
    @!p not.b32 %r1190, %r1190;
}

	// end inline asm
	and.b32  	%r1214, %r1190, %r1187;
	mov.b32 	%r1195, 4;
	// begin inline asm
	{
    .reg .pred p;
    and.b32 %r1193, %r1209, %r1195;    setp.ne.u32 p, %r1193, 0;
    vote.ballot.sync.b32 %r1193, p, 0xffffffff;
    @!p not.b32 %r1193, %r1193;
}

	// end inline asm
	and.b32  	%r1215, %r1193, %r1214;
	mov.b32 	%r1198, 8;
	// begin inline asm
	{
    .reg .pred p;
    and.b32 %r1196, %r1209, %r1198;    setp.ne.u32 p, %r1196, 0;
    vote.ballot.sync.b32 %r1196, p, 0xffffffff;
    @!p not.b32 %r1196, %r1196;
}

	// end inline asm
	and.b32  	%r1216, %r1196, %r1215;
	mov.b32 	%r1201, 16;
	// begin inline asm
	{
    .reg .pred p;
    and.b32 %r1199, %r1209, %r1201;    setp.ne.u32 p, %r1199, 0;
    vote.ballot.sync.b32 %r1199, p, 0xffffffff;
    @!p not.b32 %r1199, %r1199;
}

	// end inline asm
	and.b32  	%r1217, %r1199, %r1216;
	mov.b32 	%r1204, 32;
	// begin inline asm
	{
    .reg .pred p;
    and.b32 %r1202, %r1209, %r1204;    setp.ne.u32 p, %r1202, 0;
    vote.ballot.sync.b32 %r1202, p, 0xffffffff;
    @!p not.b32 %r1202, %r1202;
}

	// end inline asm
	and.b32  	%r1218, %r1202, %r1217;
	mov.b32 	%r1207, 64;
	// begin inline asm
	{
    .reg .pred p;
    and.b32 %r1205, %r1209, %r1207;    setp.ne.u32 p, %r1205, 0;
    vote.ballot.sync.b32 %r1205, p, 0xffffffff;
    @!p not.b32 %r1205, %r1205;
}

	// end inline asm
	and.b32  	%r1219, %r1205, %r1218;
	mov.b32 	%r1210, 128;
	// begin inline asm
	{
    .reg .pred p;
    and.b32 %r1208, %r1209, %r1210;    setp.ne.u32 p, %r1208, 0;
    vote.ballot.sync.b32 %r1208, p, 0xffffffff;
    @!p not.b32 %r1208, %r1208;
}

	// end inline asm
	and.b32  	%r1220, %r1208, %r1219;
	clz.b32 	%r1221, %r1220;
	sub.s32 	%r271, 31, %r1221;
	and.b32  	%r1222, %r878, %r1220;
	popc.b32 	%r272, %r1222;
	setp.ne.s32 	%p121, %r443, %r271;
	mov.b32 	%r2237, 0;
	@%p121 bra 	$L__BB6_197;
	shl.b32 	%r1223, %r1209, 2;
	add.s32 	%r1224, %r219, %r1223;
	atom.shared.add.u32 	%r2237, [%r1224], %r272;
$L__BB6_197:
	ld.param.u32 	%r2104, [_ZN3cub18CUB_300001_SM_10006detail10radix_sort29DeviceRadixSortOnesweepKernelINS1_5radix10policy_hubIiiyE10Policy1000ELNS0_9SortOrderE0EiiyiiNS1_21identity_decomposer_tEEEvPT5_SB_PT3_PKSC_PT1_PKSG_PT2_PKSK_T4_iiT6__param_9];
	shfl.sync.idx.b32	%r1250|%p122, %r2237, %r271, 31, -1;
	add.s32 	%r275, %r272, %r1250;
	shr.u32 	%r1251, %r2219, %r2104;
	and.b32  	%r1247, %r1251, %r221;
	mov.b32 	%r1227, 1;
	// begin inline asm
	{
    .reg .pred p;
    and.b32 %r1225, %r1247, %r1227;    setp.ne.u32 p, %r1225, 0;
    vote.ballot.sync.b32 %r1225, p, 0xffffffff;
    @!p not.b32 %r1225, %r1225;
}

	// end inline asm
	mov.b32 	%r1230, 2;
	// begin inline asm
	{
    .reg .pred p;
    and.b32 %r1228, %r1247, %r1230;    setp.ne.u32 p, %r1228, 0;
    vote.ballot.sync.b32 %r1228, p, 0xffffffff;
    @!p not.b32 %r1228, %r1228;
}

	// end inline asm
	and.b32  	%r1252, %r1228, %r1225;
	mov.b32 	%r1233, 4;
	// begin inline asm
	{
    .reg .pred p;
    and.b32 %r1231, %r1247, %r1233;    setp.ne.u32 p, %r1231, 0;
    vote.ballot.sync.b32 %r1231, p, 0xffffffff;
    @!p not.b32 %r1231, %r1231;
}

	// end inline asm
	and.b32  	%r1253, %r1231, %r1252;
	mov.b32 	%r1236, 8;
	// begin inline asm
	{
    .reg .pred p;
    and.b32 %r1234, %r1247, %r1236;    setp.ne.u32 p, %r1234, 0;
    vote.ballot.sync.b32 %r1234, p, 0xffffffff;
    @!p not.b32 %r1234, %r1234;
}

	// end inline asm
	and.b32  	%r1254, %r1234, %r1253;
	mov.b32 	%r1239, 16;
	// begin inline asm
	{
    .reg .pred p;
    and.b32 %r1237, %r1247, %r1239;    setp.ne.u32 p, %r1237, 0;
    vote.ballot.sync.b32 %r1237, p, 0xffffffff;
    @!p not.b32 %r1237, %r1237;
}

	// end inline asm
	and.b32  	%r1255, %r1237, %r1254;
	mov.b32 	%r1242, 32;
	// begin inline asm
	{
    .reg .pred p;
    and.b32 %r1240, %r1247, %r1242;    setp.ne.u32 p, %r1240, 0;
    vote.ballot.sync.b32 %r1240, p, 0xffffffff;
    @!p not.b32 %r1240, %r1240;
}

	// end inline asm
	and.b32  	%r1256, %r1240, %r1255;
	mov.b32 	%r1245, 64;
	// begin inline asm
	{
    .reg .pred p;
    and.b32 %r1243, %r1247, %r1245;    setp.ne.u32 p, %r1243, 0;
    vote.ballot.sync.b32 %r1243, p, 0xffffffff;
    @!p not.b32 %r1243, %r1243;
}

	// end inline asm
	and.b32  	%r1257, %r1243, %r1256;
	mov.b32 	%r1248, 128;
	// begin inline asm
	{
    .reg .pred p;
    and.b32 %r1246, %r1247, %r1248;    setp.ne.u32 p, %r1246, 0;
    vote.ballot.sync.b32 %r1246, p, 0xffffffff;
    @!p not.b32 %r1246, %r1246;
}

	// end inline asm
	and.b32  	%r1258, %r1246, %r1257;
	clz.b32 	%r1259, %r1258;
	sub.s32 	%r277, 31, %r1259;
	and.b32  	%r1260, %r878, %r1258;
	popc.b32 	%r278, %r1260;
	setp.ne.s32 	%p123, %r443, %r277;
	mov.b32 	%r2238, 0;
	@%p123 bra 	$L__BB6_199;
	shl.b32 	%r1265, %r1247, 2;
	add.s32 	%r1266, %r219, %r1265;
	atom.shared.add.u32 	%r2238, [%r1266], %r278;
$L__BB6_199:
	ld.param.u32 	%r2105, [_ZN3cub18CUB_300001_SM_10006detail10radix_sort29DeviceRadixSortOnesweepKernelINS1_5radix10policy_hubIiiyE10Policy1000ELNS0_9SortOrderE0EiiyiiNS1_21identity_decomposer_tEEEvPT5_SB_PT3_PKSC_PT1_PKSG_PT2_PKSK_T4_iiT6__param_9];
	shfl.sync.idx.b32	%r1292|%p124, %r2238, %r277, 31, -1;
	add.s32 	%r281, %r278, %r1292;
	shr.u32 	%r1293, %r2218, %r2105;
	and.b32  	%r1289, %r1293, %r221;
	mov.b32 	%r1269, 1;
	// begin inline asm
	{
    .reg .pred p;
    and.b32 %r1267, %r1289, %r1269;    setp.ne.u32 p, %r1267, 0;
    vote.ballot.sync.b32 %r1267, p, 0xffffffff;
    @!p not.b32 %r1267, %r1267;
}

	// end inline asm
	mov.b32 	%r1272, 2;
	// begin inline asm
	{
    .reg .pred p;
    and.b32 %r1270, %r1289, %r1272;    setp.ne.u32 p, %r1270, 0;
    vote.ballot.sync.b32 %r1270, p, 0xffffffff;
    @!p not.b32 %r1270, %r1270;
}

	// end inline asm
	and.b32  	%r1294, %r1270, %r1267;
	mov.b32 	%r1275, 4;
	// begin inline asm
	{
    .reg .pred p;
    and.b32 %r1273, %r1289, %r1275;    setp.ne.u32 p, %r1273, 0;
    vote.ballot.sync.b32 %r1273, p, 0xffffffff;
    @!p not.b32 %r1273, %r1273;
}

	// end inline asm
	and.b32  	%r1295, %r1273, %r1294;
	mov.b32 	%r1278, 8;
	// begin inline asm
	{
    .reg .pred p;
    and.b32 %r1276, %r1289, %r1278;    setp.ne.u32 p, %r1276, 0;
    vote.ballot.sync.b32 %r1276, p, 0xffffffff;
    @!p not.b32 %r1276, %r1276;
}

	// end inline asm
	and.b32  	%r1296, %r1276, %r1295;
	mov.b32 	%r1281, 16;
	// begin inline asm
	{
    .reg .pred p;
    and.b32 %r1279, %r1289, %r1281;    setp.ne.u32 p, %r1279, 0;
    vote.ballot.sync.b32 %r1279, p, 0xffffffff;
    @!p not.b32 %r1279, %r1279;
}

	// end inline asm
	and.b32  	%r1297, %r1279, %r1296;
	mov.b32 	%r1284, 32;
	// begin inline asm
	{
    .reg .pred p;
    and.b32 %r1282, %r1289, %r1284;    setp.ne.u32 p, %r1282, 0;
    vote.ballot.sync.b32 %r1282, p, 0xffffffff;
    @!p not.b32 %r1282, %r1282;
}

	// end inline asm
	and.b32  	%r1298, %r1282, %r1297;
	mov.b32 	%r1287, 64;
	// begin inline asm
	{
    .reg .pred p;
    and.b32 %r1285, %r1289, %r1287;    setp.ne.u32 p, %r1285, 0;
    vote.ballot.sync.b32 %r1285, p, 0xffffffff;
    @!p not.b32 %r1285, %r1285;
}

	// end inline asm
	and.b32  	%r1299, %r1285, %r1298;
	mov.b32 	%r1290, 128;
	// begin inline asm
	{
    .reg .pred p;
    and.b32 %r1288, %r1289, %r1290;    setp.ne.u32 p, %r1288, 0;
    vote.ballot.sync.b32 %r1288, p, 0xffffffff;
    @!p not.b32 %r1288, %r1288;
}

	// end inline asm
	and.b32  	%r1300, %r1288, %r1299;
	clz.b32 	%r1301, %r1300;
	sub.s32 	%r283, 31, %r1301;
	and.b32  	%r1302, %r878, %r1300;
	popc.b32 	%r284, %r1302;
	setp.ne.s32 	%p125, %r443, %r283;
	mov.b32 	%r2239, 0;
	@%p125 bra 	$L__BB6_201;
	shl.b32 	%r1307, %r1289, 2;
	add.s32 	%r1308, %r219, %r1307;
	atom.shared.add.u32 	%r2239, [%r1308], %r284;
$L__BB6_201:
	ld.param.u32 	%r2106, [_ZN3cub18CUB_300001_SM_10006detail10radix_sort29DeviceRadixSortOnesweepKernelINS1_5radix10policy_hubIiiyE10Policy1000ELNS0_9SortOrderE0EiiyiiNS1_21identity_decomposer_tEEEvPT5_SB_PT3_PKSC_PT1_PKSG_PT2_PKSK_T4_iiT6__param_9];
	shfl.sync.idx.b32	%r1334|%p126, %r2239, %r283, 31, -1;
	add.s32 	%r287, %r284, %r1334;
	shr.u32 	%r1335, %r2217, %r2106;
	and.b32  	%r1331, %r1335, %r221;
	mov.b32 	%r1311, 1;
	// begin inline asm
	{
    .reg .pred p;
    and.b32 %r1309, %r1331, %r1311;    setp.ne.u32 p, %r1309, 0;
    vote.ballot.sync.b32 %r1309, p, 0xffffffff;
    @!p not.b32 %r1309, %r1309;
}

	// end inline asm
	mov.b32 	%r1314, 2;
	// begin inline asm
	{
    .reg .pred p;
    and.b32 %r1312, %r1331, %r1314;    setp.ne.u32 p, %r1312, 0;
    vote.ballot.sync.b32 %r1312, p, 0xffffffff;
    @!p not.b32 %r1312, %r1312;
}

	// end inline asm
	and.b32  	%r1336, %r1312, %r1309;
	mov.b32 	%r1317, 4;
	// begin inline asm
	{
    .reg .pred p;
    and.b32 %r1315, %r1331, %r1317;    setp.ne.u32 p, %r1315, 0;
    vote.ballot.sync.b32 %r1315, p, 0xffffffff;
    @!p not.b32 %r1315, %r1315;
}

	// end inline asm
	and.b32  	%r1337, %r1315, %r1336;
	mov.b32 	%r1320, 8;
	// begin inline asm
	{
    .reg .pred p;
    and.b32 %r1318, %r1331, %r1320;    setp.ne.u32 p, %r1318, 0;
    vote.ballot.sync.b32 %r1318, p, 0xffffffff;
    @!p not.b32 %r1318, %r1318;
}

	// end inline asm
	and.b32  	%r1338, %r1318, %r1337;
	mov.b32 	%r1323, 16;
	// begin inline asm
	{
    .reg .pred p;
    and.b32 %r1321, %r1331, %r1323;    setp.ne.u32 p, %r1321, 0;
    vote.ballot.sync.b32 %r1321, p, 0xffffffff;
    @!p not.b32 %r1321, %r1321;
}

	// end inline asm
	and.b32  	%r1339, %r1321, %r1338;
	mov.b32 	%r1326, 32;
	// begin inline asm
	{
    .reg .pred p;
    and.b32 %r1324, %r1331, %r1326;    setp.ne.u32 p, %r1324, 0;
    vote.ballot.sync.b32 %r1324, p, 0xffffffff;
    @!p not.b32 %r1324, %r1324;
}

	// end inline asm
	and.b32  	%r1340, %r1324, %r1339;
	mov.b32 	%r1329, 64;
	// begin inline asm
	{
    .reg .pred p;
    and.b32 %r1327, %r1331, %r1329;    setp.ne.u32 p, %r1327, 0;
    vote.ballot.sync.b32 %r1327, p, 0xffffffff;
    @!p not.b32 %r1327, %r1327;
}

	// end inline asm
	and.b32  	%r1341, %r1327, %r1340;
	mov.b32 	%r1332, 128;
	// begin inline asm
	{
    .reg .pred p;
    and.b32 %r1330, %r1331, %r1332;    setp.ne.u32 p, %r1330, 0;
    vote.ballot.sync.b32 %r1330, p, 0xffffffff;
    @!p not.b32 %r1330, %r1330;
}

	// end inline asm
	and.b32  	%r1342, %r1330, %r1341;
	clz.b32 	%r1343, %r1342;
	sub.s32 	%r289, 31, %r1343;
	and.b32  	%r1344, %r878, %r1342;
	popc.b32 	%r290, %r1344;
	setp.ne.s32 	%p127, %r443, %r289;
	mov.b32 	%r2240, 0;
	@%p127 bra 	$L__BB6_203;
	shl.b32 	%r1349, %r1331, 2;
	add.s32 	%r1350, %r219, %r1349;
	atom.shared.add.u32 	%r2240, [%r1350], %r290;
$L__BB6_203:
	ld.param.u32 	%r2107, [_ZN3cub18CUB_300001_SM_10006detail10radix_sort29DeviceRadixSortOnesweepKernelINS1_5radix10policy_hubIiiyE10Policy1000ELNS0_9SortOrderE0EiiyiiNS1_21identity_decomposer_tEEEvPT5_SB_PT3_PKSC_PT1_PKSG_PT2_PKSK_T4_iiT6__param_9];
	shfl.sync.idx.b32	%r1376|%p128, %r2240, %r289, 31, -1;
	add.s32 	%r293, %r290, %r1376;
	shr.u32 	%r1377, %r2216, %r2107;
	and.b32  	%r1373, %r1377, %r221;
	mov.b32 	%r1353, 1;
	// begin inline asm
	{
    .reg .pred p;
    and.b32 %r1351, %r1373, %r1353;    setp.ne.u32 p, %r1351, 0;
    vote.ballot.sync.b32 %r1351, p, 0xffffffff;
    @!p not.b32 %r1351, %r1351;
}

	// end inline asm
	mov.b32 	%r1356, 2;
	// begin inline asm
	{
    .reg .pred p;
    and.b32 %r1354, %r1373, %r1356;    setp.ne.u32 p, %r1354, 0;
    vote.ballot.sync.b32 %r1354, p, 0xffffffff;
    @!p not.b32 %r1354, %r1354;
}

	// end inline asm
	and.b32  	%r1378, %r1354, %r1351;
	mov.b32 	%r1359, 4;
	// begin inline asm
	{
    .reg .pred p;
    and.b32 %r1357, %r1373, %r1359;    setp.ne.u32 p, %r1357, 0;
    vote.ballot.sync.b32 %r1357, p, 0xffffffff;
    @!p not.b32 %r1357, %r1357;
}

	// end inline asm
	and.b32  	%r1379, %r1357, %r1378;
	mov.b32 	%r1362, 8;
	// begin inline asm
	{
    .reg .pred p;
    and.b32 %r1360, %r1373, %r1362;    setp.ne.u32 p, %r1360, 0;
    vote.ballot.sync.b32 %r1360, p, 0xffffffff;
    @!p not.b32 %r1360, %r1360;
}

	// end inline asm
	and.b32  	%r1380, %r1360, %r1379;
	mov.b32 	%r1365, 16;
	// begin inline asm
	{
    .reg .pred p;
    and.b32 %r1363, %r1373, %r1365;    setp.ne.u32 p, %r1363, 0;
    vote.ballot.sync.b32 %r1363, p, 0xffffffff;
    @!p not.b32 %r1363, %r1363;
}

	// end inline asm
	and.b32  	%r1381, %r1363, %r1380;
	mov.b32 	%r1368, 32;
	// begin inline asm
	{
    .reg .pred p;
    and.b32 %r1366, %r1373, %r1368;    setp.ne.u32 p, %r1366, 0;
    vote.ballot.sync.b32 %r1366, p, 0xffffffff;
    @!p not.b32 %r1366, %r1366;
}

	// end inline asm
	and.b32  	%r1382, %r1366, %r1381;
	mov.b32 	%r1371, 64;
	// begin inline asm
	{
    .reg .pred p;
    and.b32 %r1369, %r1373, %r1371;    setp.ne.u32 p, %r1369, 0;
    vote.ballot.sync.b32 %r1369, p, 0xffffffff;
    @!p not.b32 %r1369, %r1369;
}

	// end inline asm
	and.b32  	%r1383, %r1369, %r1382;
	mov.b32 	%r1374, 128;
	// begin inline asm
	{
    .reg .pred p;
    and.b32 %r1372, %r1373, %r1374;    setp.ne.u32 p, %r1372, 0;
    vote.ballot.sync.b32 %r1372, p, 0xffffffff;
    @!p not.b32 %r1372, %r1372;
}

	// end inline asm
	and.b32  	%r1384, %r1372, %r1383;
	clz.b32 	%r1385, %r1384;
	sub.s32 	%r295, 31, %r1385;
	and.b32  	%r1386, %r878, %r1384;
	popc.b32 	%r296, %r1386;
	setp.ne.s32 	%p129, %r443, %r295;
	mov.b32 	%r2241, 0;
	@%p129 bra 	$L__BB6_205;
	shl.b32 	%r1391, %r1373, 2;
	add.s32 	%r1392, %r219, %r1391;
	atom.shared.add.u32 	%r2241, [%r1392], %r296;
$L__BB6_205:
	ld.param.u32 	%r2108, [_ZN3cub18CUB_300001_SM_10006detail10radix_sort29DeviceRadixSortOnesweepKernelINS1_5radix10policy_hubIiiyE10Policy1000ELNS0_9SortOrderE0EiiyiiNS1_21identity_decomposer_tEEEvPT5_SB_PT3_PKSC_PT1_PKSG_PT2_PKSK_T4_iiT6__param_9];
	shfl.sync.idx.b32	%r1418|%p130, %r2241, %r295, 31, -1;
	add.s32 	%r299, %r296, %r1418;
	shr.u32 	%r1419, %r2215, %r2108;
	and.b32  	%r1415, %r1419, %r221;
	mov.b32 	%r1395, 1;
	// begin inline asm
	{
    .reg .pred p;
    and.b32 %r1393, %r1415, %r1395;    setp.ne.u32 p, %r1393, 0;
    vote.ballot.sync.b32 %r1393, p, 0xffffffff;
    @!p not.b32 %r1393, %r1393;
}

	// end inline asm
	mov.b32 	%r1398, 2;
	// begin inline asm
	{
    .reg .pred p;
    and.b32 %r1396, %r1415, %r1398;    setp.ne.u32 p, %r1396, 0;
    vote.ballot.sync.b32 %r1396, p, 0xffffffff;
    @!p not.b32 %r1396, %r1396;
}

	// end inline asm
	and.b32  	%r1420, %r1396, %r1393;
	mov.b32 	%r1401, 4;
	// begin inline asm
	{
    .reg .pred p;
    and.b32 %r1399, %r1415, %r1401;    setp.ne.u32 p, %r1399, 0;
    vote.ballot.sync.b32 %r1399, p, 0xffffffff;
    @!p not.b32 %r1399, %r1399;
}

	// end inline asm
	and.b32  	%r1421, %r1399, %r1420;
	mov.b32 	%r1404, 8;
	// begin inline asm
	{
    .reg .pred p;
    and.b32 %r1402, %r1415, %r1404;    setp.ne.u32 p, %r1402, 0;
    vote.ballot.sync.b32 %r1402, p, 0xffffffff;
    @!p not.b32 %r1402, %r1402;
}

	// end inline asm
	and.b32  	%r1422, %r1402, %r1421;
	mov.b32 	%r1407, 16;
	// begin inline asm
	{
    .reg .pred p;
    and.b32 %r1405, %r1415, %r1407;    setp.ne.u32 p, %r1405, 0;
    vote.ballot.sync.b32 %r1405, p, 0xffffffff;
    @!p not.b32 %r1405, %r1405;
}

	// end inline asm
	and.b32  	%r1423, %r1405, %r1422;
	mov.b32 	%r1410, 32;
	// begin inline asm
	{
    .reg .pred p;
    and.b32 %r1408, %r1415, %r1410;    setp.ne.u32 p, %r1408, 0;
    vote.ballot.sync.b32 %r1408, p, 0xffffffff;
    @!p not.b32 %r1408, %r1408;
}

	// end inline asm
	and.b32  	%r1424, %r1408, %r1423;
	mov.b32 	%r1413, 64;
	// begin inline asm
	{
    .reg .pred p;
    and.b32 %r1411, %r1415, %r1413;    setp.ne.u32 p, %r1411, 0;
    vote.ballot.sync.b32 %r1411, p, 0xffffffff;
    @!p not.b32 %r1411, %r1411;
}

	// end inline asm
	and.b32  	%r1425, %r1411, %r1424;
	mov.b32 	%r1416, 128;
	// begin inline asm
	{
    .reg .pred p;
    and.b32 %r1414, %r1415, %r1416;    setp.ne.u32 p, %r1414, 0;
    vote.ballot.sync.b32 %r1414, p, 0xffffffff;
    @!p not.b32 %r1414, %r1414;
}

	// end inline asm
	and.b32  	%r1426, %r1414, %r1425;
	clz.b32 	%r1427, %r1426;
	sub.s32 	%r301, 31, %r1427;
	and.b32  	%r1428, %r878, %r1426;
	popc.b32 	%r302, %r1428;
	setp.ne.s32 	%p131, %r443, %r301;
	mov.b32 	%r2242, 0;
	@%p131 bra 	$L__BB6_207;
	shl.b32 	%r1433, %r1415, 2;
	add.s32 	%r1434, %r219, %r1433;
	atom.shared.add.u32 	%r2242, [%r1434], %r302;
$L__BB6_207:
	ld.param.u32 	%r2109, [_ZN3cub18CUB_300001_SM_10006detail10radix_sort29DeviceRadixSortOnesweepKernelINS1_5radix10policy_hubIiiyE10Policy1000ELNS0_9SortOrderE0EiiyiiNS1_21identity_decomposer_tEEEvPT5_SB_PT3_PKSC_PT1_PKSG_PT2_PKSK_T4_iiT6__param_9];
	shfl.sync.idx.b32	%r1460|%p132, %r2242, %r301, 31, -1;
	add.s32 	%r305, %r302, %r1460;
	shr.u32 	%r1461, %r2214, %r2109;
	and.b32  	%r1457, %r1461, %r221;
	mov.b32 	%r1437, 1;
	// begin inline asm
	{
    .reg .pred p;
    and.b32 %r1435, %r1457, %r1437;    setp.ne.u32 p, %r1435, 0;
    vote.ballot.sync.b32 %r1435, p, 0xffffffff;
    @!p not.b32 %r1435, %r1435;
}

	// end inline asm
	mov.b32 	%r1440, 2;
	// begin inline asm
	{
    .reg .pred p;
    and.b32 %r1438, %r1457, %r1440;    setp.ne.u32 p, %r1438, 0;
    vote.ballot.sync.b32 %r1438, p, 0xffffffff;
    @!p not.b32 %r1438, %r1438;
}

	// end inline asm
	and.b32  	%r1462, %r1438, %r1435;
	mov.b32 	%r1443, 4;
	// begin inline asm
	{
    .reg .pred p;
    and.b32 %r1441, %r1457, %r1443;    setp.ne.u32 p, %r1441, 0;
    vote.ballot.sync.b32 %r1441, p, 0xffffffff;
    @!p not.b32 %r1441, %r1441;
}

	// end inline asm
	and.b32  	%r1463, %r1441, %r1462;
	mov.b32 	%r1446, 8;
	// begin inline asm
	{
    .reg .pred p;
    and.b32 %r1444, %r1457, %r1446;    setp.ne.u32 p, %r1444, 0;
    vote.ballot.sync.b32 %r1444, p, 0xffffffff;
    @!p not.b32 %r1444, %r1444;
}

	// end inline asm
	and.b32  	%r1464, %r1444, %r1463;
	mov.b32 	%r1449, 16;
	// begin inline asm
	{
    .reg .pred p;
    and.b32 %r1447, %r1457, %r1449;    setp.ne.u32 p, %r1447, 0;
    vote.ballot.sync.b32 %r1447, p, 0xffffffff;
    @!p not.b32 %r1447, %r1447;
}

	// end inline asm
	and.b32  	%r1465, %r1447, %r1464;
	mov.b32 	%r1452, 32;
	// begin inline asm
	{
    .reg .pred p;
    and.b32 %r1450, %r1457, %r1452;    setp.ne.u32 p, %r1450, 0;
    vote.ballot.sync.b32 %r1450, p, 0xffffffff;
    @!p not.b32 %r1450, %r1450;
}

	// end inline asm
	and.b32  	%r1466, %r1450, %r1465;
	mov.b32 	%r1455, 64;
	// begin inline asm
	{
    .reg .pred p;
    and.b32 %r1453, %r1457, %r1455;    setp.ne.u32 p, %r1453, 0;
    vote.ballot.sync.b32 %r1453, p, 0xffffffff;
    @!p not.b32 %r1453, %r1453;
}

	// end inline asm
	and.b32  	%r1467, %r1453, %r1466;
	mov.b32 	%r1458, 128;
	// begin inline asm
	{
    .reg .pred p;
    and.b32 %r1456, %r1457, %r1458;    setp.ne.u32 p, %r1456, 0;
    vote.ballot.sync.b32 %r1456, p, 0xffffffff;
    @!p not.b32 %r1456, %r1456;
}

	// end inline asm
	and.b32  	%r1468, %r1456, %r1467;
	clz.b32 	%r1469, %r1468;
	sub.s32 	%r307, 31, %r1469;
	and.b32  	%r1470, %r878, %r1468;
	popc.b32 	%r308, %r1470;
	setp.ne.s32 	%p133, %r443, %r307;
	mov.b32 	%r2243, 0;
	@%p133 bra 	$L__BB6_209;
	shl.b32 	%r1475, %r1457, 2;
	add.s32 	%r1476, %r219, %r1475;
	atom.shared.add.u32 	%r2243, [%r1476], %r308;
$L__BB6_209:
	ld.param.u32 	%r2110, [_ZN3cub18CUB_300001_SM_10006detail10radix_sort29DeviceRadixSortOnesweepKernelINS1_5radix10policy_hubIiiyE10Policy1000ELNS0_9SortOrderE0EiiyiiNS1_21identity_decomposer_tEEEvPT5_SB_PT3_PKSC_PT1_PKSG_PT2_PKSK_T4_iiT6__param_9];
	shfl.sync.idx.b32	%r1502|%p134, %r2243, %r307, 31, -1;
	add.s32 	%r311, %r308, %r1502;
	shr.u32 	%r1503, %r2213, %r2110;
	and.b32  	%r1499, %r1503, %r221;
	mov.b32 	%r1479, 1;
	// begin inline asm
	{
    .reg .pred p;
    and.b32 %r1477, %r1499, %r1479;    setp.ne.u32 p, %r1477, 0;
    vote.ballot.sync.b32 %r1477, p, 0xffffffff;
    @!p not.b32 %r1477, %r1477;
}

	// end inline asm
	mov.b32 	%r1482, 2;
	// begin inline asm
	{
    .reg .pred p;
    and.b32 %r1480, %r1499, %r1482;    setp.ne.u32 p, %r1480, 0;
    vote.ballot.sync.b32 %r1480, p, 0xffffffff;
    @!p not.b32 %r1480, %r1480;
}

	// end inline asm
	and.b32  	%r1504, %r1480, %r1477;
	mov.b32 	%r1485, 4;
	// begin inline asm
	{
    .reg .pred p;
    and.b32 %r1483, %r1499, %r1485;    setp.ne.u32 p, %r1483, 0;
    vote.ballot.sync.b32 %r1483, p, 0xffffffff;
    @!p not.b32 %r1483, %r1483;
}

	// end inline asm
	and.b32  	%r1505, %r1483, %r1504;
	mov.b32 	%r1488, 8;
	// begin inline asm
	{
    .reg .pred p;
    and.b32 %r1486, %r1499, %r1488;    setp.ne.u32 p, %r1486, 0;
    vote.ballot.sync.b32 %r1486, p, 0xffffffff;
    @!p not.b32 %r1486, %r1486;
}

	// end inline asm
	and.b32  	%r1506, %r1486, %r1505;
	mov.b32 	%r1491, 16;
	// begin inline asm
	{
    .reg .pred p;
    and.b32 %r1489, %r1499, %r1491;    setp.ne.u32 p, %r1489, 0;
    vote.ballot.sync.b32 %r1489, p, 0xffffffff;
    @!p not.b32 %r1489, %r1489;
}

	// end inline asm
	and.b32  	%r1507, %r1489, %r1506;
	mov.b32 	%r1494, 32;
	// begin inline asm
	{
    .reg .pred p;
    and.b32 %r1492, %r1499, %r1494;    setp.ne.u32 p, %r1492, 0;
    vote.ballot.sync.b32 %r1492, p, 0xffffffff;
    @!p not.b32 %r1492, %r1492;
}

	// end inline asm
	and.b32  	%r1508, %r1492, %r1507;
	mov.b32 	%r1497, 64;
	// begin inline asm
	{
    .reg .pred p;
    and.b32 %r1495, %r1499, %r1497;    setp.ne.u32 p, %r1495, 0;
    vote.ballot.sync.b32 %r1495, p, 0xffffffff;
    @!p not.b32 %r1495, %r1495;
}

	// end inline asm
	and.b32  	%r1509, %r1495, %r1508;
	mov.b32 	%r1500, 128;
	// begin inline asm
	{
    .reg .pred p;
    and.b32 %r1498, %r1499, %r1500;    setp.ne.u32 p, %r1498, 0;
    vote.ballot.sync.b32 %r1498, p, 0xffffffff;
    @!p not.b32 %r1498, %r1498;
}

	// end inline asm
	and.b32  	%r1510, %r1498, %r1509;
	clz.b32 	%r1511, %r1510;
	sub.s32 	%r313, 31, %r1511;
	and.b32  	%r1512, %r878, %r1510;
	popc.b32 	%r314, %r1512;
	setp.ne.s32 	%p135, %r443, %r313;
	mov.b32 	%r2244, 0;
	@%p135 bra 	$L__BB6_211;
	shl.b32 	%r1517, %r1499, 2;
	add.s32 	%r1518, %r219, %r1517;
	atom.shared.add.u32 	%r2244, [%r1518], %r314;
$L__BB6_211:
	ld.param.u32 	%r2111, [_ZN3cub18CUB_300001_SM_10006detail10radix_sort29DeviceRadixSortOnesweepKernelINS1_5radix10policy_hubIiiyE10Policy1000ELNS0_9SortOrderE0EiiyiiNS1_21identity_decomposer_tEEEvPT5_SB_PT3_PKSC_PT1_PKSG_PT2_PKSK_T4_iiT6__param_9];
	shfl.sync.idx.b32	%r1544|%p136, %r2244, %r313, 31, -1;
	add.s32 	%r317, %r314, %r1544;
	shr.u32 	%r1545, %r2212, %r2111;
	and.b32  	%r1541, %r1545, %r221;
	mov.b32 	%r1521, 1;
	// begin inline asm
	{
    .reg .pred p;
    and.b32 %r1519, %r1541, %r1521;    setp.ne.u32 p, %r1519, 0;
    vote.ballot.sync.b32 %r1519, p, 0xffffffff;
    @!p not.b32 %r1519, %r1519;
}

	// end inline asm
	mov.b32 	%r1524, 2;
	// begin inline asm
	{
    .reg .pred p;
    and.b32 %r1522, %r1541, %r1524;    setp.ne.u32 p, %r1522, 0;
    vote.ballot.sync.b32 %r1522, p, 0xffffffff;
    @!p not.b32 %r1522, %r1522;
}

	// end inline asm
	and.b32  	%r1546, %r1522, %r1519;
	mov.b32 	%r1527, 4;
	// begin inline asm
	{
    .reg .pred p;
    and.b32 %r1525, %r1541, %r1527;    setp.ne.u32 p, %r1525, 0;
    vote.ballot.sync.b32 %r1525, p, 0xffffffff;
    @!p not.b32 %r1525, %r1525;
}

	// end inline asm
	and.b32  	%r1547, %r1525, %r1546;
	mov.b32 	%r1530, 8;
	// begin inline asm
	{
    .reg .pred p;
    and.b32 %r1528, %r1541, %r1530;    setp.ne.u32 p, %r1528, 0;
    vote.ballot.sync.b32 %r1528, p, 0xffffffff;
    @!p not.b32 %r1528, %r1528;
}

	// end inline asm
	and.b32  	%r1548, %r1528, %r1547;
	mov.b32 	%r1533, 16;
	// begin inline asm
	{
    .reg .pred p;
    and.b32 %r1531, %r1541, %r1533;    setp.ne.u32 p, %r1531, 0;
    vote.ballot.sync.b32 %r1531, p, 0xffffffff;
    @!p not.b32 %r1531, %r1531;
}

	// end inline asm
	and.b32  	%r1549, %r1531, %r1548;
	mov.b32 	%r1536, 32;
	// begin inline asm
	{
    .reg .pred p;
    and.b32 %r1534, %r1541, %r1536;    setp.ne.u32 p, %r1534, 0;
    vote.ballot.sync.b32 %r1534, p, 0xffffffff;
    @!p not.b32 %r1534, %r1534;
}

	// end inline asm
	and.b32  	%r1550, %r1534, %r1549;
	mov.b32 	%r1539, 64;
	// begin inline asm
	{
    .reg .pred p;
    and.b32 %r1537, %r1541, %r1539;    setp.ne.u32 p, %r1537, 0;
    vote.ballot.sync.b32 %r1537, p, 0xffffffff;
    @!p not.b32 %r1537, %r1537;
}

	// end inline asm
	and.b32  	%r1551, %r1537, %r1550;
	mov.b32 	%r1542, 128;
	// begin inline asm
	{
    .reg .pred p;
    and.b32 %r1540, %r1541, %r1542;    setp.ne.u32 p, %r1540, 0;
    vote.ballot.sync.b32 %r1540, p, 0xffffffff;
    @!p not.b32 %r1540, %r1540;
}

	// end inline asm
	and.b32  	%r1552, %r1540, %r1551;
	clz.b32 	%r1553, %r1552;
	sub.s32 	%r319, 31, %r1553;
	and.b32  	%r1554, %r878, %r1552;
	popc.b32 	%r320, %r1554;
	setp.ne.s32 	%p137, %r443, %r319;
	mov.b32 	%r2245, 0;
	@%p137 bra 	$L__BB6_213;
	shl.b32 	%r1559, %r1541, 2;
	add.s32 	%r1560, %r219, %r1559;
	atom.shared.add.u32 	%r2245, [%r1560], %r320;
$L__BB6_213:
	setp.gt.u32 	%p138, %r1, 255;
	shfl.sync.idx.b32	%r1561|%p139, %r2245, %r319, 31, -1;
	add.s32 	%r1562, %r320, %r1561;
	bar.sync 	0;
	shl.b32 	%r1563, %r227, 2;
	add.s32 	%r323, %r783, %r1563;
	st.shared.u32 	[%r323+-4], %r2228;
	shl.b32 	%r1565, %r233, 2;
	add.s32 	%r324, %r783, %r1565;
	st.shared.u32 	[%r324+-4], %r2227;
	shl.b32 	%r1566, %r239, 2;
	add.s32 	%r325, %r783, %r1566;
	st.shared.u32 	[%r325+-4], %r2226;
	shl.b32 	%r1567, %r245, 2;
	add.s32 	%r326, %r783, %r1567;
	st.shared.u32 	[%r326+-4], %r2225;
	shl.b32 	%r1568, %r251, 2;
	add.s32 	%r327, %r783, %r1568;
	st.shared.u32 	[%r327+-4], %r2224;
	shl.b32 	%r1569, %r257, 2;
	add.s32 	%r328, %r783, %r1569;
	st.shared.u32 	[%r328+-4], %r2223;
	shl.b32 	%r1570, %r263, 2;
	add.s32 	%r329, %r783, %r1570;
	st.shared.u32 	[%r329+-4], %r2222;
	shl.b32 	%r1571, %r269, 2;
	add.s32 	%r330, %r783, %r1571;
	st.shared.u32 	[%r330+-4], %r2221;
	shl.b32 	%r1572, %r275, 2;
	add.s32 	%r331, %r783, %r1572;
	st.shared.u32 	[%r331+-4], %r2220;
	shl.b32 	%r1573, %r281, 2;
	add.s32 	%r332, %r783, %r1573;
	st.shared.u32 	[%r332+-4], %r2219;
	shl.b32 	%r1574, %r287, 2;
	add.s32 	%r333, %r783, %r1574;
	st.shared.u32 	[%r333+-4], %r2218;
	shl.b32 	%r1575, %r293, 2;
	add.s32 	%r334, %r783, %r1575;
	st.shared.u32 	[%r334+-4], %r2217;
	shl.b32 	%r1576, %r299, 2;
	add.s32 	%r335, %r783, %r1576;
	st.shared.u32 	[%r335+-4], %r2216;
	shl.b32 	%r1577, %r305, 2;
	add.s32 	%r336, %r783, %r1577;
	st.shared.u32 	[%r336+-4], %r2215;
	shl.b32 	%r1578, %r311, 2;
	add.s32 	%r337, %r783, %r1578;
	st.shared.u32 	[%r337+-4], %r2214;
	shl.b32 	%r1579, %r317, 2;
	add.s32 	%r338, %r783, %r1579;
	st.shared.u32 	[%r338+-4], %r2213;
	shl.b32 	%r1580, %r1562, 2;
	add.s32 	%r339, %r783, %r1580;
	st.shared.u32 	[%r339+-4], %r2212;
	shl.b32 	%r1581, %r1, 3;
	add.s32 	%r1582, %r783, %r1581;
	add.s32 	%r340, %r1582, 26112;
	@%p138 bra 	$L__BB6_221;
	ld.param.u64 	%rd437, [_ZN3cub18CUB_300001_SM_10006detail10radix_sort29DeviceRadixSortOnesweepKernelINS1_5radix10policy_hubIiiyE10Policy1000ELNS0_9SortOrderE0EiiyiiNS1_21identity_decomposer_tEEEvPT5_SB_PT3_PKSC_PT1_PKSG_PT2_PKSK_T4_iiT6__param_3];
	cvta.to.global.u64 	%rd93, %rd437;
	shl.b64 	%rd94, %rd9, 3;
	add.s64 	%rd95, %rd93, %rd94;
	ld.global.u64 	%rd96, [%rd95];
	cvt.s64.s32 	%rd97, %r218;
	sub.s64 	%rd456, %rd96, %rd97;
	st.shared.u64 	[%r340], %rd456;
	setp.lt.s32 	%p140, %r3, 1;
	mov.u32 	%r2249, %r2174;
	@%p140 bra 	$L__BB6_220;
	mov.b32 	%r2247, -1;
	mov.u32 	%r2246, %r3;
	mov.u32 	%r2249, %r2174;
$L__BB6_216:
	ld.param.u64 	%rd430, [_ZN3cub18CUB_300001_SM_10006detail10radix_sort29DeviceRadixSortOnesweepKernelINS1_5radix10policy_hubIiiyE10Policy1000ELNS0_9SortOrderE0EiiyiiNS1_21identity_decomposer_tEEEvPT5_SB_PT3_PKSC_PT1_PKSG_PT2_PKSK_T4_iiT6__param_0];
	add.s32 	%r344, %r2246, -1;
	shl.b32 	%r1584, %r344, 8;
	add.s32 	%r1585, %r1584, %r1;
	cvta.to.global.u64 	%rd98, %rd430;
	mul.wide.s32 	%rd99, %r1585, 4;
	add.s64 	%rd19, %rd98, %rd99;
$L__BB6_217:
	membar.cta;
	ld.volatile.global.u32 	%r345, [%rd19];
	setp.eq.s32 	%p141, %r345, 0;
	@%p141 bra 	$L__BB6_217;
	and.b32  	%r1586, %r345, 1073741823;
	add.s32 	%r2249, %r1586, %r2249;
	setp.gt.s32 	%p142, %r345, -1;
	vote.sync.ballot.b32 	%r2247, %p142, %r2247;
	setp.gt.u32 	%p144, %r2246, 1;
	and.pred  	%p145, %p142, %p144;
	mov.u32 	%r2246, %r344;
	@%p145 bra 	$L__BB6_216;
	ld.shared.u64 	%rd456, [%r340];
$L__BB6_220:
	ld.param.u64 	%rd431, [_ZN3cub18CUB_300001_SM_10006detail10radix_sort29DeviceRadixSortOnesweepKernelINS1_5radix10policy_hubIiiyE10Policy1000ELNS0_9SortOrderE0EiiyiiNS1_21identity_decomposer_tEEEvPT5_SB_PT3_PKSC_PT1_PKSG_PT2_PKSK_T4_iiT6__param_0];
	or.b32  	%r1587, %r2249, -2147483648;
	cvta.to.global.u64 	%rd100, %rd431;
	shl.b32 	%r1588, %r3, 8;
	add.s32 	%r1589, %r1588, %r1;
	mul.wide.s32 	%rd101, %r1589, 4;
	add.s64 	%rd102, %rd100, %rd101;
	st.volatile.global.u32 	[%rd102], %r1587;
	sub.s32 	%r1590, %r2249, %r2174;
	cvt.s64.s32 	%rd103, %r1590;
	add.s64 	%rd104, %rd456, %rd103;
	st.shared.u64 	[%r340], %rd104;
$L__BB6_221:
	ld.param.u32 	%r2087, [_ZN3cub18CUB_300001_SM_10006detail10radix_sort29DeviceRadixSortOnesweepKernelINS1_5radix10policy_hubIiiyE10Policy1000ELNS0_9SortOrderE0EiiyiiNS1_21identity_decomposer_tEEEvPT5_SB_PT3_PKSC_PT1_PKSG_PT2_PKSK_T4_iiT6__param_8];
	ld.param.u64 	%rd434, [_ZN3cub18CUB_300001_SM_10006detail10radix_sort29DeviceRadixSortOnesweepKernelINS1_5radix10policy_hubIiiyE10Policy1000ELNS0_9SortOrderE0EiiyiiNS1_21identity_decomposer_tEEEvPT5_SB_PT3_PKSC_PT1_PKSG_PT2_PKSK_T4_iiT6__param_2];
	setp.gt.u32 	%p146, %r1, 255;
	mad.lo.s32 	%r349, %r3, 6528, 6528;
	setp.lt.s32 	%p147, %r349, %r2087;
	setp.eq.s64 	%p148, %rd434, 0;
	or.pred  	%p149, %p148, %p147;
	or.pred  	%p150, %p146, %p149;
	@%p150 bra 	$L__BB6_223;
	ld.param.u64 	%rd435, [_ZN3cub18CUB_300001_SM_10006detail10radix_sort29DeviceRadixSortOnesweepKernelINS1_5radix10policy_hubIiiyE10Policy1000ELNS0_9SortOrderE0EiiyiiNS1_21identity_decomposer_tEEEvPT5_SB_PT3_PKSC_PT1_PKSG_PT2_PKSK_T4_iiT6__param_2];
	ld.shared.u64 	%rd105, [%r340];
	cvt.s64.s32 	%rd106, %r2174;
	cvt.s64.s32 	%rd107, %r218;
	add.s64 	%rd108, %rd107, %rd106;
	add.s64 	%rd109, %rd108, %rd105;
	cvta.to.global.u64 	%rd110, %rd435;
	shl.b64 	%rd111, %rd9, 3;
	add.s64 	%rd112, %rd110, %rd111;
	st.global.u64 	[%rd112], %rd109;
$L__BB6_223:
	ld.param.u32 	%r2088, [_ZN3cub18CUB_300001_SM_10006detail10radix_sort29DeviceRadixSortOnesweepKernelINS1_5radix10policy_hubIiiyE10Policy1000ELNS0_9SortOrderE0EiiyiiNS1_21identity_decomposer_tEEEvPT5_SB_PT3_PKSC_PT1_PKSG_PT2_PKSK_T4_iiT6__param_8];
	ld.param.u64 	%rd438, [_ZN3cub18CUB_300001_SM_10006detail10radix_sort29DeviceRadixSortOnesweepKernelINS1_5radix10policy_hubIiiyE10Policy1000ELNS0_9SortOrderE0EiiyiiNS1_21identity_decomposer_tEEEvPT5_SB_PT3_PKSC_PT1_PKSG_PT2_PKSK_T4_iiT6__param_4];
	cvta.to.global.u64 	%rd22, %rd438;
	shl.b32 	%r1591, %r1, 2;
	add.s32 	%r350, %r783, %r1591;
	setp.gt.s32 	%p151, %r349, %r2088;
	bar.sync 	0;
	@%p151 bra 	$L__BB6_225;
	ld.param.u32 	%r2112, [_ZN3cub18CUB_300001_SM_10006detail10radix_sort29DeviceRadixSortOnesweepKernelINS1_5radix10policy_hubIiiyE10Policy1000ELNS0_9SortOrderE0EiiyiiNS1_21identity_decomposer_tEEEvPT5_SB_PT3_PKSC_PT1_PKSG_PT2_PKSK_T4_iiT6__param_9];
	ld.shared.u32 	%r1593, [%r350];
	shr.u32 	%r1594, %r1593, %r2112;
	and.b32  	%r1595, %r1594, %r221;
	shl.b32 	%r1596, %r1595, 3;
	add.s32 	%r1598, %r783, 26112;
	add.s32 	%r1599, %r1598, %r1596;
	ld.shared.u64 	%rd113, [%r1599];
	add.s64 	%rd114, %rd113, %rd9;
	xor.b32  	%r1600, %r1593, -2147483648;
	shl.b64 	%rd115, %rd114, 2;
	add.s64 	%rd116, %rd22, %rd115;
	st.global.u32 	[%rd116], %r1600;
	bar.warp.sync 	-1;
	ld.shared.u32 	%r1601, [%r350+1536];
	shr.u32 	%r1602, %r1601, %r2112;
	and.b32  	%r1603, %r1602, %r221;
	shl.b32 	%r1604, %r1603, 3;
	add.s32 	%r1605, %r1598, %r1604;
	ld.shared.u64 	%rd117, [%r1605];
	add.s64 	%rd118, %rd117, %rd9;
	xor.b32  	%r1606, %r1601, -2147483648;
	shl.b64 	%rd119, %rd118, 2;
	add.s64 	%rd120, %rd22, %rd119;
	st.global.u32 	[%rd120+1536], %r1606;
	bar.warp.sync 	-1;
	ld.shared.u32 	%r1607, [%r350+3072];
	shr.u32 	%r1608, %r1607, %r2112;
	and.b32  	%r1609, %r1608, %r221;
	shl.b32 	%r1610, %r1609, 3;
	add.s32 	%r1611, %r1598, %r1610;
	ld.shared.u64 	%rd121, [%r1611];
	add.s64 	%rd122, %rd121, %rd9;
	xor.b32  	%r1612, %r1607, -2147483648;
	shl.b64 	%rd123, %rd122, 2;
	add.s64 	%rd124, %rd22, %rd123;
	st.global.u32 	[%rd124+3072], %r1612;
	bar.warp.sync 	-1;
	ld.shared.u32 	%r1613, [%r350+4608];
	shr.u32 	%r1614, %r1613, %r2112;
	and.b32  	%r1615, %r1614, %r221;
	shl.b32 	%r1616, %r1615, 3;
	add.s32 	%r1617, %r1598, %r1616;
	ld.shared.u64 	%rd125, [%r1617];
	add.s64 	%rd126, %rd125, %rd9;
	xor.b32  	%r1618, %r1613, -2147483648;
	shl.b64 	%rd127, %rd126, 2;
	add.s64 	%rd128, %rd22, %rd127;
	st.global.u32 	[%rd128+4608], %r1618;
	bar.warp.sync 	-1;
	ld.shared.u32 	%r1619, [%r350+6144];
	shr.u32 	%r1620, %r1619, %r2112;
	and.b32  	%r1621, %r1620, %r221;
	shl.b32 	%r1622, %r1621, 3;
	add.s32 	%r1623, %r1598, %r1622;
	ld.shared.u64 	%rd129, [%r1623];
	add.s64 	%rd130, %rd129, %rd9;
	xor.b32  	%r1624, %r1619, -2147483648;
	shl.b64 	%rd131, %rd130, 2;
	add.s64 	%rd132, %rd22, %rd131;
	st.global.u32 	[%rd132+6144], %r1624;
	bar.warp.sync 	-1;
	ld.shared.u32 	%r1625, [%r350+7680];
	shr.u32 	%r1626, %r1625, %r2112;
	and.b32  	%r1627, %r1626, %r221;
	shl.b32 	%r1628, %r1627, 3;
	add.s32 	%r1629, %r1598, %r1628;
	ld.shared.u64 	%rd133, [%r1629];
	add.s64 	%rd134, %rd133, %rd9;
	xor.b32  	%r1630, %r1625, -2147483648;
	shl.b64 	%rd135, %rd134, 2;
	add.s64 	%rd136, %rd22, %rd135;
	st.global.u32 	[%rd136+7680], %r1630;
	bar.warp.sync 	-1;
	ld.shared.u32 	%r1631, [%r350+9216];
	shr.u32 	%r1632, %r1631, %r2112;
	and.b32  	%r1633, %r1632, %r221;
	shl.b32 	%r1634, %r1633, 3;
	add.s32 	%r1635, %r1598, %r1634;
	ld.shared.u64 	%rd137, [%r1635];
	add.s64 	%rd138, %rd137, %rd9;
	xor.b32  	%r1636, %r1631, -2147483648;
	shl.b64 	%rd139, %rd138, 2;
	add.s64 	%rd140, %rd22, %rd139;
	st.global.u32 	[%rd140+9216], %r1636;
	bar.warp.sync 	-1;
	ld.shared.u32 	%r1637, [%r350+10752];
	shr.u32 	%r1638, %r1637, %r2112;
	and.b32  	%r1639, %r1638, %r221;
	shl.b32 	%r1640, %r1639, 3;
	add.s32 	%r1641, %r1598, %r1640;
	ld.shared.u64 	%rd141, [%r1641];
	add.s64 	%rd142, %rd141, %rd9;
	xor.b32  	%r1642, %r1637, -2147483648;
	shl.b64 	%rd143, %rd142, 2;
	add.s64 	%rd144, %rd22, %rd143;
	st.global.u32 	[%rd144+10752], %r1642;
	bar.warp.sync 	-1;
	ld.shared.u32 	%r1643, [%r350+12288];
	shr.u32 	%r1644, %r1643, %r2112;
	and.b32  	%r1645, %r1644, %r221;
	shl.b32 	%r1646, %r1645, 3;
	add.s32 	%r1647, %r1598, %r1646;
	ld.shared.u64 	%rd145, [%r1647];
	add.s64 	%rd146, %rd145, %rd9;
	xor.b32  	%r1648, %r1643, -2147483648;
	shl.b64 	%rd147, %rd146, 2;
	add.s64 	%rd148, %rd22, %rd147;
	st.global.u32 	[%rd148+12288], %r1648;
	bar.warp.sync 	-1;
	ld.shared.u32 	%r1649, [%r350+13824];
	shr.u32 	%r1650, %r1649, %r2112;
	and.b32  	%r1651, %r1650, %r221;
	shl.b32 	%r1652, %r1651, 3;
	add.s32 	%r1653, %r1598, %r1652;
	ld.shared.u64 	%rd149, [%r1653];
	add.s64 	%rd150, %rd149, %rd9;
	xor.b32  	%r1654, %r1649, -2147483648;
	shl.b64 	%rd151, %rd150, 2;
	add.s64 	%rd152, %rd22, %rd151;
	st.global.u32 	[%rd152+13824], %r1654;
	bar.warp.sync 	-1;
	ld.shared.u32 	%r1655, [%r350+15360];
	shr.u32 	%r1656, %r1655, %r2112;
	and.b32  	%r1657, %r1656, %r221;
	shl.b32 	%r1658, %r1657, 3;
	add.s32 	%r1659, %r1598, %r1658;
	ld.shared.u64 	%rd153, [%r1659];
	add.s64 	%rd154, %rd153, %rd9;
	xor.b32  	%r1660, %r1655, -2147483648;
	shl.b64 	%rd155, %rd154, 2;
	add.s64 	%rd156, %rd22, %rd155;
	st.global.u32 	[%rd156+15360], %r1660;
	bar.warp.sync 	-1;
	ld.shared.u32 	%r1661, [%r350+16896];
	shr.u32 	%r1662, %r1661, %r2112;
	and.b32  	%r1663, %r1662, %r221;
	shl.b32 	%r1664, %r1663, 3;
	add.s32 	%r1665, %r1598, %r1664;
	ld.shared.u64 	%rd157, [%r1665];
	add.s64 	%rd158, %rd157, %rd9;
	xor.b32  	%r1666, %r1661, -2147483648;
	shl.b64 	%rd159, %rd158, 2;
	add.s64 	%rd160, %rd22, %rd159;
	st.global.u32 	[%rd160+16896], %r1666;
	bar.warp.sync 	-1;
	ld.shared.u32 	%r1667, [%r350+18432];
	shr.u32 	%r1668, %r1667, %r2112;
	and.b32  	%r1669, %r1668, %r221;
	shl.b32 	%r1670, %r1669, 3;
	add.s32 	%r1671, %r1598, %r1670;
	ld.shared.u64 	%rd161, [%r1671];
	add.s64 	%rd162, %rd161, %rd9;
	xor.b32  	%r1672, %r1667, -2147483648;
	shl.b64 	%rd163, %rd162, 2;
	add.s64 	%rd164, %rd22, %rd163;
	st.global.u32 	[%rd164+18432], %r1672;
	bar.warp.sync 	-1;
	ld.shared.u32 	%r1673, [%r350+19968];
	shr.u32 	%r1674, %r1673, %r2112;
	and.b32  	%r1675, %r1674, %r221;
	shl.b32 	%r1676, %r1675, 3;
	add.s32 	%r1677, %r1598, %r1676;
	ld.shared.u64 	%rd165, [%r1677];
	add.s64 	%rd166, %rd165, %rd9;
	xor.b32  	%r1678, %r1673, -2147483648;
	shl.b64 	%rd167, %rd166, 2;
	add.s64 	%rd168, %rd22, %rd167;
	st.global.u32 	[%rd168+19968], %r1678;
	bar.warp.sync 	-1;
	ld.shared.u32 	%r1679, [%r350+21504];
	shr.u32 	%r1680, %r1679, %r2112;
	and.b32  	%r1681, %r1680, %r221;
	shl.b32 	%r1682, %r1681, 3;
	add.s32 	%r1683, %r1598, %r1682;
	ld.shared.u64 	%rd169, [%r1683];
	add.s64 	%rd170, %rd169, %rd9;
	xor.b32  	%r1684, %r1679, -2147483648;
	shl.b64 	%rd171, %rd170, 2;
	add.s64 	%rd172, %rd22, %rd171;
	st.global.u32 	[%rd172+21504], %r1684;
	bar.warp.sync 	-1;
	ld.shared.u32 	%r1685, [%r350+23040];
	shr.u32 	%r1686, %r1685, %r2112;
	and.b32  	%r1687, %r1686, %r221;
	shl.b32 	%r1688, %r1687, 3;
	add.s32 	%r1689, %r1598, %r1688;
	ld.shared.u64 	%rd173, [%r1689];
	add.s64 	%rd174, %rd173, %rd9;
	xor.b32  	%r1690, %r1685, -2147483648;
	shl.b64 	%rd175, %rd174, 2;
	add.s64 	%rd176, %rd22, %rd175;
	st.global.u32 	[%rd176+23040], %r1690;
	bar.warp.sync 	-1;
	ld.shared.u32 	%r1691, [%r350+24576];
	shr.u32 	%r1692, %r1691, %r2112;
	and.b32  	%r1693, %r1692, %r221;
	shl.b32 	%r1694, %r1693, 3;
	add.s32 	%r1695, %r1598, %r1694;
	ld.shared.u64 	%rd177, [%r1695];
	add.s64 	%rd178, %rd177, %rd9;
	xor.b32  	%r1696, %r1691, -2147483648;
	shl.b64 	%rd179, %rd178, 2;
	add.s64 	%rd180, %rd22, %rd179;
	st.global.u32 	[%rd180+24576], %r1696;
	bar.warp.sync 	-1;
	bra.uni 	$L__BB6_260;
$L__BB6_225:
	ld.param.u32 	%r2089, [_ZN3cub18CUB_300001_SM_10006detail10radix_sort29DeviceRadixSortOnesweepKernelINS1_5radix10policy_hubIiiyE10Policy1000ELNS0_9SortOrderE0EiiyiiNS1_21identity_decomposer_tEEEvPT5_SB_PT3_PKSC_PT1_PKSG_PT2_PKSK_T4_iiT6__param_8];
	mad.lo.s32 	%r351, %r3, -6528, %r2089;
	setp.ge.s32 	%p152, %r1, %r351;
	@%p152 bra 	$L__BB6_227;
	ld.param.u32 	%r2113, [_ZN3cub18CUB_300001_SM_10006detail10radix_sort29DeviceRadixSortOnesweepKernelINS1_5radix10policy_hubIiiyE10Policy1000ELNS0_9SortOrderE0EiiyiiNS1_21identity_decomposer_tEEEvPT5_SB_PT3_PKSC_PT1_PKSG_PT2_PKSK_T4_iiT6__param_9];
	ld.shared.u32 	%r1697, [%r350];
	shr.u32 	%r1698, %r1697, %r2113;
	and.b32  	%r1699, %r1698, %r221;
	shl.b32 	%r1700, %r1699, 3;
	add.s32 	%r1702, %r783, %r1700;
	ld.shared.u64 	%rd181, [%r1702+26112];
	xor.b32  	%r1703, %r1697, -2147483648;
	add.s64 	%rd182, %rd181, %rd9;
	shl.b64 	%rd183, %rd182, 2;
	add.s64 	%rd184, %rd22, %rd183;
	st.global.u32 	[%rd184], %r1703;
$L__BB6_227:
	bar.warp.sync 	-1;
	add.s32 	%r1704, %r1, 384;
	setp.ge.s32 	%p153, %r1704, %r351;
	@%p153 bra 	$L__BB6_229;
	ld.param.u32 	%r2114, [_ZN3cub18CUB_300001_SM_10006detail10radix_sort29DeviceRadixSortOnesweepKernelINS1_5radix10policy_hubIiiyE10Policy1000ELNS0_9SortOrderE0EiiyiiNS1_21identity_decomposer_tEEEvPT5_SB_PT3_PKSC_PT1_PKSG_PT2_PKSK_T4_iiT6__param_9];
	ld.shared.u32 	%r1705, [%r350+1536];
	shr.u32 	%r1706, %r1705, %r2114;
	and.b32  	%r1707, %r1706, %r221;
	shl.b32 	%r1708, %r1707, 3;
	add.s32 	%r1710, %r783, %r1708;
	ld.shared.u64 	%rd185, [%r1710+26112];
	xor.b32  	%r1711, %r1705, -2147483648;
	add.s64 	%rd186, %rd185, %rd9;
	shl.b64 	%rd187, %rd186, 2;
	add.s64 	%rd188, %rd22, %rd187;
	st.global.u32 	[%rd188+1536], %r1711;
$L__BB6_229:
	bar.warp.sync 	-1;
	add.s32 	%r1712, %r1, 768;
	setp.ge.s32 	%p154, %r1712, %r351;
	@%p154 bra 	$L__BB6_231;
	ld.param.u32 	%r2115, [_ZN3cub18CUB_300001_SM_10006detail10radix_sort29DeviceRadixSortOnesweepKernelINS1_5radix10policy_hubIiiyE10Policy1000ELNS0_9SortOrderE0EiiyiiNS1_21identity_decomposer_tEEEvPT5_SB_PT3_PKSC_PT1_PKSG_PT2_PKSK_T4_iiT6__param_9];
	ld.shared.u32 	%r1713, [%r350+3072];
	shr.u32 	%r1714, %r1713, %r2115;
	and.b32  	%r1715, %r1714, %r221;
	shl.b32 	%r1716, %r1715, 3;
	add.s32 	%r1718, %r783, %r1716;
	ld.shared.u64 	%rd189, [%r1718+26112];
	xor.b32  	%r1719, %r1713, -2147483648;
	add.s64 	%rd190, %rd189, %rd9;
	shl.b64 	%rd191, %rd190, 2;
	add.s64 	%rd192, %rd22, %rd191;
	st.global.u32 	[%rd192+3072], %r1719;
$L__BB6_231:
	bar.warp.sync 	-1;
	add.s32 	%r1720, %r1, 1152;
	setp.ge.s32 	%p155, %r1720, %r351;
	@%p155 bra 	$L__BB6_233;
	ld.param.u32 	%r2116, [_ZN3cub18CUB_300001_SM_10006detail10radix_sort29DeviceRadixSortOnesweepKernelINS1_5radix10policy_hubIiiyE10Policy1000ELNS0_9SortOrderE0EiiyiiNS1_21identity_decomposer_tEEEvPT5_SB_PT3_PKSC_PT1_PKSG_PT2_PKSK_T4_iiT6__param_9];
	ld.shared.u32 	%r1721, [%r350+4608];
	shr.u32 	%r1722, %r1721, %r2116;
	and.b32  	%r1723, %r1722, %r221;
	shl.b32 	%r1724, %r1723, 3;
	add.s32 	%r1726, %r783, %r1724;
	ld.shared.u64 	%rd193, [%r1726+26112];
	xor.b32  	%r1727, %r1721, -2147483648;
	add.s64 	%rd194, %rd193, %rd9;
	shl.b64 	%rd195, %rd194, 2;
	add.s64 	%rd196, %rd22, %rd195;
	st.global.u32 	[%rd196+4608], %r1727;
$L__BB6_233:
	bar.warp.sync 	-1;
	add.s32 	%r1728, %r1, 1536;
	setp.ge.s32 	%p156, %r1728, %r351;
	@%p156 bra 	$L__BB6_235;
	ld.param.u32 	%r2117, [_ZN3cub18CUB_300001_SM_10006detail10radix_sort29DeviceRadixSortOnesweepKernelINS1_5radix10policy_hubIiiyE10Policy1000ELNS0_9SortOrderE0EiiyiiNS1_21identity_decomposer_tEEEvPT5_SB_PT3_PKSC_PT1_PKSG_PT2_PKSK_T4_iiT6__param_9];
	ld.shared.u32 	%r1729, [%r350+6144];
	shr.u32 	%r1730, %r1729, %r2117;
	and.b32  	%r1731, %r1730, %r221;
	shl.b32 	%r1732, %r1731, 3;
	add.s32 	%r1734, %r783, %r1732;
	ld.shared.u64 	%rd197, [%r1734+26112];
	xor.b32  	%r1735, %r1729, -2147483648;
	add.s64 	%rd198, %rd197, %rd9;
	shl.b64 	%rd199, %rd198, 2;
	add.s64 	%rd200, %rd22, %rd199;
	st.global.u32 	[%rd200+6144], %r1735;
$L__BB6_235:
	bar.warp.sync 	-1;
	add.s32 	%r1736, %r1, 1920;
	setp.ge.s32 	%p157, %r1736, %r351;
	@%p157 bra 	$L__BB6_237;
	ld.param.u32 	%r2118, [_ZN3cub18CUB_300001_SM_10006detail10radix_sort29DeviceRadixSortOnesweepKernelINS1_5radix10policy_hubIiiyE10Policy1000ELNS0_9SortOrderE0EiiyiiNS1_21identity_decomposer_tEEEvPT5_SB_PT3_PKSC_PT1_PKSG_PT2_PKSK_T4_iiT6__param_9];
	ld.shared.u32 	%r1737, [%r350+7680];
	shr.u32 	%r1738, %r1737, %r2118;
	and.b32  	%r1739, %r1738, %r221;
	shl.b32 	%r1740, %r1739, 3;
	add.s32 	%r1742, %r783, %r1740;
	ld.shared.u64 	%rd201, [%r1742+26112];
	xor.b32  	%r1743, %r1737, -2147483648;
	add.s64 	%rd202, %rd201, %rd9;
	shl.b64 	%rd203, %rd202, 2;
	add.s64 	%rd204, %rd22, %rd203;
	st.global.u32 	[%rd204+7680], %r1743;
$L__BB6_237:
	bar.warp.sync 	-1;
	add.s32 	%r1744, %r1, 2304;
	setp.ge.s32 	%p158, %r1744, %r351;
	@%p158 bra 	$L__BB6_239;
	ld.param.u32 	%r2119, [_ZN3cub18CUB_300001_SM_10006detail10radix_sort29DeviceRadixSortOnesweepKernelINS1_5radix10policy_hubIiiyE10Policy1000ELNS0_9SortOrderE0EiiyiiNS1_21identity_decomposer_tEEEvPT5_SB_PT3_PKSC_PT1_PKSG_PT2_PKSK_T4_iiT6__param_9];
	ld.shared.u32 	%r1745, [%r350+9216];
	shr.u32 	%r1746, %r1745, %r2119;
	and.b32  	%r1747, %r1746, %r221;
	shl.b32 	%r1748, %r1747, 3;
	add.s32 	%r1750, %r783, %r1748;
	ld.shared.u64 	%rd205, [%r1750+26112];
	xor.b32  	%r1751, %r1745, -2147483648;
	add.s64 	%rd206, %rd205, %rd9;
	shl.b64 	%rd207, %rd206, 2;
	add.s64 	%rd208, %rd22, %rd207;
	st.global.u32 	[%rd208+9216], %r1751;
$L__BB6_239:
	bar.warp.sync 	-1;
	add.s32 	%r1752, %r1, 2688;
	setp.ge.s32 	%p159, %r1752, %r351;
	@%p159 bra 	$L__BB6_241;
	ld.param.u32 	%r2120, [_ZN3cub18CUB_300001_SM_10006detail10radix_sort29DeviceRadixSortOnesweepKernelINS1_5radix10policy_hubIiiyE10Policy1000ELNS0_9SortOrderE0EiiyiiNS1_21identity_decomposer_tEEEvPT5_SB_PT3_PKSC_PT1_PKSG_PT2_PKSK_T4_iiT6__param_9];
	ld.shared.u32 	%r1753, [%r350+10752];
	shr.u32 	%r1754, %r1753, %r2120;
	and.b32  	%r1755, %r1754, %r221;
	shl.b32 	%r1756, %r1755, 3;
	add.s32 	%r1758, %r783, %r1756;
	ld.shared.u64 	%rd209, [%r1758+26112];
	xor.b32  	%r1759, %r1753, -2147483648;
	add.s64 	%rd210, %rd209, %rd9;
	shl.b64 	%rd211, %rd210, 2;
	add.s64 	%rd212, %rd22, %rd211;
	st.global.u32 	[%rd212+10752], %r1759;
$L__BB6_241:
	bar.warp.sync 	-1;
	or.b32  	%r1760, %r1, 3072;
	setp.ge.s32 	%p160, %r1760, %r351;
	@%p160 bra 	$L__BB6_243;
	ld.param.u32 	%r2121, [_ZN3cub18CUB_300001_SM_10006detail10radix_sort29DeviceRadixSortOnesweepKernelINS1_5radix10policy_hubIiiyE10Policy1000ELNS0_9SortOrderE0EiiyiiNS1_21identity_decomposer_tEEEvPT5_SB_PT3_PKSC_PT1_PKSG_PT2_PKSK_T4_iiT6__param_9];
	ld.shared.u32 	%r1761, [%r350+12288];
	shr.u32 	%r1762, %r1761, %r2121;
	and.b32  	%r1763, %r1762, %r221;
	shl.b32 	%r1764, %r1763, 3;
	add.s32 	%r1766, %r783, %r1764;
	ld.shared.u64 	%rd213, [%r1766+26112];
	xor.b32  	%r1767, %r1761, -2147483648;
	add.s64 	%rd214, %rd213, %rd9;
	shl.b64 	%rd215, %rd214, 2;
	add.s64 	%rd216, %rd22, %rd215;
	st.global.u32 	[%rd216+12288], %r1767;
$L__BB6_243:
	bar.warp.sync 	-1;
	add.s32 	%r1768, %r1, 3456;
	setp.ge.s32 	%p161, %r1768, %r351;
	@%p161 bra 	$L__BB6_245;
	ld.param.u32 	%r2122, [_ZN3cub18CUB_300001_SM_10006detail10radix_sort29DeviceRadixSortOnesweepKernelINS1_5radix10policy_hubIiiyE10Policy1000ELNS0_9SortOrderE0EiiyiiNS1_21identity_decomposer_tEEEvPT5_SB_PT3_PKSC_PT1_PKSG_PT2_PKSK_T4_iiT6__param_9];
	ld.shared.u32 	%r1769, [%r350+13824];
	shr.u32 	%r1770, %r1769, %r2122;
	and.b32  	%r1771, %r1770, %r221;
	shl.b32 	%r1772, %r1771, 3;
	add.s32 	%r1774, %r783, %r1772;
	ld.shared.u64 	%rd217, [%r1774+26112];
	xor.b32  	%r1775, %r1769, -2147483648;
	add.s64 	%rd218, %rd217, %rd9;
	shl.b64 	%rd219, %rd218, 2;
	add.s64 	%rd220, %rd22, %rd219;
	st.global.u32 	[%rd220+13824], %r1775;
$L__BB6_245:
	bar.warp.sync 	-1;
	add.s32 	%r1776, %r1, 3840;
	setp.ge.s32 	%p162, %r1776, %r351;
	@%p162 bra 	$L__BB6_247;
	ld.param.u32 	%r2123, [_ZN3cub18CUB_300001_SM_10006detail10radix_sort29DeviceRadixSortOnesweepKernelINS1_5radix10policy_hubIiiyE10Policy1000ELNS0_9SortOrderE0EiiyiiNS1_21identity_decomposer_tEEEvPT5_SB_PT3_PKSC_PT1_PKSG_PT2_PKSK_T4_iiT6__param_9];
	ld.shared.u32 	%r1777, [%r350+15360];
	shr.u32 	%r1778, %r1777, %r2123;
	and.b32  	%r1779, %r1778, %r221;
	shl.b32 	%r1780, %r1779, 3;
	add.s32 	%r1782, %r783, %r1780;
	ld.shared.u64 	%rd221, [%r1782+26112];
	xor.b32  	%r1783, %r1777, -2147483648;
	add.s64 	%rd222, %rd221, %rd9;
	shl.b64 	%rd223, %rd222, 2;
	add.s64 	%rd224, %rd22, %rd223;
	st.global.u32 	[%rd224+15360], %r1783;
$L__BB6_247:
	bar.warp.sync 	-1;
	add.s32 	%r1784, %r1, 4224;
	setp.ge.s32 	%p163, %r1784, %r351;
	@%p163 bra 	$L__BB6_249;
	ld.param.u32 	%r2124, [_ZN3cub18CUB_300001_SM_10006detail10radix_sort29DeviceRadixSortOnesweepKernelINS1_5radix10policy_hubIiiyE10Policy1000ELNS0_9SortOrderE0EiiyiiNS1_21identity_decomposer_tEEEvPT5_SB_PT3_PKSC_PT1_PKSG_PT2_PKSK_T4_iiT6__param_9];
	ld.shared.u32 	%r1785, [%r350+16896];
	shr.u32 	%r1786, %r1785, %r2124;
	and.b32  	%r1787, %r1786, %r221;
	shl.b32 	%r1788, %r1787, 3;
	add.s32 	%r1790, %r783, %r1788;
	ld.shared.u64 	%rd225, [%r1790+26112];
	xor.b32  	%r1791, %r1785, -2147483648;
	add.s64 	%rd226, %rd225, %rd9;
	shl.b64 	%rd227, %rd226, 2;
	add.s64 	%rd228, %rd22, %rd227;
	st.global.u32 	[%rd228+16896], %r1791;
$L__BB6_249:
	bar.warp.sync 	-1;
	add.s32 	%r1792, %r1, 4608;
	setp.ge.s32 	%p164, %r1792, %r351;
	@%p164 bra 	$L__BB6_251;
	ld.param.u32 	%r2125, [_ZN3cub18CUB_300001_SM_10006detail10radix_sort29DeviceRadixSortOnesweepKernelINS1_5radix10policy_hubIiiyE10Policy1000ELNS0_9SortOrderE0EiiyiiNS1_21identity_decomposer_tEEEvPT5_SB_PT3_PKSC_PT1_PKSG_PT2_PKSK_T4_iiT6__param_9];
	ld.shared.u32 	%r1793, [%r350+18432];
	shr.u32 	%r1794, %r1793, %r2125;
	and.b32  	%r1795, %r1794, %r221;
	shl.b32 	%r1796, %r1795, 3;
	add.s32 	%r1798, %r783, %r1796;
	ld.shared.u64 	%rd229, [%r1798+26112];
	xor.b32  	%r1799, %r1793, -2147483648;
	add.s64 	%rd230, %rd229, %rd9;
	shl.b64 	%rd231, %rd230, 2;
	add.s64 	%rd232, %rd22, %rd231;
	st.global.u32 	[%rd232+18432], %r1799;
$L__BB6_251:
	bar.warp.sync 	-1;
	add.s32 	%r1800, %r1, 4992;
	setp.ge.s32 	%p165, %r1800, %r351;
	@%p165 bra 	$L__BB6_253;
	ld.param.u32 	%r2126, [_ZN3cub18CUB_300001_SM_10006detail10radix_sort29DeviceRadixSortOnesweepKernelINS1_5radix10policy_hubIiiyE10Policy1000ELNS0_9SortOrderE0EiiyiiNS1_21identity_decomposer_tEEEvPT5_SB_PT3_PKSC_PT1_PKSG_PT2_PKSK_T4_iiT6__param_9];
	ld.shared.u32 	%r1801, [%r350+19968];
	shr.u32 	%r1802, %r1801, %r2126;
	and.b32  	%r1803, %r1802, %r221;
	shl.b32 	%r1804, %r1803, 3;
	add.s32 	%r1806, %r783, %r1804;
	ld.shared.u64 	%rd233, [%r1806+26112];
	xor.b32  	%r1807, %r1801, -2147483648;
	add.s64 	%rd234, %rd233, %rd9;
	shl.b64 	%rd235, %rd234, 2;
	add.s64 	%rd236, %rd22, %rd235;
	st.global.u32 	[%rd236+19968], %r1807;
$L__BB6_253:
	bar.warp.sync 	-1;
	add.s32 	%r1808, %r1, 5376;
	setp.ge.s32 	%p166, %r1808, %r351;
	@%p166 bra 	$L__BB6_255;
	ld.param.u32 	%r2127, [_ZN3cub18CUB_300001_SM_10006detail10radix_sort29DeviceRadixSortOnesweepKernelINS1_5radix10policy_hubIiiyE10Policy1000ELNS0_9SortOrderE0EiiyiiNS1_21identity_decomposer_tEEEvPT5_SB_PT3_PKSC_PT1_PKSG_PT2_PKSK_T4_iiT6__param_9];
	ld.shared.u32 	%r1809, [%r350+21504];
	shr.u32 	%r1810, %r1809, %r2127;
	and.b32  	%r1811, %r1810, %r221;
	shl.b32 	%r1812, %r1811, 3;
	add.s32 	%r1814, %r783, %r1812;
	ld.shared.u64 	%rd237, [%r1814+26112];
	xor.b32  	%r1815, %r1809, -2147483648;
	add.s64 	%rd238, %rd237, %rd9;
	shl.b64 	%rd239, %rd238, 2;
	add.s64 	%rd240, %rd22, %rd239;
	st.global.u32 	[%rd240+21504], %r1815;
$L__BB6_255:
	bar.warp.sync 	-1;
	add.s32 	%r1816, %r1, 5760;
	setp.ge.s32 	%p167, %r1816, %r351;
	@%p167 bra 	$L__BB6_257;
	ld.param.u32 	%r2128, [_ZN3cub18CUB_300001_SM_10006detail10radix_sort29DeviceRadixSortOnesweepKernelINS1_5radix10policy_hubIiiyE10Policy1000ELNS0_9SortOrderE0EiiyiiNS1_21identity_decomposer_tEEEvPT5_SB_PT3_PKSC_PT1_PKSG_PT2_PKSK_T4_iiT6__param_9];
	ld.shared.u32 	%r1817, [%r350+23040];
	shr.u32 	%r1818, %r1817, %r2128;
	and.b32  	%r1819, %r1818, %r221;
	shl.b32 	%r1820, %r1819, 3;
	add.s32 	%r1822, %r783, %r1820;
	ld.shared.u64 	%rd241, [%r1822+26112];
	xor.b32  	%r1823, %r1817, -2147483648;
	add.s64 	%rd242, %rd241, %rd9;
	shl.b64 	%rd243, %rd242, 2;
	add.s64 	%rd244, %rd22, %rd243;
	st.global.u32 	[%rd244+23040], %r1823;
$L__BB6_257:
	bar.warp.sync 	-1;
	or.b32  	%r1824, %r1, 6144;
	setp.ge.s32 	%p168, %r1824, %r351;
	@%p168 bra 	$L__BB6_259;
	ld.param.u32 	%r2129, [_ZN3cub18CUB_300001_SM_10006detail10radix_sort29DeviceRadixSortOnesweepKernelINS1_5radix10policy_hubIiiyE10Policy1000ELNS0_9SortOrderE0EiiyiiNS1_21identity_decomposer_tEEEvPT5_SB_PT3_PKSC_PT1_PKSG_PT2_PKSK_T4_iiT6__param_9];
	ld.shared.u32 	%r1825, [%r350+24576];
	shr.u32 	%r1826, %r1825, %r2129;
	and.b32  	%r1827, %r1826, %r221;
	shl.b32 	%r1828, %r1827, 3;
	add.s32 	%r1830, %r783, %r1828;
	ld.shared.u64 	%rd245, [%r1830+26112];
	xor.b32  	%r1831, %r1825, -2147483648;
	add.s64 	%rd246, %rd245, %rd9;
	shl.b64 	%rd247, %rd246, 2;
	add.s64 	%rd248, %rd22, %rd247;
	st.global.u32 	[%rd248+24576], %r1831;
$L__BB6_259:
	bar.warp.sync 	-1;
$L__BB6_260:
	ld.param.u32 	%r2130, [_ZN3cub18CUB_300001_SM_10006detail10radix_sort29DeviceRadixSortOnesweepKernelINS1_5radix10policy_hubIiiyE10Policy1000ELNS0_9SortOrderE0EiiyiiNS1_21identity_decomposer_tEEEvPT5_SB_PT3_PKSC_PT1_PKSG_PT2_PKSK_T4_iiT6__param_9];
	ld.param.u32 	%r2090, [_ZN3cub18CUB_300001_SM_10006detail10radix_sort29DeviceRadixSortOnesweepKernelINS1_5radix10policy_hubIiiyE10Policy1000ELNS0_9SortOrderE0EiiyiiNS1_21identity_decomposer_tEEEvPT5_SB_PT3_PKSC_PT1_PKSG_PT2_PKSK_T4_iiT6__param_8];
	setp.gt.s32 	%p169, %r349, %r2090;
	ld.shared.u32 	%r1832, [%r350];
	shr.u32 	%r1833, %r1832, %r2130;
	and.b32  	%r352, %r1833, %r221;
	ld.shared.u32 	%r1834, [%r350+1536];
	shr.u32 	%r1835, %r1834, %r2130;
	and.b32  	%r353, %r1835, %r221;
	ld.shared.u32 	%r1836, [%r350+3072];
	shr.u32 	%r1837, %r1836, %r2130;
	and.b32  	%r354, %r1837, %r221;
	ld.shared.u32 	%r1838, [%r350+4608];
	shr.u32 	%r1839, %r1838, %r2130;
	and.b32  	%r355, %r1839, %r221;
	ld.shared.u32 	%r1840, [%r350+6144];
	shr.u32 	%r1841, %r1840, %r2130;
	and.b32  	%r356, %r1841, %r221;
	ld.shared.u32 	%r1842, [%r350+7680];
	shr.u32 	%r1843, %r1842, %r2130;
	and.b32  	%r357, %r1843, %r221;
	ld.shared.u32 	%r1844, [%r350+9216];
	shr.u32 	%r1845, %r1844, %r2130;
	and.b32  	%r358, %r1845, %r221;
	ld.shared.u32 	%r1846, [%r350+10752];
	shr.u32 	%r1847, %r1846, %r2130;
	and.b32  	%r359, %r1847, %r221;
	ld.shared.u32 	%r1848, [%r350+12288];
	shr.u32 	%r1849, %r1848, %r2130;
	and.b32  	%r360, %r1849, %r221;
	ld.shared.u32 	%r1850, [%r350+13824];
	shr.u32 	%r1851, %r1850, %r2130;
	and.b32  	%r361, %r1851, %r221;
	ld.shared.u32 	%r1852, [%r350+15360];
	shr.u32 	%r1853, %r1852, %r2130;
	and.b32  	%r362, %r1853, %r221;
	ld.shared.u32 	%r1854, [%r350+16896];
	shr.u32 	%r1855, %r1854, %r2130;
	and.b32  	%r363, %r1855, %r221;
	ld.shared.u32 	%r1856, [%r350+18432];
	shr.u32 	%r1857, %r1856, %r2130;
	and.b32  	%r364, %r1857, %r221;
	ld.shared.u32 	%r1858, [%r350+19968];
	shr.u32 	%r1859, %r1858, %r2130;
	and.b32  	%r365, %r1859, %r221;
	ld.shared.u32 	%r1860, [%r350+21504];
	shr.u32 	%r1861, %r1860, %r2130;
	and.b32  	%r366, %r1861, %r221;
	ld.shared.u32 	%r1862, [%r350+23040];
	shr.u32 	%r1863, %r1862, %r2130;
	and.b32  	%r367, %r1863, %r221;
	ld.shared.u32 	%r1864, [%r350+24576];
	shr.u32 	%r1865, %r1864, %r2130;
	and.b32  	%r368, %r1865, %r221;
	@%p169 bra 	$L__BB6_262;
	ld.param.u64 	%rd443, [_ZN3cub18CUB_300001_SM_10006detail10radix_sort29DeviceRadixSortOnesweepKernelINS1_5radix10policy_hubIiiyE10Policy1000ELNS0_9SortOrderE0EiiyiiNS1_21identity_decomposer_tEEEvPT5_SB_PT3_PKSC_PT1_PKSG_PT2_PKSK_T4_iiT6__param_7];
	cvta.to.global.u64 	%rd249, %rd443;
	and.b32  	%r1869, %r1, 31;
	or.b32  	%r1870, %r647, %r1869;
	cvt.u64.u32 	%rd250, %r1870;
	mul.lo.s32 	%r1871, %r3, 6528;
	cvt.s64.s32 	%rd251, %r1871;
	add.s64 	%rd252, %rd250, %rd251;
	shl.b64 	%rd253, %rd252, 2;
	add.s64 	%rd254, %rd249, %rd253;
	ld.global.u32 	%r2266, [%rd254];
	ld.global.u32 	%r2267, [%rd254+128];
	ld.global.u32 	%r2268, [%rd254+256];
	ld.global.u32 	%r2269, [%rd254+384];
	ld.global.u32 	%r2270, [%rd254+512];
	ld.global.u32 	%r2271, [%rd254+640];
	ld.global.u32 	%r2272, [%rd254+768];
	ld.global.u32 	%r2273, [%rd254+896];
	ld.global.u32 	%r2274, [%rd254+1024];
	ld.global.u32 	%r2275, [%rd254+1152];
	ld.global.u32 	%r2276, [%rd254+1280];
	ld.global.u32 	%r2277, [%rd254+1408];
	ld.global.u32 	%r2278, [%rd254+1536];
	ld.global.u32 	%r2279, [%rd254+1664];
	ld.global.u32 	%r2280, [%rd254+1792];
	ld.global.u32 	%r2281, [%rd254+1920];
	ld.global.u32 	%r2282, [%rd254+2048];
	bra.uni 	$L__BB6_296;
$L__BB6_262:
	ld.param.u32 	%r2091, [_ZN3cub18CUB_300001_SM_10006detail10radix_sort29DeviceRadixSortOnesweepKernelINS1_5radix10policy_hubIiiyE10Policy1000ELNS0_9SortOrderE0EiiyiiNS1_21identity_decomposer_tEEEvPT5_SB_PT3_PKSC_PT1_PKSG_PT2_PKSK_T4_iiT6__param_8];
	ld.param.u64 	%rd444, [_ZN3cub18CUB_300001_SM_10006detail10radix_sort29DeviceRadixSortOnesweepKernelINS1_5radix10policy_hubIiiyE10Policy1000ELNS0_9SortOrderE0EiiyiiNS1_21identity_decomposer_tEEEvPT5_SB_PT3_PKSC_PT1_PKSG_PT2_PKSK_T4_iiT6__param_7];
	cvta.to.global.u64 	%rd255, %rd444;
	add.s64 	%rd23, %rd255, %rd63;
	cvt.u32.u64 	%r1874, %rd7;
	sub.s32 	%r386, %r2091, %r649;
	setp.ge.s32 	%p170, %r1874, %r386;
	@%p170 bra 	$L__BB6_264;
	ld.global.u32 	%r2266, [%rd23];
$L__BB6_264:
	add.s32 	%r1877, %r1874, 32;
	setp.ge.s32 	%p171, %r1877, %r386;
	@%p171 bra 	$L__BB6_266;
	ld.global.u32 	%r2267, [%rd23+128];
$L__BB6_266:
	add.s32 	%r1880, %r1874, 64;
	setp.ge.s32 	%p172, %r1880, %r386;
	@%p172 bra 	$L__BB6_268;
	ld.global.u32 	%r2268, [%rd23+256];
$L__BB6_268:
	add.s32 	%r1883, %r1874, 96;
	setp.ge.s32 	%p173, %r1883, %r386;
	@%p173 bra 	$L__BB6_270;
	ld.global.u32 	%r2269, [%rd23+384];
$L__BB6_270:
	add.s32 	%r1886, %r1874, 128;
	setp.ge.s32 	%p174, %r1886, %r386;
	@%p174 bra 	$L__BB6_272;
	ld.global.u32 	%r2270, [%rd23+512];
$L__BB6_272:
	add.s32 	%r1889, %r1874, 160;
	setp.ge.s32 	%p175, %r1889, %r386;
	@%p175 bra 	$L__BB6_274;
	ld.global.u32 	%r2271, [%rd23+640];
$L__BB6_274:
	add.s32 	%r1892, %r1874, 192;
	setp.ge.s32 	%p176, %r1892, %r386;
	@%p176 bra 	$L__BB6_276;
	ld.global.u32 	%r2272, [%rd23+768];
$L__BB6_276:
	add.s32 	%r1895, %r1874, 224;
	setp.ge.s32 	%p177, %r1895, %r386;
	@%p177 bra 	$L__BB6_278;
	ld.param.u64 	%rd445, [_ZN3cub18CUB_300001_SM_10006detail10radix_sort29DeviceRadixSortOnesweepKernelINS1_5radix10policy_hubIiiyE10Policy1000ELNS0_9SortOrderE0EiiyiiNS1_21identity_decomposer_tEEEvPT5_SB_PT3_PKSC_PT1_PKSG_PT2_PKSK_T4_iiT6__param_7];
	cvta.to.global.u64 	%rd259, %rd445;
	cvt.s64.s32 	%rd260, %r649;
	add.s64 	%rd261, %rd7, %rd260;
	shl.b64 	%rd262, %rd261, 2;
	add.s64 	%rd263, %rd259, %rd262;
	ld.global.u32 	%r2273, [%rd263+896];
$L__BB6_278:
	add.s32 	%r1899, %r1874, 256;
	setp.ge.s32 	%p178, %r1899, %r386;
	@%p178 bra 	$L__BB6_280;
	ld.param.u64 	%rd446, [_ZN3cub18CUB_300001_SM_10006detail10radix_sort29DeviceRadixSortOnesweepKernelINS1_5radix10policy_hubIiiyE10Policy1000ELNS0_9SortOrderE0EiiyiiNS1_21identity_decomposer_tEEEvPT5_SB_PT3_PKSC_PT1_PKSG_PT2_PKSK_T4_iiT6__param_7];
	cvta.to.global.u64 	%rd264, %rd446;
	cvt.s64.s32 	%rd265, %r649;
	add.s64 	%rd266, %rd7, %rd265;
	shl.b64 	%rd267, %rd266, 2;
	add.s64 	%rd268, %rd264, %rd267;
	ld.global.u32 	%r2274, [%rd268+1024];
$L__BB6_280:
	add.s32 	%r1903, %r1874, 288;
	setp.ge.s32 	%p179, %r1903, %r386;
	@%p179 bra 	$L__BB6_282;
	ld.param.u64 	%rd447, [_ZN3cub18CUB_300001_SM_10006detail10radix_sort29DeviceRadixSortOnesweepKernelINS1_5radix10policy_hubIiiyE10Policy1000ELNS0_9SortOrderE0EiiyiiNS1_21identity_decomposer_tEEEvPT5_SB_PT3_PKSC_PT1_PKSG_PT2_PKSK_T4_iiT6__param_7];
	cvta.to.global.u64 	%rd269, %rd447;
	cvt.s64.s32 	%rd270, %r649;
	add.s64 	%rd271, %rd7, %rd270;
	shl.b64 	%rd272, %rd271, 2;
	add.s64 	%rd273, %rd269, %rd272;
	ld.global.u32 	%r2275, [%rd273+1152];
$L__BB6_282:
	add.s32 	%r1907, %r1874, 320;
	setp.ge.s32 	%p180, %r1907, %r386;
	@%p180 bra 	$L__BB6_284;
	ld.param.u64 	%rd448, [_ZN3cub18CUB_300001_SM_10006detail10radix_sort29DeviceRadixSortOnesweepKernelINS1_5radix10policy_hubIiiyE10Policy1000ELNS0_9SortOrderE0EiiyiiNS1_21identity_decomposer_tEEEvPT5_SB_PT3_PKSC_PT1_PKSG_PT2_PKSK_T4_iiT6__param_7];
	cvta.to.global.u64 	%rd274, %rd448;
	cvt.s64.s32 	%rd275, %r649;
	add.s64 	%rd276, %rd7, %rd275;
	shl.b64 	%rd277, %rd276, 2;
	add.s64 	%rd278, %rd274, %rd277;
	ld.global.u32 	%r2276, [%rd278+1280];
$L__BB6_284:
	add.s32 	%r1911, %r1874, 352;
	setp.ge.s32 	%p181, %r1911, %r386;
	@%p181 bra 	$L__BB6_286;
	ld.param.u64 	%rd449, [_ZN3cub18CUB_300001_SM_10006detail10radix_sort29DeviceRadixSortOnesweepKernelINS1_5radix10policy_hubIiiyE10Policy1000ELNS0_9SortOrderE0EiiyiiNS1_21identity_decomposer_tEEEvPT5_SB_PT3_PKSC_PT1_PKSG_PT2_PKSK_T4_iiT6__param_7];
	cvta.to.global.u64 	%rd279, %rd449;
	mul.lo.s32 	%r1912, %r3, 6528;
	cvt.s64.s32 	%rd280, %r1912;
	add.s64 	%rd281, %rd7, %rd280;
	shl.b64 	%rd282, %rd281, 2;
	add.s64 	%rd283, %rd279, %rd282;
	ld.global.u32 	%r2277, [%rd283+1408];
$L__BB6_286:
	add.s32 	%r1915, %r1874, 384;
	setp.ge.s32 	%p182, %r1915, %r386;
	@%p182 bra 	$L__BB6_288;
	ld.param.u64 	%rd450, [_ZN3cub18CUB_300001_SM_10006detail10radix_sort29DeviceRadixSortOnesweepKernelINS1_5radix10policy_hubIiiyE10Policy1000ELNS0_9SortOrderE0EiiyiiNS1_21identity_decomposer_tEEEvPT5_SB_PT3_PKSC_PT1_PKSG_PT2_PKSK_T4_iiT6__param_7];
	cvta.to.global.u64 	%rd284, %rd450;
	mul.lo.s32 	%r1916, %r3, 6528;
	cvt.s64.s32 	%rd285, %r1916;
	add.s64 	%rd286, %rd7, %rd285;
	shl.b64 	%rd287, %rd286, 2;
	add.s64 	%rd288, %rd284, %rd287;
	ld.global.u32 	%r2278, [%rd288+1536];
$L__BB6_288:
	cvt.u32.u64 	%r1918, %rd7;
	add.s32 	%r1919, %r1918, 416;
	setp.ge.s32 	%p183, %r1919, %r386;
	@%p183 bra 	$L__BB6_290;
	ld.param.u64 	%rd451, [_ZN3cub18CUB_300001_SM_10006detail10radix_sort29DeviceRadixSortOnesweepKernelINS1_5radix10policy_hubIiiyE10Policy1000ELNS0_9SortOrderE0EiiyiiNS1_21identity_decomposer_tEEEvPT5_SB_PT3_PKSC_PT1_PKSG_PT2_PKSK_T4_iiT6__param_7];
	cvta.to.global.u64 	%rd289, %rd451;
	mul.lo.s32 	%r1920, %r3, 6528;
	cvt.s64.s32 	%rd290, %r1920;
	add.s64 	%rd291, %rd7, %rd290;
	shl.b64 	%rd292, %rd291, 2;
	add.s64 	%rd293, %rd289, %rd292;
	ld.global.u32 	%r2279, [%rd293+1664];
$L__BB6_290:
	cvt.u32.u64 	%r1922, %rd7;
	add.s32 	%r1923, %r1922, 448;
	setp.ge.s32 	%p184, %r1923, %r386;
	@%p184 bra 	$L__BB6_292;
	ld.param.u64 	%rd452, [_ZN3cub18CUB_300001_SM_10006detail10radix_sort29DeviceRadixSortOnesweepKernelINS1_5radix10policy_hubIiiyE10Policy1000ELNS0_9SortOrderE0EiiyiiNS1_21identity_decomposer_tEEEvPT5_SB_PT3_PKSC_PT1_PKSG_PT2_PKSK_T4_iiT6__param_7];
	cvta.to.global.u64 	%rd294, %rd452;
	mul.lo.s32 	%r1924, %r3, 6528;
	cvt.s64.s32 	%rd295, %r1924;
	add.s64 	%rd296, %rd7, %rd295;
	shl.b64 	%rd297, %rd296, 2;
	add.s64 	%rd298, %rd294, %rd297;
	ld.global.u32 	%r2280, [%rd298+1792];
$L__BB6_292:
	cvt.u32.u64 	%r1926, %rd7;
	add.s32 	%r1927, %r1926, 480;
	setp.ge.s32 	%p185, %r1927, %r386;
	@%p185 bra 	$L__BB6_294;
	ld.param.u64 	%rd453, [_ZN3cub18CUB_300001_SM_10006detail10radix_sort29DeviceRadixSortOnesweepKernelINS1_5radix10policy_hubIiiyE10Policy1000ELNS0_9SortOrderE0EiiyiiNS1_21identity_decomposer_tEEEvPT5_SB_PT3_PKSC_PT1_PKSG_PT2_PKSK_T4_iiT6__param_7];
	cvta.to.global.u64 	%rd299, %rd453;
	mul.lo.s32 	%r1928, %r3, 6528;
	cvt.s64.s32 	%rd300, %r1928;
	add.s64 	%rd301, %rd7, %rd300;
	shl.b64 	%rd302, %rd301, 2;
	add.s64 	%rd303, %rd299, %rd302;
	ld.global.u32 	%r2281, [%rd303+1920];
$L__BB6_294:
	cvt.u32.u64 	%r1930, %rd7;
	add.s32 	%r1931, %r1930, 512;
	setp.ge.s32 	%p186, %r1931, %r386;
	@%p186 bra 	$L__BB6_296;
	ld.param.u64 	%rd454, [_ZN3cub18CUB_300001_SM_10006detail10radix_sort29DeviceRadixSortOnesweepKernelINS1_5radix10policy_hubIiiyE10Policy1000ELNS0_9SortOrderE0EiiyiiNS1_21identity_decomposer_tEEEvPT5_SB_PT3_PKSC_PT1_PKSG_PT2_PKSK_T4_iiT6__param_7];
	cvta.to.global.u64 	%rd304, %rd454;
	mov.u32 	%r1932, %tid.x;
	and.b32  	%r1933, %r1932, 992;
	mul.lo.s32 	%r1934, %r1933, 17;
	and.b32  	%r1935, %r1932, 31;
	or.b32  	%r1936, %r1934, %r1935;
	cvt.u64.u32 	%rd305, %r1936;
	mul.lo.s32 	%r1937, %r3, 6528;
	cvt.s64.s32 	%rd306, %r1937;
	add.s64 	%rd307, %rd305, %rd306;
	shl.b64 	%rd308, %rd307, 2;
	add.s64 	%rd309, %rd304, %rd308;
	ld.global.u32 	%r2282, [%rd309+2048];
$L__BB6_296:
	ld.param.u32 	%r2092, [_ZN3cub18CUB_300001_SM_10006detail10radix_sort29DeviceRadixSortOnesweepKernelINS1_5radix10policy_hubIiiyE10Policy1000ELNS0_9SortOrderE0EiiyiiNS1_21identity_decomposer_tEEEvPT5_SB_PT3_PKSC_PT1_PKSG_PT2_PKSK_T4_iiT6__param_8];
	ld.param.u64 	%rd441, [_ZN3cub18CUB_300001_SM_10006detail10radix_sort29DeviceRadixSortOnesweepKernelINS1_5radix10policy_hubIiiyE10Policy1000ELNS0_9SortOrderE0EiiyiiNS1_21identity_decomposer_tEEEvPT5_SB_PT3_PKSC_PT1_PKSG_PT2_PKSK_T4_iiT6__param_6];
	cvta.to.global.u64 	%rd24, %rd441;
	mov.u32 	%r437, %tid.x;
	cvt.u64.u32 	%rd25, %r437;
	shl.b32 	%r1938, %r437, 2;
	mov.u32 	%r1939, _ZZN3cub18CUB_300001_SM_10006detail10radix_sort29DeviceRadixSortOnesweepKernelINS1_5radix10policy_hubIiiyE10Policy1000ELNS0_9SortOrderE0EiiyiiNS1_21identity_decomposer_tEEEvPT5_SB_PT3_PKSC_PT1_PKSG_PT2_PKSK_T4_iiT6_E1s;
	add.s32 	%r438, %r1939, %r1938;
	mad.lo.s32 	%r1940, %r3, 6528, 6528;
	setp.gt.s32 	%p187, %r1940, %r2092;
	bar.sync 	0;
	st.shared.u32 	[%r323+-4], %r2266;
	st.shared.u32 	[%r324+-4], %r2267;
	st.shared.u32 	[%r325+-4], %r2268;
	st.shared.u32 	[%r326+-4], %r2269;
	st.shared.u32 	[%r327+-4], %r2270;
	st.shared.u32 	[%r328+-4], %r2271;
	st.shared.u32 	[%r329+-4], %r2272;
	st.shared.u32 	[%r330+-4], %r2273;
	st.shared.u32 	[%r331+-4], %r2274;
	st.shared.u32 	[%r332+-4], %r2275;
	st.shared.u32 	[%r333+-4], %r2276;
	st.shared.u32 	[%r334+-4], %r2277;
	st.shared.u32 	[%r335+-4], %r2278;
	st.shared.u32 	[%r336+-4], %r2279;
	st.shared.u32 	[%r337+-4], %r2280;
	st.shared.u32 	[%r338+-4], %r2281;
	st.shared.u32 	[%r339+-4], %r2282;
	bar.sync 	0;
	@%p187 bra 	$L__BB6_298;
	ld.shared.u32 	%r1941, [%r438];
	shl.b32 	%r1942, %r352, 3;
	add.s32 	%r1944, %r1939, 26112;
	add.s32 	%r1945, %r1944, %r1942;
	ld.shared.u64 	%rd310, [%r1945];
	add.s64 	%rd311, %rd310, %rd25;
	shl.b64 	%rd312, %rd311, 2;
	add.s64 	%rd313, %rd24, %rd312;
	st.global.u32 	[%rd313], %r1941;
	bar.warp.sync 	-1;
	ld.shared.u32 	%r1946, [%r438+1536];
	shl.b32 	%r1947, %r353, 3;
	add.s32 	%r1948, %r1944, %r1947;
	ld.shared.u64 	%rd314, [%r1948];
	add.s64 	%rd315, %rd314, %rd25;
	shl.b64 	%rd316, %rd315, 2;
	add.s64 	%rd317, %rd24, %rd316;
	st.global.u32 	[%rd317+1536], %r1946;
	bar.warp.sync 	-1;
	ld.shared.u32 	%r1949, [%r438+3072];
	shl.b32 	%r1950, %r354, 3;
	add.s32 	%r1951, %r1944, %r1950;
	ld.shared.u64 	%rd318, [%r1951];
	add.s64 	%rd319, %rd318, %rd25;
	shl.b64 	%rd320, %rd319, 2;
	add.s64 	%rd321, %rd24, %rd320;
	st.global.u32 	[%rd321+3072], %r1949;
	bar.warp.sync 	-1;
	ld.shared.u32 	%r1952, [%r438+4608];
	shl.b32 	%r1953, %r355, 3;
	add.s32 	%r1954, %r1944, %r1953;
	ld.shared.u64 	%rd322, [%r1954];
	add.s64 	%rd323, %rd322, %rd25;
	shl.b64 	%rd324, %rd323, 2;
	add.s64 	%rd325, %rd24, %rd324;
	st.global.u32 	[%rd325+4608], %r1952;
	bar.warp.sync 	-1;
	ld.shared.u32 	%r1955, [%r438+6144];
	shl.b32 	%r1956, %r356, 3;
	add.s32 	%r1957, %r1944, %r1956;
	ld.shared.u64 	%rd326, [%r1957];
	add.s64 	%rd327, %rd326, %rd25;
	shl.b64 	%rd328, %rd327, 2;
	add.s64 	%rd329, %rd24, %rd328;
	st.global.u32 	[%rd329+6144], %r1955;
	bar.warp.sync 	-1;
	ld.shared.u32 	%r1958, [%r438+7680];
	shl.b32 	%r1959, %r357, 3;
	add.s32 	%r1960, %r1944, %r1959;
	ld.shared.u64 	%rd330, [%r1960];
	add.s64 	%rd331, %rd330, %rd25;
	shl.b64 	%rd332, %rd331, 2;
	add.s64 	%rd333, %rd24, %rd332;
	st.global.u32 	[%rd333+7680], %r1958;
	bar.warp.sync 	-1;
	ld.shared.u32 	%r1961, [%r438+9216];
	shl.b32 	%r1962, %r358, 3;
	add.s32 	%r1963, %r1944, %r1962;
	ld.shared.u64 	%rd334, [%r1963];
	add.s64 	%rd335, %rd334, %rd25;
	shl.b64 	%rd336, %rd335, 2;
	add.s64 	%rd337, %rd24, %rd336;
	st.global.u32 	[%rd337+9216], %r1961;
	bar.warp.sync 	-1;
	ld.shared.u32 	%r1964, [%r438+10752];
	shl.b32 	%r1965, %r359, 3;
	add.s32 	%r1966, %r1944, %r1965;
	ld.shared.u64 	%rd338, [%r1966];
	add.s64 	%rd339, %rd338, %rd25;
	shl.b64 	%rd340, %rd339, 2;
	add.s64 	%rd341, %rd24, %rd340;
	st.global.u32 	[%rd341+10752], %r1964;
	bar.warp.sync 	-1;
	ld.shared.u32 	%r1967, [%r438+12288];
	shl.b32 	%r1968, %r360, 3;
	add.s32 	%r1969, %r1944, %r1968;
	ld.shared.u64 	%rd342, [%r1969];
	add.s64 	%rd343, %rd342, %rd25;
	shl.b64 	%rd344, %rd343, 2;
	add.s64 	%rd345, %rd24, %rd344;
	st.global.u32 	[%rd345+12288], %r1967;
	bar.warp.sync 	-1;
	ld.shared.u32 	%r1970, [%r438+13824];
	shl.b32 	%r1971, %r361, 3;
	add.s32 	%r1972, %r1944, %r1971;
	ld.shared.u64 	%rd346, [%r1972];
	add.s64 	%rd347, %rd346, %rd25;
	shl.b64 	%rd348, %rd347, 2;
	add.s64 	%rd349, %rd24, %rd348;
	st.global.u32 	[%rd349+13824], %r1970;
	bar.warp.sync 	-1;
	ld.shared.u32 	%r1973, [%r438+15360];
	shl.b32 	%r1974, %r362, 3;
	add.s32 	%r1975, %r1944, %r1974;
	ld.shared.u64 	%rd350, [%r1975];
	add.s64 	%rd351, %rd350, %rd25;
	shl.b64 	%rd352, %rd351, 2;
	add.s64 	%rd353, %rd24, %rd352;
	st.global.u32 	[%rd353+15360], %r1973;
	bar.warp.sync 	-1;
	ld.shared.u32 	%r1976, [%r438+16896];
	shl.b32 	%r1977, %r363, 3;
	add.s32 	%r1978, %r1944, %r1977;
	ld.shared.u64 	%rd354, [%r1978];
	add.s64 	%rd355, %rd354, %rd25;
	shl.b64 	%rd356, %rd355, 2;
	add.s64 	%rd357, %rd24, %rd356;
	st.global.u32 	[%rd357+16896], %r1976;
	bar.warp.sync 	-1;
	ld.shared.u32 	%r1979, [%r438+18432];
	shl.b32 	%r1980, %r364, 3;
	add.s32 	%r1981, %r1944, %r1980;
	ld.shared.u64 	%rd358, [%r1981];
	add.s64 	%rd359, %rd358, %rd25;
	shl.b64 	%rd360, %rd359, 2;
	add.s64 	%rd361, %rd24, %rd360;
	st.global.u32 	[%rd361+18432], %r1979;
	bar.warp.sync 	-1;
	ld.shared.u32 	%r1982, [%r438+19968];
	shl.b32 	%r1983, %r365, 3;
	add.s32 	%r1984, %r1944, %r1983;
	ld.shared.u64 	%rd362, [%r1984];
	add.s64 	%rd363, %rd362, %rd25;
	shl.b64 	%rd364, %rd363, 2;
	add.s64 	%rd365, %rd24, %rd364;
	st.global.u32 	[%rd365+19968], %r1982;
	bar.warp.sync 	-1;
	ld.shared.u32 	%r1985, [%r438+21504];
	shl.b32 	%r1986, %r366, 3;
	add.s32 	%r1987, %r1944, %r1986;
	ld.shared.u64 	%rd366, [%r1987];
	add.s64 	%rd367, %rd366, %rd25;
	shl.b64 	%rd368, %rd367, 2;
	add.s64 	%rd369, %rd24, %rd368;
	st.global.u32 	[%rd369+21504], %r1985;
	bar.warp.sync 	-1;
	ld.shared.u32 	%r1988, [%r438+23040];
	shl.b32 	%r1989, %r367, 3;
	add.s32 	%r1990, %r1944, %r1989;
	ld.shared.u64 	%rd370, [%r1990];
	add.s64 	%rd371, %rd370, %rd25;
	shl.b64 	%rd372, %rd371, 2;
	add.s64 	%rd373, %rd24, %rd372;
	st.global.u32 	[%rd373+23040], %r1988;
	bar.warp.sync 	-1;
	ld.shared.u32 	%r1991, [%r438+24576];
	shl.b32 	%r1992, %r368, 3;
	add.s32 	%r1993, %r1944, %r1992;
	ld.shared.u64 	%rd374, [%r1993];
	add.s64 	%rd375, %rd374, %rd25;
	shl.b64 	%rd376, %rd375, 2;
	add.s64 	%rd377, %rd24, %rd376;
	st.global.u32 	[%rd377+24576], %r1991;
	bar.warp.sync 	-1;
	bra.uni 	$L__BB6_333;
$L__BB6_298:
	ld.param.u32 	%r2093, [_ZN3cub18CUB_300001_SM_10006detail10radix_sort29DeviceRadixSortOnesweepKernelINS1_5radix10policy_hubIiiyE10Policy1000ELNS0_9SortOrderE0EiiyiiNS1_21identity_decomposer_tEEEvPT5_SB_PT3_PKSC_PT1_PKSG_PT2_PKSK_T4_iiT6__param_8];
	mad.lo.s32 	%r439, %r3, -6528, %r2093;
	shl.b32 	%r1994, %r352, 3;
	add.s32 	%r1996, %r1939, %r1994;
	ld.shared.u64 	%rd26, [%r1996+26112];
	setp.ge.s32 	%p188, %r437, %r439;
	@%p188 bra 	$L__BB6_300;
	ld.shared.u32 	%r1997, [%r438];
	add.s64 	%rd378, %rd26, %rd25;
	shl.b64 	%rd379, %rd378, 2;
	add.s64 	%rd380, %rd24, %rd379;
	st.global.u32 	[%rd380], %r1997;
$L__BB6_300:
	bar.warp.sync 	-1;
	shl.b32 	%r1998, %r353, 3;
	add.s32 	%r2000, %r1939, %r1998;
	ld.shared.u64 	%rd27, [%r2000+26112];
	add.s32 	%r2001, %r437, 384;
	setp.ge.s32 	%p189, %r2001, %r439;
	@%p189 bra 	$L__BB6_302;
	ld.shared.u32 	%r2002, [%r438+1536];
	add.s64 	%rd381, %rd27, %rd25;
	shl.b64 	%rd382, %rd381, 2;
	add.s64 	%rd383, %rd24, %rd382;
	st.global.u32 	[%rd383+1536], %r2002;
$L__BB6_302:
	bar.warp.sync 	-1;
	shl.b32 	%r2003, %r354, 3;
	add.s32 	%r2005, %r1939, %r2003;
	ld.shared.u64 	%rd28, [%r2005+26112];
	add.s32 	%r2006, %r437, 768;
	setp.ge.s32 	%p190, %r2006, %r439;
	@%p190 bra 	$L__BB6_304;
	ld.shared.u32 	%r2007, [%r438+3072];
	add.s64 	%rd384, %rd28, %rd25;
	shl.b64 	%rd385, %rd384, 2;
	add.s64 	%rd386, %rd24, %rd385;
	st.global.u32 	[%rd386+3072], %r2007;
$L__BB6_304:
	bar.warp.sync 	-1;
	shl.b32 	%r2008, %r355, 3;
	add.s32 	%r2010, %r1939, %r2008;
	ld.shared.u64 	%rd29, [%r2010+26112];
	add.s32 	%r2011, %r437, 1152;
	setp.ge.s32 	%p191, %r2011, %r439;
	@%p191 bra 	$L__BB6_306;
	ld.shared.u32 	%r2012, [%r438+4608];
	add.s64 	%rd387, %rd29, %rd25;
	shl.b64 	%rd388, %rd387, 2;
	add.s64 	%rd389, %rd24, %rd388;
	st.global.u32 	[%rd389+4608], %r2012;
$L__BB6_306:
	bar.warp.sync 	-1;
	shl.b32 	%r2013, %r356, 3;
	add.s32 	%r2015, %r1939, %r2013;
	ld.shared.u64 	%rd30, [%r2015+26112];
	add.s32 	%r2016, %r437, 1536;
	setp.ge.s32 	%p192, %r2016, %r439;
	@%p192 bra 	$L__BB6_308;
	ld.shared.u32 	%r2017, [%r438+6144];
	add.s64 	%rd390, %rd30, %rd25;
	shl.b64 	%rd391, %rd390, 2;
	add.s64 	%rd392, %rd24, %rd391;
	st.global.u32 	[%rd392+6144], %r2017;
$L__BB6_308:
	bar.warp.sync 	-1;
	shl.b32 	%r2018, %r357, 3;
	add.s32 	%r2020, %r1939, %r2018;
	ld.shared.u64 	%rd31, [%r2020+26112];
	add.s32 	%r2021, %r437, 1920;
	setp.ge.s32 	%p193, %r2021, %r439;
	@%p193 bra 	$L__BB6_310;
	ld.shared.u32 	%r2022, [%r438+7680];
	add.s64 	%rd393, %rd31, %rd25;
	shl.b64 	%rd394, %rd393, 2;
	add.s64 	%rd395, %rd24, %rd394;
	st.global.u32 	[%rd395+7680], %r2022;
$L__BB6_310:
	bar.warp.sync 	-1;
	shl.b32 	%r2023, %r358, 3;
	add.s32 	%r2025, %r1939, %r2023;
	ld.shared.u64 	%rd32, [%r2025+26112];
	add.s32 	%r2026, %r437, 2304;
	setp.ge.s32 	%p194, %r2026, %r439;
	@%p194 bra 	$L__BB6_312;
	ld.shared.u32 	%r2027, [%r438+9216];
	add.s64 	%rd396, %rd32, %rd25;
	shl.b64 	%rd397, %rd396, 2;
	add.s64 	%rd398, %rd24, %rd397;
	st.global.u32 	[%rd398+9216], %r2027;
$L__BB6_312:
	bar.warp.sync 	-1;
	shl.b32 	%r2028, %r359, 3;
	add.s32 	%r2030, %r1939, %r2028;
	ld.shared.u64 	%rd33, [%r2030+26112];
	add.s32 	%r2031, %r437, 2688;
	setp.ge.s32 	%p195, %r2031, %r439;
	@%p195 bra 	$L__BB6_314;
	ld.shared.u32 	%r2032, [%r438+10752];
	add.s64 	%rd399, %rd33, %rd25;
	shl.b64 	%rd400, %rd399, 2;
	add.s64 	%rd401, %rd24, %rd400;
	st.global.u32 	[%rd401+10752], %r2032;
$L__BB6_314:
	bar.warp.sync 	-1;
	shl.b32 	%r2033, %r360, 3;
	add.s32 	%r2035, %r1939, %r2033;
	ld.shared.u64 	%rd34, [%r2035+26112];
	or.b32  	%r2036, %r437, 3072;
	setp.ge.s32 	%p196, %r2036, %r439;
	@%p196 bra 	$L__BB6_316;
	ld.shared.u32 	%r2037, [%r438+12288];
	add.s64 	%rd402, %rd34, %rd25;
	shl.b64 	%rd403, %rd402, 2;
	add.s64 	%rd404, %rd24, %rd403;
	st.global.u32 	[%rd404+12288], %r2037;
$L__BB6_316:
	bar.warp.sync 	-1;
	shl.b32 	%r2038, %r361, 3;
	add.s32 	%r2040, %r1939, %r2038;
	ld.shared.u64 	%rd35, [%r2040+26112];
	add.s32 	%r2041, %r437, 3456;
	setp.ge.s32 	%p197, %r2041, %r439;
	@%p197 bra 	$L__BB6_318;
	ld.shared.u32 	%r2042, [%r438+13824];
	add.s64 	%rd405, %rd35, %rd25;
	shl.b64 	%rd406, %rd405, 2;
	add.s64 	%rd407, %rd24, %rd406;
	st.global.u32 	[%rd407+13824], %r2042;
$L__BB6_318:
	bar.warp.sync 	-1;
	shl.b32 	%r2043, %r362, 3;
	add.s32 	%r2045, %r1939, %r2043;
	ld.shared.u64 	%rd36, [%r2045+26112];
	add.s32 	%r2046, %r437, 3840;
	setp.ge.s32 	%p198, %r2046, %r439;
	@%p198 bra 	$L__BB6_320;
	ld.shared.u32 	%r2047, [%r438+15360];
	add.s64 	%rd408, %rd36, %rd25;
	shl.b64 	%rd409, %rd408, 2;
	add.s64 	%rd410, %rd24, %rd409;
	st.global.u32 	[%rd410+15360], %r2047;
$L__BB6_320:
	bar.warp.sync 	-1;
	shl.b32 	%r2048, %r363, 3;
	add.s32 	%r2050, %r1939, %r2048;
	ld.shared.u64 	%rd37, [%r2050+26112];
	add.s32 	%r2051, %r437, 4224;
	setp.ge.s32 	%p199, %r2051, %r439;
	@%p199 bra 	$L__BB6_322;
	ld.shared.u32 	%r2052, [%r438+16896];
	add.s64 	%rd411, %rd37, %rd25;
	shl.b64 	%rd412, %rd411, 2;
	add.s64 	%rd413, %rd24, %rd412;
	st.global.u32 	[%rd413+16896], %r2052;
$L__BB6_322:
	bar.warp.sync 	-1;
	shl.b32 	%r2053, %r364, 3;
	add.s32 	%r2055, %r1939, %r2053;
	ld.shared.u64 	%rd38, [%r2055+26112];
	add.s32 	%r2056, %r437, 4608;
	setp.ge.s32 	%p200, %r2056, %r439;
	@%p200 bra 	$L__BB6_324;
	ld.shared.u32 	%r2057, [%r438+18432];
	add.s64 	%rd414, %rd38, %rd25;
	shl.b64 	%rd415, %rd414, 2;
	add.s64 	%rd416, %rd24, %rd415;
	st.global.u32 	[%rd416+18432], %r2057;
$L__BB6_324:
	bar.warp.sync 	-1;
	shl.b32 	%r2058, %r365, 3;
	add.s32 	%r2060, %r1939, %r2058;
	ld.shared.u64 	%rd39, [%r2060+26112];
	add.s32 	%r2061, %r437, 4992;
	setp.ge.s32 	%p201, %r2061, %r439;
	@%p201 bra 	$L__BB6_326;
	ld.shared.u32 	%r2062, [%r438+19968];
	add.s64 	%rd417, %rd39, %rd25;
	shl.b64 	%rd418, %rd417, 2;
	add.s64 	%rd419, %rd24, %rd418;
	st.global.u32 	[%rd419+19968], %r2062;
$L__BB6_326:
	bar.warp.sync 	-1;
	shl.b32 	%r2063, %r366, 3;
	add.s32 	%r2065, %r1939, %r2063;
	ld.shared.u64 	%rd40, [%r2065+26112];
	add.s32 	%r2066, %r437, 5376;
	setp.ge.s32 	%p202, %r2066, %r439;
	@%p202 bra 	$L__BB6_328;
	ld.shared.u32 	%r2067, [%r438+21504];
	add.s64 	%rd420, %rd40, %rd25;
	shl.b64 	%rd421, %rd420, 2;
	add.s64 	%rd422, %rd24, %rd421;
	st.global.u32 	[%rd422+21504], %r2067;
$L__BB6_328:
	bar.warp.sync 	-1;
	shl.b32 	%r2068, %r367, 3;
	add.s32 	%r2070, %r1939, %r2068;
	ld.shared.u64 	%rd41, [%r2070+26112];
	add.s32 	%r2071, %r437, 5760;
	setp.ge.s32 	%p203, %r2071, %r439;
	@%p203 bra 	$L__BB6_330;
	ld.shared.u32 	%r2072, [%r438+23040];
	add.s64 	%rd423, %rd41, %rd25;
	shl.b64 	%rd424, %rd423, 2;
	add.s64 	%rd425, %rd24, %rd424;
	st.global.u32 	[%rd425+23040], %r2072;
$L__BB6_330:
	bar.warp.sync 	-1;
	shl.b32 	%r2073, %r368, 3;
	add.s32 	%r2075, %r1939, %r2073;
	ld.shared.u64 	%rd426, [%r2075+26112];
	add.s64 	%rd42, %rd426, %rd25;
	or.b32  	%r2076, %r437, 6144;
	setp.ge.s32 	%p204, %r2076, %r439;
	@%p204 bra 	$L__BB6_332;
	ld.shared.u32 	%r2077, [%r438+24576];
	shl.b64 	%rd427, %rd42, 2;
	add.s64 	%rd428, %rd24, %rd427;
	st.global.u32 	[%rd428+24576], %r2077;
$L__BB6_332:
	bar.warp.sync 	-1;
$L__BB6_333:
	ret;

}


// ===== COMPILED SASS (sm_100) =====

	.target	sm_100

	.elftype	@"ET_EXEC"


//--------------------- .note.nv.tkinfo           --------------------------
	.section	.note.nv.tkinfo,"",@"SHT_NOTE"
	.sectionflags	@"SHF_NOTE_NV_TKINFO"
	.tkinfo
        /*0018*/ 	.word	0x00000002
        /*0030*/ 	.string	""
        /*0030*/ 	.string	"ptxas"
        /*0030*/ 	.string	"Cuda compilation tools, release 13.0, V13.0.88"
        /*0030*/ 	.string	"Build cuda_13.0.r13.0/compiler.36424714_0"
        /*0030*/ 	.string	"-arch sm_100 -m 64 "



//--------------------- .note.nv.cuinfo           --------------------------
	.section	.note.nv.cuinfo,"",@"SHT_NOTE"
	.sectionflags	@"SHF_NOTE_NV_CUINFO"
        /*0018*/ 	.short	0x0002
        /*001a*/ 	.short	0x0064
        /*001c*/ 	.short	0x0082
	.zero		2


//--------------------- .nv.info                  --------------------------
	.section	.nv.info,"",@"SHT_CUDA_INFO"
	.align	4


	//----- nvinfo : EIATTR_REGCOUNT
	.align		4
        /*0000*/ 	.byte	0x04, 0x2f
        /*0002*/ 	.short	(.L_46 - .L_45)
	.align		4
.L_45:
        /*0004*/ 	.word	index@(_Z9get_indexPKiPii)
        /*0008*/ 	.word	0x0000000a


	//----- nvinfo : EIATTR_FRAME_SIZE
	.align		4
.L_46:
        /*000c*/ 	.byte	0x04, 0x11
        /*000e*/ 	.short	(.L_48 - .L_47)
	.align		4
.L_47:
        /*0010*/ 	.word	index@(_Z9get_indexPKiPii)
        /*0014*/ 	.word	0x00000000


	//----- nvinfo : EIATTR_REGCOUNT
	.align		4
.L_48:
        /*0018*/ 	.byte	0x04, 0x2f
        /*001a*/ 	.short	(.L_50 - .L_49)
	.align		4
.L_49:
        /*001c*/ 	.word	index@(_Z8sequencePii)
        /*0020*/ 	.word	0x00000008


	//----- nvinfo : EIATTR_FRAME_SIZE
	.align		4
.L_50:
        /*0024*/ 	.byte	0x04, 0x11
        /*0026*/ 	.short	(.L_52 - .L_51)
	.align		4
.L_51:
        /*0028*/ 	.word	index@(_Z8sequencePii)
        /*002c*/ 	.word	0x00000000


	//----- nvinfo : EIATTR_REGCOUNT
	.align		4
.L_52:
        /*0030*/ 	.byte	0x04, 0x2f
        /*0032*/ 	.short	(.L_54 - .L_53)
	.align		4
.L_53:
        /*0034*/ 	.word	index@(_ZN3cub18CUB_300001_SM_10006detail11EmptyKernelIvEEvv)
        /*0038*/ 	.word	0x00000004


	//----- nvinfo : EIATTR_FRAME_SIZE
	.align		4
.L_54:
        /*003c*/ 	.byte	0x04, 0x11
        /*003e*/ 	.short	(.L_56 - .L_55)
	.align		4
.L_55:
        /*0040*/ 	.word	index@(_ZN3cub18CUB_300001_SM_10006detail11EmptyKernelIvEEvv)
        /*0044*/ 	.word	0x00000000


	//----- nvinfo : EIATTR_REGCOUNT
	.align		4
.L_56:
        /*0048*/ 	.byte	0x04, 0x2f
        /*004a*/ 	.short	(.L_58 - .L_57)
	.align		4
.L_57:
        /*004c*/ 	.word	index@(_ZN3cub18CUB_300001_SM_10006detail10radix_sort31DeviceRadixSortSingleTileKernelINS1_5radix10policy_hubIiiyE10Policy1000ELNS0_9SortOrderE0EiiyNS1_21identity_decomposer_tEEEvPKT1_PSA_PKT2_PSE_T3_iiT4_)
        /*0050*/ 	.word	0x00000099


	//----- nvinfo : EIATTR_FRAME_SIZE
	.align		4
.L_58:
        /*0054*/ 	.byte	0x04, 0x11
        /*0056*/ 	.short	(.L_60 - .L_59)
	.align		4
.L_59:
        /*0058*/ 	.word	index@(_ZN3cub18CUB_300001_SM_10006detail10radix_sort31DeviceRadixSortSingleTileKernelINS1_5radix10policy_hubIiiyE10Policy1000ELNS0_9SortOrderE0EiiyNS1_21identity_decomposer_tEEEvPKT1_PSA_PKT2_PSE_T3_iiT4_)
        /*005c*/ 	.word	0x00000000


	//----- nvinfo : EIATTR_REGCOUNT
	.align		4
.L_60:
        /*0060*/ 	.byte	0x04, 0x2f
        /*0062*/ 	.short	(.L_62 - .L_61)
	.align		4
.L_61:
        /*0064*/ 	.word	index@(_ZN3cub18CUB_300001_SM_10006detail10radix_sort30DeviceRadixSortHistogramKernelINS1_5radix10policy_hubIiiyE10Policy1000ELNS0_9SortOrderE0EiyNS1_21identity_decomposer_tEEEvPT2_PKT1_SA_iiT3_)
        /*0068*/ 	.word	0x00000020


	//----- nvinfo : EIATTR_FRAME_SIZE
	.align		4
.L_62:
        /*006c*/ 	.byte	0x04, 0x11
        /*006e*/ 	.short	(.L_64 - .L_63)
	.align		4
.L_63:
        /*0070*/ 	.word	index@(_ZN3cub18CUB_300001_SM_10006detail10radix_sort30DeviceRadixSortHistogramKernelINS1_5radix10policy_hubIiiyE10Policy1000ELNS0_9SortOrderE0EiyNS1_21identity_decomposer_tEEEvPT2_PKT1_SA_iiT3_)
        /*0074*/ 	.word	0x00000000


	//----- nvinfo : EIATTR_REGCOUNT
	.align		4
.L_64:
        /*0078*/ 	.byte	0x04, 0x2f
        /*007a*/ 	.short	(.L_66 - .L_65)
	.align		4
.L_65:
        /*007c*/ 	.word	index@(_ZN3cub18CUB_300001_SM_10006detail10radix_sort33DeviceRadixSortExclusiveSumKernelINS1_5radix10policy_hubIiiyE10Policy1000EyEEvPT0_)
        /*0080*/ 	.word	0x00000020


	//----- nvinfo : EIATTR_FRAME_SIZE
	.align		4
.L_66:
        /*0084*/ 	.byte	0x04, 0x11
        /*0086*/ 	.short	(.L_68 - .L_67)
	.align		4
.L_67:
        /*0088*/ 	.word	index@(_ZN3cub18CUB_300001_SM_10006detail10radix_sort33DeviceRadixSortExclusiveSumKernelINS1_5radix10policy_hubIiiyE10Policy1000EyEEvPT0_)
        /*008c*/ 	.word	0x00000000


	//----- nvinfo : EIATTR_REGCOUNT
	.align		4
.L_68:
        /*0090*/ 	.byte	0x04, 0x2f
        /*0092*/ 	.short	(.L_70 - .L_69)
	.align		4
.L_69:
        /*0094*/ 	.word	index@(_ZN3cub18CUB_300001_SM_10006detail10radix_sort29DeviceRadixSortOnesweepKernelINS1_5radix10policy_hubIiiyE10Policy1000ELNS0_9SortOrderE0EiiyiiNS1_21identity_decomposer_tEEEvPT5_SB_PT3_PKSC_PT1_PKSG_PT2_PKSK_T4_iiT6_)
        /*0098*/ 	.word	0x00000049


	//----- nvinfo : EIATTR_FRAME_SIZE
	.align		4
.L_70:
        /*009c*/ 	.byte	0x04, 0x11
        /*009e*/ 	.short	(.L_72 - .L_71)
	.align		4
.L_71:
        /*00a0*/ 	.word	index@(_ZN3cub18CUB_300001_SM_10006detail10radix_sort29DeviceRadixSortOnesweepKernelINS1_5radix10policy_hubIiiyE10Policy1000ELNS0_9SortOrderE0EiiyiiNS1_21identity_decomposer_tEEEvPT5_SB_PT3_PKSC_PT1_PKSG_PT2_PKSK_T4_iiT6_)
        /*00a4*/ 	.word	0x00000000


	//----- nvinfo : EIATTR_MIN_STACK_SIZE
	.align		4
.L_72:
        /*00a8*/ 	.byte	0x04, 0x12
        /*00aa*/ 	.short	(.L_74 - .L_73)
	.align		4
.L_73:
        /*00ac*/ 	.word	index@(_ZN3cub18CUB_300001_SM_10006detail10radix_sort29DeviceRadixSortOnesweepKernelINS1_5radix10policy_hubIiiyE10Policy1000ELNS0_9SortOrderE0EiiyiiNS1_21identity_decomposer_tEEEvPT5_SB_PT3_PKSC_PT1_PKSG_PT2_PKSK_T4_iiT6_)
        /*00b0*/ 	.word	0x00000000


	//----- nvinfo : EIATTR_MIN_STACK_SIZE
	.align		4
.L_74:
        /*00b4*/ 	.byte	0x04, 0x12
        /*00b6*/ 	.short	(.L_76 - .L_75)
	.align		4
.L_75:
        /*00b8*/ 	.word	index@(_ZN3cub18CUB_300001_SM_10006detail10radix_sort33DeviceRadixSortExclusiveSumKernelINS1_5radix10policy_hubIiiyE10Policy1000EyEEvPT0_)
        /*00bc*/ 	.word	0x00000000


	//----- nvinfo : EIATTR_MIN_STACK_SIZE
	.align		4
.L_76:
        /*00c0*/ 	.byte	0x04, 0x12
        /*00c2*/ 	.short	(.L_78 - .L_77)
	.align		4
.L_77:
        /*00c4*/ 	.word	index@(_ZN3cub18CUB_300001_SM_10006detail10radix_sort30DeviceRadixSortHistogramKernelINS1_5radix10policy_hubIiiyE10Policy1000ELNS0_9SortOrderE0EiyNS1_21identity_decomposer_tEEEvPT2_PKT1_SA_iiT3_)
        /*00c8*/ 	.word	0x00000000


	//----- nvinfo : EIATTR_MIN_STACK_SIZE
	.align		4
.L_78:
        /*00cc*/ 	.byte	0x04, 0x12
        /*00ce*/ 	.short	(.L_80 - .L_79)
	.align		4
.L_79:
        /*00d0*/ 	.word	index@(_ZN3cub18CUB_300001_SM_10006detail10radix_sort31DeviceRadixSortSingleTileKernelINS1_5radix10policy_hubIiiyE10Policy1000ELNS0_9SortOrderE0EiiyNS1_21identity_decomposer_tEEEvPKT1_PSA_PKT2_PSE_T3_iiT4_)
        /*00d4*/ 	.word	0x00000000


	//----- nvinfo : EIATTR_MIN_STACK_SIZE
	.align		4
.L_80:
        /*00d8*/ 	.byte	0x04, 0x12
        /*00da*/ 	.short	(.L_82 - .L_81)
	.align		4
.L_81:
        /*00dc*/ 	.word	index@(_ZN3cub18CUB_300001_SM_10006detail11EmptyKernelIvEEvv)
        /*00e0*/ 	.word	0x00000000


	//----- nvinfo : EIATTR_MIN_STACK_SIZE
	.align		4
.L_82:
        /*00e4*/ 	.byte	0x04, 0x12
        /*00e6*/ 	.short	(.L_84 - .L_83)
	.align		4
.L_83:
        /*00e8*/ 	.word	index@(_Z8sequencePii)
        /*00ec*/ 	.word	0x00000000


	//----- nvinfo : EIATTR_MIN_STACK_SIZE
	.align		4
.L_84:
        /*00f0*/ 	.byte	0x04, 0x12
        /*00f2*/ 	.short	(.L_86 - .L_85)
	.align		4
.L_85:
        /*00f4*/ 	.word	index@(_Z9get_indexPKiPii)
        /*00f8*/ 	.word	0x00000000
.L_86:


//--------------------- .nv.compat                --------------------------
	.section	.nv.compat,"",@"SHT_CUDA_COMPAT_INFO"
	.align	4
        /*0000*/ 	.byte	0x02, 0x09, 0x00, 0x00, 0x02, 0x02, 0x01, 0x00, 0x02, 0x05, 0x05, 0x00, 0x03, 0x07, 0x01, 0x01
        /*0010*/ 	.byte	0x02, 0x03, 0x00, 0x00, 0x02, 0x06, 0x01, 0x00, 0x04, 0x0b, 0x08, 0x00, 0x09, 0x00, 0x00, 0x00
        /*0020*/ 	.byte	0x00, 0x00, 0x00, 0x00


//--------------------- .nv.info._ZN3cub18CUB_300001_SM_10006detail10radix_sort29DeviceRadixSortOnesweepKernelINS1_5radix10policy_hubIiiyE10Policy1000ELNS0_9SortOrderE0EiiyiiNS1_21identity_decomposer_tEEEvPT5_SB_PT3_PKSC_PT1_PKSG_PT2_PKSK_T4_iiT6_ --------------------------
	.section	.nv.info._ZN3cub18CUB_300001_SM_10006detail10radix_sort29DeviceRadixSortOnesweepKernelINS1_5radix10policy_hubIiiyE10Policy1000ELNS0_9SortOrderE0EiiyiiNS1_21identity_decomposer_tEEEvPT5_SB_PT3_PKSC_PT1_PKSG_PT2_PKSK_T4_iiT6_,"",@"SHT_CUDA_INFO"
	.sectionflags	@""
	.align	4


	//----- nvinfo : EIATTR_CUDA_API_VERSION
	.align		4
        /*0000*/ 	.byte	0x04, 0x37
        /*0002*/ 	.short	(.L_88 - .L_87)
.L_87:
        /*0004*/ 	.word	0x00000082


	//----- nvinfo : EIATTR_KPARAM_INFO
	.align		4
.L_88:
        /*0008*/ 	.byte	0x04, 0x17
        /*000a*/ 	.short	(.L_90 - .L_89)
.L_89:
        /*000c*/ 	.word	0x00000000
        /*0010*/ 	.short	0x000b
        /*0012*/ 	.short	0x004c
        /*0014*/ 	.byte	0x00, 0xf0, 0x05, 0x00


	//----- nvinfo : EIATTR_KPARAM_INFO
	.align		4
.L_90:
        /*0018*/ 	.byte	0x04, 0x17
        /*001a*/ 	.short	(.L_92 - .L_91)
.L_91:
        /*001c*/ 	.word	0x00000000
        /*0020*/ 	.short	0x000a
        /*0022*/ 	.short	0x0048
        /*0024*/ 	.byte	0x00, 0xf0, 0x11, 0x00


	//----- nvinfo : EIATTR_KPARAM_INFO
	.align		4
.L_92:
        /*0028*/ 	.byte	0x04, 0x17
        /*002a*/ 	.short	(.L_94 - .L_93)
.L_93:
        /*002c*/ 	.word	0x00000000
        /*0030*/ 	.short	0x0009
        /*0032*/ 	.short	0x0044
        /*0034*/ 	.byte	0x00, 0xf0, 0x11, 0x00


	//----- nvinfo : EIATTR_KPARAM_INFO
	.align		4
.L_94:
        /*0038*/ 	.byte	0x04, 0x17
        /*003a*/ 	.short	(.L_96 - .L_95)
.L_95:
        /*003c*/ 	.word	0x00000000
        /*0040*/ 	.short	0x0008
        /*0042*/ 	.short	0x0040
        /*0044*/ 	.byte	0x00, 0xf0, 0x11, 0x00


	//----- nvinfo : EIATTR_KPARAM_INFO
	.align		4
.L_96:
        /*0048*/ 	.byte	0x04, 0x17
        /*004a*/ 	.short	(.L_98 - .L_97)
.L_97:
        /*004c*/ 	.word	0x00000000
        /*0050*/ 	.short	0x0007
        /*0052*/ 	.short	0x0038
        /*0054*/ 	.byte	0x00, 0xf5, 0x21, 0x00


	//----- nvinfo : EIATTR_KPARAM_INFO
	.align		4
.L_98:
        /*0058*/ 	.byte	0x04, 0x17
        /*005a*/ 	.short	(.L_100 - .L_99)
.L_99:
        /*005c*/ 	.word	0x00000000
        /*0060*/ 	.short	0x0006
        /*0062*/ 	.short	0x0030
        /*0064*/ 	.byte	0x00, 0xf5, 0x21, 0x00


	//----- nvinfo : EIATTR_KPARAM_INFO
	.align		4
.L_100:
        /*0068*/ 	.byte	0x04, 0x17
        /*006a*/ 	.short	(.L_102 - .L_101)
.L_101:
        /*006c*/ 	.word	0x00000000
        /*0070*/ 	.short	0x0005
        /*0072*/ 	.short	0x0028
        /*0074*/ 	.byte	0x00, 0xf5, 0x21, 0x00


	//----- nvinfo : EIATTR_KPARAM_INFO
	.align		4
.L_102:
        /*0078*/ 	.byte	0x04, 0x17
        /*007a*/ 	.short	(.L_104 - .L_103)
.L_103:
        /*007c*/ 	.word	0x00000000
        /*0080*/ 	.short	0x0004
        /*0082*/ 	.short	0x0020
        /*0084*/ 	.byte	0x00, 0xf5, 0x21, 0x00


	//----- nvinfo : EIATTR_KPARAM_INFO
	.align		4
.L_104:
        /*0088*/ 	.byte	0x04, 0x17
        /*008a*/ 	.short	(.L_106 - .L_105)
.L_105:
        /*008c*/ 	.word	0x00000000
        /*0090*/ 	.short	0x0003
        /*0092*/ 	.short	0x0018
        /*0094*/ 	.byte	0x00, 0xf5, 0x21, 0x00


	//----- nvinfo : EIATTR_KPARAM_INFO
	.align		4
.L_106:
        /*0098*/ 	.byte	0x04, 0x17
        /*009a*/ 	.short	(.L_108 - .L_107)
.L_107:
        /*009c*/ 	.word	0x00000000
        /*00a0*/ 	.short	0x0002
        /*00a2*/ 	.short	0x0010
        /*00a4*/ 	.byte	0x00, 0xf5, 0x21, 0x00


	//----- nvinfo : EIATTR_KPARAM_INFO
	.align		4
.L_108:
        /*00a8*/ 	.byte	0x04, 0x17
        /*00aa*/ 	.short	(.L_110 - .L_109)
.L_109:
        /*00ac*/ 	.word	0x00000000
        /*00b0*/ 	.short	0x0001
        /*00b2*/ 	.short	0x0008
        /*00b4*/ 	.byte	0x00, 0xf5, 0x21, 0x00


	//----- nvinfo : EIATTR_KPARAM_INFO
	.align		4
.L_110:
        /*00b8*/ 	.byte	0x04, 0x17
        /*00ba*/ 	.short	(.L_112 - .L_111)
.L_111:
        /*00bc*/ 	.word	0x00000000
        /*00c0*/ 	.short	0x0000
        /*00c2*/ 	.short	0x0000
        /*00c4*/ 	.byte	0x00, 0xf5, 0x21, 0x00


	//----- nvinfo : EIATTR_SPARSE_MMA_MASK
	.align		4
.L_112:
        /*00c8*/ 	.byte	0x03, 0x50
        /*00ca*/ 	.short	0x0000


	//----- nvinfo : EIATTR_MAXREG_COUNT
	.align		4
        /*00cc*/ 	.byte	0x03, 0x1b
        /*00ce*/ 	.short	0x00a8


	//----- nvinfo : EIATTR_NUM_BARRIERS
	.align		4
        /*00d0*/ 	.byte	0x02, 0x4c
        /*00d2*/ 	.byte	0x01
	.zero		1


	//----- nvinfo : EIATTR_MERCURY_ISA_VERSION
	.align		4
        /*00d4*/ 	.byte	0x03, 0x5f
        /*00d6*/ 	.short	0x0101


	//----- nvinfo : EIATTR_COOP_GROUP_MASK_REGIDS
	.align		4
        /*00d8*/ 	.byte	0x04, 0x29
        /*00da*/ 	.short	(.L_114 - .L_113)


	//   ....[0]....
.L_113:
        /*00dc*/ 	.word	0xffffffff


	//   ....[1]....
        /*00e0*/ 	.word	0x05000006


	//   ....[2]....
        /*00e4*/ 	.word	0xffffffff


	//   ....[3]....
        /*00e8*/ 	.word	0xffffffff


	//   ....[4]....
        /*00ec*/ 	.word	0xffffffff


	//   ....[5]....
        /*00f0*/ 	.word	0xffffffff


	//   ....[6]....
        /*00f4*/ 	.word	0xffffffff


	//   ....[7]....
        /*00f8*/ 	.word	0xffffffff


	//   ....[8]....
        /*00fc*/ 	.word	0xffffffff


	//   ....[9]....
        /*0100*/ 	.word	0xffffffff


	//   ....[10]....
        /*0104*/ 	.word	0xffffffff


	//   ....[11]....
        /*0108*/ 	.word	0xffffffff


	//   ....[12]....
        /*010c*/ 	.word	0xffffffff


	//   ....[13]....
        /*0110*/ 	.word	0xffffffff


	//   ....[14]....
        /*0114*/ 	.word	0xffffffff


	//   ....[15]....
        /*0118*/ 	.word	0xffffffff


	//   ....[16]....
        /*011c*/ 	.word	0xffffffff


	//   ....[17]....
        /*0120*/ 	.word	0xffffffff


	//   ....[18]....
        /*0124*/ 	.word	0xffffffff


	//   ....[19]....
        /*0128*/ 	.word	0xffffffff


	//   ....[20]....
        /*012c*/ 	.word	0xffffffff


	//   ....[21]....
        /*0130*/ 	.word	0xffffffff


	//   ....[22]....
        /*0134*/ 	.word	0xffffffff


	//   ....[23]....
        /*0138*/ 	.word	0xffffffff


	//   ....[24]....
        /*013c*/ 	.word	0xffffffff


	//   ....[25]....
        /*0140*/ 	.word	0xffffffff


	//   ....[26]....
        /*0144*/ 	.word	0xffffffff


	//   ....[27]....
        /*0148*/ 	.word	0xffffffff


	//   ....[28]....
        /*014c*/ 	.word	0xffffffff


	//   ....[29]....
        /*0150*/ 	.word	0xffffffff


	//   ....[30]....
        /*0154*/ 	.word	0xffffffff


	//   ....[31]....
        /*0158*/ 	.word	0xffffffff


	//   ....[32]....
        /*015c*/ 	.word	0xffffffff


	//   ....[33]....
        /*0160*/ 	.word	0xffffffff


	//   ....[34]....
        /*0164*/ 	.word	0xffffffff


	//   ....[35]....
        /*0168*/ 	.word	0xffffffff


	//   ....[36]....
        /*016c*/ 	.word	0xffffffff


	//   ....[37]....
        /*0170*/ 	.word	0xffffffff


	//   ....[38]....
        /*0174*/ 	.word	0xffffffff


	//   ....[39]....
        /*0178*/ 	.word	0xffffffff


	//   ....[40]....
        /*017c*/ 	.word	0xffffffff


	//   ....[41]....
        /*0180*/ 	.word	0xffffffff


	//   ....[42]....
        /*0184*/ 	.word	0xffffffff


	//   ....[43]....
        /*0188*/ 	.word	0xffffffff


	//   ....[44]....
        /*018c*/ 	.word	0xffffffff


	//   ....[45]....
        /*0190*/ 	.word	0xffffffff


	//   ....[46]....
        /*0194*/ 	.word	0xffffffff


	//   ....[47]....
        /*0198*/ 	.word	0xffffffff


	//   ....[48]....
        /*019c*/ 	.word	0xffffffff


	//   ....[49]....
        /*01a0*/ 	.word	0xffffffff


	//   ....[50]....
        /*01a4*/ 	.word	0xffffffff


	//   ....[51]....
        /*01a8*/ 	.word	0xffffffff


	//   ....[52]....
        /*01ac*/ 	.word	0xffffffff


	//   ....[53]....
        /*01b0*/ 	.word	0xffffffff


	//   ....[54]....
        /*01b4*/ 	.word	0xffffffff


	//   ....[55]....
        /*01b8*/ 	.word	0xffffffff


	//   ....[56]....
        /*01bc*/ 	.word	0xffffffff


	//   ....[57]....
        /*01c0*/ 	.word	0xffffffff


	//   ....[58]....
        /*01c4*/ 	.word	0xffffffff


	//   ....[59]....
        /*01c8*/ 	.word	0xffffffff


	//   ....[60]....
        /*01cc*/ 	.word	0xffffffff


	//   ....[61]....
        /*01d0*/ 	.word	0xffffffff


	//   ....[62]....
        /*01d4*/ 	.word	0xffffffff


	//   ....[63]....
        /*01d8*/ 	.word	0xffffffff


	//   ....[64]....
        /*01dc*/ 	.word	0xffffffff


	//   ....[65]....
        /*01e0*/ 	.word	0xffffffff


	//   ....[66]....
        /*01e4*/ 	.word	0xffffffff


	//   ....[67]....
        /*01e8*/ 	.word	0xffffffff


	//   ....[68]....
        /*01ec*/ 	.word	0xffffffff


	//   ....[69]....
        /*01f0*/ 	.word	0xffffffff


	//   ....[70]....
        /*01f4*/ 	.word	0xffffffff


	//   ....[71]....
        /*01f8*/ 	.word	0xffffffff


	//   ....[72]....
        /*01fc*/ 	.word	0xffffffff


	//   ....[73]....
        /*0200*/ 	.word	0xffffffff


	//   ....[74]....
        /*0204*/ 	.word	0xffffffff


	//   ....[75]....
        /*0208*/ 	.word	0xffffffff


	//   ....[76]....
        /*020c*/ 	.word	0xffffffff


	//   ....[77]....
        /*0210*/ 	.word	0xffffffff


	//   ....[78]....
        /*0214*/ 	.word	0xffffffff


	//   ....[79]....
        /*0218*/ 	.word	0xffffffff


	//   ....[80]....
        /*021c*/ 	.word	0xffffffff


	//   ....[81]....
        /*0220*/ 	.word	0xffffffff


	//   ....[82]....
        /*0224*/ 	.word	0xffffffff


	//   ....[83]....
        /*0228*/ 	.word	0xffffffff


	//   ....[84]....
        /*022c*/ 	.word	0xffffffff


	//   ....[85]....
        /*0230*/ 	.word	0xffffffff


	//   ....[86]....
        /*0234*/ 	.word	0xffffffff


	//   ....[87]....
        /*0238*/ 	.word	0xffffffff


	//   ....[88]....
        /*023c*/ 	.word	0xffffffff


	//   ....[89]....
        /*0240*/ 	.word	0xffffffff


	//   ....[90]....
        /*0244*/ 	.word	0xffffffff


	//   ....[91]....
        /*0248*/ 	.word	0xffffffff


	//   ....[92]....
        /*024c*/ 	.word	0xffffffff


	//   ....[93]....
        /*0250*/ 	.word	0xffffffff


	//   ....[94]....
        /*0254*/ 	.word	0xffffffff


	//   ....[95]....
        /*0258*/ 	.word	0xffffffff


	//   ....[96]....
        /*025c*/ 	.word	0xffffffff


	//   ....[97]....
        /*0260*/ 	.word	0xffffffff


	//   ....[98]....
        /*0264*/ 	.word	0xffffffff


	//   ....[99]....
        /*0268*/ 	.word	0xffffffff


	//   ....[100]....
        /*026c*/ 	.word	0xffffffff


	//   ....[101]....
        /*0270*/ 	.word	0xffffffff


	//   ....[102]....
        /*0274*/ 	.word	0xffffffff


	//   ....[103]....
        /*0278*/ 	.word	0xffffffff


	//   ....[104]....
        /*027c*/ 	.word	0xffffffff


	//   ....[105]....
        /*0280*/ 	.word	0xffffffff


	//   ....[106]....
        /*0284*/ 	.word	0xffffffff


	//   ....[107]....
        /*0288*/ 	.word	0xffffffff


	//   ....[108]....
        /*028c*/ 	.word	0xffffffff


	//   ....[109]....
        /*0290*/ 	.word	0xffffffff


	//   ....[110]....
        /*0294*/ 	.word	0xffffffff


	//   ....[111]....
        /*0298*/ 	.word	0xffffffff


	//   ....[112]....
        /*029c*/ 	.word	0xffffffff


	//   ....[113]....
        /*02a0*/ 	.word	0xffffffff


	//   ....[114]....
        /*02a4*/ 	.word	0xffffffff


	//   ....[115]....
        /*02a8*/ 	.word	0xffffffff


	//   ....[116]....
        /*02ac*/ 	.word	0xffffffff


	//   ....[117]....
        /*02b0*/ 	.word	0xffffffff


	//   ....[118]....
        /*02b4*/ 	.word	0xffffffff


	//   ....[119]....
        /*02b8*/ 	.word	0xffffffff


	//   ....[120]....
        /*02bc*/ 	.word	0xffffffff


	//   ....[121]....
        /*02c0*/ 	.word	0xffffffff


	//   ....[122]....
        /*02c4*/ 	.word	0xffffffff


	//   ....[123]....
        /*02c8*/ 	.word	0xffffffff


	//   ....[124]....
        /*02cc*/ 	.word	0xffffffff


	//   ....[125]....
        /*02d0*/ 	.word	0xffffffff


	//   ....[126]....
        /*02d4*/ 	.word	0xffffffff


	//   ....[127]....
        /*02d8*/ 	.word	0xffffffff


	//   ....[128]....
        /*02dc*/ 	.word	0xffffffff


	//   ....[129]....
        /*02e0*/ 	.word	0xffffffff


	//   ....[130]....
        /*02e4*/ 	.word	0xffffffff


	//   ....[131]....
        /*02e8*/ 	.word	0xffffffff


	//   ....[132]....
        /*02ec*/ 	.word	0xffffffff


	//   ....[133]....
        /*02f0*/ 	.word	0xffffffff


	//   ....[134]....
        /*02f4*/ 	.word	0xffffffff


	//   ....[135]....
        /*02f8*/ 	.word	0xffffffff


	//   ....[136]....
        /*02fc*/ 	.word	0xffffffff


	//   ....[137]....
        /*0300*/ 	.word	0xffffffff


	//   ....[138]....
        /*0304*/ 	.word	0xffffffff


	//   ....[139]....
        /*0308*/ 	.word	0xffffffff


	//   ....[140]....
        /*030c*/ 	.word	0xffffffff


	//   ....[141]....
        /*0310*/ 	.word	0xffffffff


	//   ....[142]....
        /*0314*/ 	.word	0xffffffff


	//   ....[143]....
        /*0318*/ 	.word	0xffffffff


	//   ....[144]....
        /*031c*/ 	.word	0xffffffff


	//   ....[145]....
        /*0320*/ 	.word	0xffffffff


	//   ....[146]....
        /*0324*/ 	.word	0xffffffff


	//   ....[147]....
        /*0328*/ 	.word	0xffffffff


	//   ....[148]....
        /*032c*/ 	.word	0xffffffff


	//   ....[149]....
        /*0330*/ 	.word	0xffffffff


	//   ....[150]....
        /*0334*/ 	.word	0xffffffff


	//   ....[151]....
        /*0338*/ 	.word	0xffffffff


	//   ....[152]....
        /*033c*/ 	.word	0xffffffff


	//   ....[153]....
        /*0340*/ 	.word	0xffffffff


	//   ....[154]....
        /*0344*/ 	.word	0xffffffff


	//   ....[155]....
        /*0348*/ 	.word	0xffffffff


	//   ....[156]....
        /*034c*/ 	.word	0xffffffff


	//   ....[157]....
        /*0350*/ 	.word	0xffffffff


	//   ....[158]....
        /*0354*/ 	.word	0xffffffff


	//   ....[159]....
        /*0358*/ 	.word	0xffffffff


	//   ....[160]....
        /*035c*/ 	.word	0x05000006


	//   ....[161]....
        /*0360*/ 	.word	0xffffffff


	//   ....[162]....
        /*0364*/ 	.word	0xffffffff


	//   ....[163]....
        /*0368*/ 	.word	0xffffffff


	//   ....[164]....
        /*036c*/ 	.word	0xffffffff


	//   ....[165]....
        /*0370*/ 	.word	0xffffffff


	//   ....[166]....
        /*0374*/ 	.word	0xffffffff


	//   ....[167]....
        /*0378*/ 	.word	0xffffffff


	//   ....[168]....
        /*037c*/ 	.word	0xffffffff


	//   ....[169]....
        /*0380*/ 	.word	0xffffffff


	//   ....[170]....
        /*0384*/ 	.word	0xffffffff


	//   ....[171]....
        /*0388*/ 	.word	0xffffffff


	//   ....[172]....
        /*038c*/ 	.word	0xffffffff


	//   ....[173]....
        /*0390*/ 	.word	0xffffffff


	//   ....[174]....
        /*0394*/ 	.word	0xffffffff


	//   ....[175]....
        /*0398*/ 	.word	0xffffffff


	//   ....[176]....
        /*039c*/ 	.word	0xffffffff


	//   ....[177]....
        /*03a0*/ 	.word	0xffffffff


	//   ....[178]....
        /*03a4*/ 	.word	0xffffffff


	//   ....[179]....
        /*03a8*/ 	.word	0xffffffff


	//   ....[180]....
        /*03ac*/ 	.word	0xffffffff


	//   ....[181]....
        /*03b0*/ 	.word	0xffffffff


	//   ....[182]....
        /*03b4*/ 	.word	0xffffffff


	//   ....[183]....
        /*03b8*/ 	.word	0xffffffff


	//   ....[184]....
        /*03bc*/ 	.word	0xffffffff


	//   ....[185]....
        /*03c0*/ 	.word	0xffffffff


	//   ....[186]....
        /*03c4*/ 	.word	0xffffffff


	//   ....[187]....
        /*03c8*/ 	.word	0xffffffff


	//   ....[188]....
        /*03cc*/ 	.word	0xffffffff


	//   ....[189]....
        /*03d0*/ 	.word	0xffffffff


	//   ....[190]....
        /*03d4*/ 	.word	0xffffffff


	//   ....[191]....
        /*03d8*/ 	.word	0xffffffff


	//   ....[192]....
        /*03dc*/ 	.word	0xffffffff


	//   ....[193]....
        /*03e0*/ 	.word	0xffffffff


	//   ....[194]....
        /*03e4*/ 	.word	0xffffffff


	//   ....[195]....
        /*03e8*/ 	.word	0xffffffff


	//   ....[196]....
        /*03ec*/ 	.word	0xffffffff


	//   ....[197]....
        /*03f0*/ 	.word	0xffffffff


	//   ....[198]....
        /*03f4*/ 	.word	0xffffffff


	//   ....[199]....
        /*03f8*/ 	.word	0xffffffff


	//   ....[200]....
        /*03fc*/ 	.word	0xffffffff


	//   ....[201]....
        /*0400*/ 	.word	0xffffffff


	//   ....[202]....
        /*0404*/ 	.word	0xffffffff


	//   ....[203]....
        /*0408*/ 	.word	0xffffffff


	//   ....[204]....
        /*040c*/ 	.word	0xffffffff


	//   ....[205]....
        /*0410*/ 	.word	0xffffffff


	//   ....[206]....
        /*0414*/ 	.word	0xffffffff


	//   ....[207]....
        /*0418*/ 	.word	0xffffffff


	//   ....[208]....
        /*041c*/ 	.word	0xffffffff


	//   ....[209]....
        /*0420*/ 	.word	0xffffffff


	//   ....[210]....
        /*0424*/ 	.word	0xffffffff


	//   ....[211]....
        /*0428*/ 	.word	0xffffffff


	//   ....[212]....
        /*042c*/ 	.word	0xffffffff


	//   ....[213]....
        /*0430*/ 	.word	0xffffffff


	//   ....[214]....
        /*0434*/ 	.word	0xffffffff


	//   ....[215]....
        /*0438*/ 	.word	0xffffffff


	//   ....[216]....
        /*043c*/ 	.word	0xffffffff


	//   ....[217]....
        /*0440*/ 	.word	0xffffffff


	//   ....[218]....
        /*0444*/ 	.word	0xffffffff


	//   ....[219]....
        /*0448*/ 	.word	0xffffffff


	//   ....[220]....
        /*044c*/ 	.word	0xffffffff


	//   ....[221]....
        /*0450*/ 	.word	0xffffffff


	//   ....[222]....
        /*0454*/ 	.word	0xffffffff


	//   ....[223]....
        /*0458*/ 	.word	0xffffffff


	//   ....[224]....
        /*045c*/ 	.word	0xffffffff


	//   ....[225]....
        /*0460*/ 	.word	0xffffffff


	//   ....[226]....
        /*0464*/ 	.word	0xffffffff


	//   ....[227]....
        /*0468*/ 	.word	0xffffffff


	//   ....[228]....
        /*046c*/ 	.word	0xffffffff


	//   ....[229]....
        /*0470*/ 	.word	0x0500002f


	//   ....[230]....
        /*0474*/ 	.word	0x0500002f


	//   ....[231]....
        /*0478*/ 	.word	0x0500002f


	//   ....[232]....
        /*047c*/ 	.word	0x0500002f


	//   ....[233]....
        /*0480*/ 	.word	0x0500002f


	//----- nvinfo : EIATTR_COOP_GROUP_INSTR_OFFSETS
	.align		4
.L_114:
        /*0484*/ 	.byte	0x04, 0x28
        /*0486*/ 	.short	(.L_116 - .L_115)


	//   ....[0]....
.L_115:
        /*0488*/ 	.word	0x00000e40


	//   ....[1]....
        /*048c*/ 	.word	0x00001890


	//   ....[2]....
        /*0490*/ 	.word	0x00002ad0


	//   ....[3]....
        /*0494*/ 	.word	0x00002af0


	//   ....[4]....
        /*0498*/ 	.word	0x00002b10


	//   ....[5]....
        /*049c*/ 	.word	0x00002b30


	//   ....[6]....
        /*04a0*/ 	.word	0x00002b50


	//   ....[7]....
        /*04a4*/ 	.word	0x00003000


	//   ....[8]....
        /*04a8*/ 	.word	0x00003010


	//   ....[9]....
        /*04ac*/ 	.word	0x00003030


	//   ....[10]....
        /*04b0*/ 	.word	0x00003050


	//   ....[11]....
        /*04b4*/ 	.word	0x000030a0


	//   ....[12]....
        /*04b8*/ 	.word	0x000030d0


	//   ....[13]....
        /*04bc*/ 	.word	0x00003120


	//   ....[14]....
        /*04c0*/ 	.word	0x00003160


	//   ....[15]....
        /*04c4*/ 	.word	0x00003250


	//   ....[16]....
        /*04c8*/ 	.word	0x00003280


	//   ....[17]....
        /*04cc*/ 	.word	0x00003290


	//   ....[18]....
        /*04d0*/ 	.word	0x000032b0


	//   ....[19]....
        /*04d4*/ 	.word	0x000032f0


	//   ....[20]....
        /*04d8*/ 	.word	0x00003320


	//   ....[21]....
        /*04dc*/ 	.word	0x00003360


	//   ....[22]....
        /*04e0*/ 	.word	0x00003380


	//   ....[23]....
        /*04e4*/ 	.word	0x000033a0


	//   ....[24]....
        /*04e8*/ 	.word	0x00003490


	//   ....[25]....
        /*04ec*/ 	.word	0x000034c0


	//   ....[26]....
        /*04f0*/ 	.word	0x000034d0


	//   ....[27]....
        /*04f4*/ 	.word	0x000034f0


	//   ....[28]....
        /*04f8*/ 	.word	0x00003530


	//   ....[29]....
        /*04fc*/ 	.word	0x00003560


	//   ....[30]....
        /*0500*/ 	.word	0x000035a0


	//   ....[31]....
        /*0504*/ 	.word	0x000035c0


	//   ....[32]....
        /*0508*/ 	.word	0x000035e0


	//   ....[33]....
        /*050c*/ 	.word	0x000036d0


	//   ....[34]....
        /*0510*/ 	.word	0x00003700


	//   ....[35]....
        /*0514*/ 	.word	0x00003710


	//   ....[36]....
        /*0518*/ 	.word	0x00003730


	//   ....[37]....
        /*051c*/ 	.word	0x00003770


	//   ....[38]....
        /*0520*/ 	.word	0x000037a0


	//   ....[39]....
        /*0524*/ 	.word	0x000037e0


	//   ....[40]....
        /*0528*/ 	.word	0x00003800


	//   ....[41]....
        /*052c*/ 	.word	0x00003820


	//   ....[42]....
        /*0530*/ 	.word	0x00003930


	//   ....[43]....
        /*0534*/ 	.word	0x00003960


	//   ....[44]....
        /*0538*/ 	.word	0x00003970


	//   ....[45]....
        /*053c*/ 	.word	0x00003990


	//   ....[46]....
        /*0540*/ 	.word	0x000039d0


	//   ....[47]....
        /*0544*/ 	.word	0x00003a00


	//   ....[48]....
        /*0548*/ 	.word	0x00003a40


	//   ....[49]....
        /*054c*/ 	.word	0x00003a60


	//   ....[50]....
        /*0550*/ 	.word	0x00003a80


	//   ....[51]....
        /*0554*/ 	.word	0x00003b90


	//   ....[52]....
        /*0558*/ 	.word	0x00003bc0


	//   ....[53]....
        /*055c*/ 	.word	0x00003bd0


	//   ....[54]....
        /*0560*/ 	.word	0x00003bf0


	//   ....[55]....
        /*0564*/ 	.word	0x00003c30


	//   ....[56]....
        /*0568*/ 	.word	0x00003c60


	//   ....[57]....
        /*056c*/ 	.word	0x00003ca0


	//   ....[58]....
        /*0570*/ 	.word	0x00003cc0


	//   ....[59]....
        /*0574*/ 	.word	0x00003ce0


	//   ....[60]....
        /*0578*/ 	.word	0x00003df0


	//   ....[61]....
        /*057c*/ 	.word	0x00003e20


	//   ....[62]....
        /*0580*/ 	.word	0x00003e30


	//   ....[63]....
        /*0584*/ 	.word	0x00003e50


	//   ....[64]....
        /*0588*/ 	.word	0x00003e90


	//   ....[65]....
        /*058c*/ 	.word	0x00003ec0


	//   ....[66]....
        /*0590*/ 	.word	0x00003f00


	//   ....[67]....
        /*0594*/ 	.word	0x00003f20


	//   ....[68]....
        /*0598*/ 	.word	0x00003f40


	//   ....[69]....
        /*059c*/ 	.word	0x00004050


	//   ....[70]....
        /*05a0*/ 	.word	0x00004080


	//   ....[71]....
        /*05a4*/ 	.word	0x00004090


	//   ....[72]....
        /*05a8*/ 	.word	0x000040b0


	//   ....[73]....
        /*05ac*/ 	.word	0x000040f0


	//   ....[74]....
        /*05b0*/ 	.word	0x00004120


	//   ....[75]....
        /*05b4*/ 	.word	0x00004160


	//   ....[76]....
        /*05b8*/ 	.word	0x00004180


	//   ....[77]....
        /*05bc*/ 	.word	0x000041a0


	//   ....[78]....
        /*05c0*/ 	.word	0x000042b0


	//   ....[79]....
        /*05c4*/ 	.word	0x00004300


	//   ....[80]....
        /*05c8*/ 	.word	0x00004310


	//   ....[81]....
        /*05cc*/ 	.word	0x00004330


	//   ....[82]....
        /*05d0*/ 	.word	0x00004370


	//   ....[83]....
        /*05d4*/ 	.word	0x000043a0


	//   ....[84]....
        /*05d8*/ 	.word	0x000043e0


	//   ....[85]....
        /*05dc*/ 	.word	0x00004400


	//   ....[86]....
        /*05e0*/ 	.word	0x00004420


	//   ....[87]....
        /*05e4*/ 	.word	0x00004510


	//   ....[88]....
        /*05e8*/ 	.word	0x00004560


	//   ....[89]....
        /*05ec*/ 	.word	0x00004570


	//   ....[90]....
        /*05f0*/ 	.word	0x000045a0


	//   ....[91]....
        /*05f4*/ 	.word	0x000045c0


	//   ....[92]....
        /*05f8*/ 	.word	0x00004610


	//   ....[93]....
        /*05fc*/ 	.word	0x00004630


	//   ....[94]....
        /*0600*/ 	.word	0x00004670


	//   ....[95]....
        /*0604*/ 	.word	0x00004690


	//   ....[96]....
        /*0608*/ 	.word	0x00004770


	//   ....[97]....
        /*060c*/ 	.word	0x000047c0


	//   ....[98]....
        /*0610*/ 	.word	0x000047d0


	//   ....[99]....
        /*0614*/ 	.word	0x00004820


	//   ....[100]....
        /*0618*/ 	.word	0x00004850


	//   ....[101]....
        /*061c*/ 	.word	0x00004880


	//   ....[102]....
        /*0620*/ 	.word	0x000048b0


	//   ....[103]....
        /*0624*/ 	.word	0x000048e0


	//   ....[104]....
        /*0628*/ 	.word	0x00004910


	//   ....[105]....
        /*062c*/ 	.word	0x000049d0


	//   ....[106]....
        /*0630*/ 	.word	0x00004a20


	//   ....[107]....
        /*0634*/ 	.word	0x00004a30


	//   ....[108]....
        /*0638*/ 	.word	0x00004a80


	//   ....[109]....
        /*063c*/ 	.word	0x00004ab0


	//   ....[110]....
        /*0640*/ 	.word	0x00004ae0


	//   ....[111]....
        /*0644*/ 	.word	0x00004b10


	//   ....[112]....
        /*0648*/ 	.word	0x00004b40


	//   ....[113]....
        /*064c*/ 	.word	0x00004b70


	//   ....[114]....
        /*0650*/ 	.word	0x00004c60


	//   ....[115]....
        /*0654*/ 	.word	0x00004c80


	//   ....[116]....
        /*0658*/ 	.word	0x00004c90


	//   ....[117]....
        /*065c*/ 	.word	0x00004ce0


	//   ....[118]....
        /*0660*/ 	.word	0x00004d10


	//   ....[119]....
        /*0664*/ 	.word	0x00004d40


	//   ....[120]....
        /*0668*/ 	.word	0x00004d70


	//   ....[121]....
        /*066c*/ 	.word	0x00004da0


	//   ....[122]....
        /*0670*/ 	.word	0x00004dd0


	//   ....[123]....
        /*0674*/ 	.word	0x00004ec0


	//   ....[124]....
        /*0678*/ 	.word	0x00004f00


	//   ....[125]....
        /*067c*/ 	.word	0x00004f10


	//   ....[126]....
        /*0680*/ 	.word	0x00004f60


	//   ....[127]....
        /*0684*/ 	.word	0x00004f90


	//   ....[128]....
        /*0688*/ 	.word	0x00004fc0


	//   ....[129]....
        /*068c*/ 	.word	0x00004ff0


	//   ....[130]....
        /*0690*/ 	.word	0x00005020


	//   ....[131]....
        /*0694*/ 	.word	0x00005050


	//   ....[132]....
        /*0698*/ 	.word	0x00005140


	//   ....[133]....
        /*069c*/ 	.word	0x00005170


	//   ....[134]....
        /*06a0*/ 	.word	0x00005180


	//   ....[135]....
        /*06a4*/ 	.word	0x000051d0


	//   ....[136]....
        /*06a8*/ 	.word	0x00005200


	//   ....[137]....
        /*06ac*/ 	.word	0x00005230


	//   ....[138]....
        /*06b0*/ 	.word	0x00005260


	//   ....[139]....
        /*06b4*/ 	.word	0x00005290


	//   ....[140]....
        /*06b8*/ 	.word	0x000052c0


	//   ....[141]....
        /*06bc*/ 	.word	0x000053e0


	//   ....[142]....
        /*06c0*/ 	.word	0x000053f0


	//   ....[143]....
        /*06c4*/ 	.word	0x00005440


	//   ....[144]....
        /*06c8*/ 	.word	0x00005470


	//   ....[145]....
        /*06cc*/ 	.word	0x000054a0


	//   ....[146]....
        /*06d0*/ 	.word	0x000054d0


	//   ....[147]....
        /*06d4*/ 	.word	0x00005500


	//   ....[148]....
        /*06d8*/ 	.word	0x00005530


	//   ....[149]....
        /*06dc*/ 	.word	0x00005560


	//   ....[150]....
        /*06e0*/ 	.word	0x00005600


	//   ....[151]....
        /*06e4*/ 	.word	0x00005620


	//   ....[152]....
        /*06e8*/ 	.word	0x00005630


	//   ....[153]....
        /*06ec*/ 	.word	0x00005680


	//   ....[154]....
        /*06f0*/ 	.word	0x000056b0


	//   ....[155]....
        /*06f4*/ 	.word	0x000056e0


	//   ....[156]....
        /*06f8*/ 	.word	0x00005710


	//   ....[157]....
        /*06fc*/ 	.word	0x00005740


	//   ....[158]....
        /*0700*/ 	.word	0x00005770


	//   ....[159]....
        /*0704*/ 	.word	0x000058a0


	//   ....[160]....
        /*0708*/ 	.word	0x00005d40


	//   ....[161]....
        /*070c*/ 	.word	0x00006070


	//   ....[162]....
        /*0710*/ 	.word	0x00006130


	//   ....[163]....
        /*0714*/ 	.word	0x000061f0


	//   ....[164]....
        /*0718*/ 	.word	0x000062b0


	//   ....[165]....
        /*071c*/ 	.word	0x00006370


	//   ....[166]....
        /*0720*/ 	.word	0x00006430


	//   ....[167]....
        /*0724*/ 	.word	0x000064f0


	//   ....[168]....
        /*0728*/ 	.word	0x000065b0


	//   ....[169]....
        /*072c*/ 	.word	0x00006670


	//   ....[170]....
        /*0730*/ 	.word	0x00006730


	//   ....[171]....
        /*0734*/ 	.word	0x000067f0


	//   ....[172]....
        /*0738*/ 	.word	0x000068b0


	//   ....[173]....
        /*073c*/ 	.word	0x00006970


	//   ....[174]....
        /*0740*/ 	.word	0x00006a30


	//   ....[175]....
        /*0744*/ 	.word	0x00006af0


	//   ....[176]....
        /*0748*/ 	.word	0x00006bb0


	//   ....[177]....
        /*074c*/ 	.word	0x00006c70


	//   ....[178]....
        /*0750*/ 	.word	0x00006e60


	//   ....[179]....
        /*0754*/ 	.word	0x00006f90


	//   ....[180]....
        /*0758*/ 	.word	0x000070c0


	//   ....[181]....
        /*075c*/ 	.word	0x000071f0


	//   ....[182]....
        /*0760*/ 	.word	0x00007320


	//   ....[183]....
        /*0764*/ 	.word	0x00007450


	//   ....[184]....
        /*0768*/ 	.word	0x00007580


	//   ....[185]....
        /*076c*/ 	.word	0x000076b0


	//   ....[186]....
        /*0770*/ 	.word	0x000077e0


	//   ....[187]....
        /*0774*/ 	.word	0x00007910


	//   ....[188]....
        /*0778*/ 	.word	0x00007a40


	//   ....[189]....
        /*077c*/ 	.word	0x00007b60


	//   ....[190]....
        /*0780*/ 	.word	0x00007c70


	//   ....[191]....
        /*0784*/ 	.word	0x00007d80


	//   ....[192]....
        /*0788*/ 	.word	0x00007e90


	//   ....[193]....
        /*078c*/ 	.word	0x00007fa0


	//   ....[194]....
        /*0790*/ 	.word	0x000080b0


	//   ....[195]....
        /*0794*/ 	.word	0x00008eb0


	//   ....[196]....
        /*0798*/ 	.word	0x00008f40


	//   ....[197]....
        /*079c*/ 	.word	0x00008fc0


	//   ....[198]....
        /*07a0*/ 	.word	0x00009050


	//   ....[199]....
        /*07a4*/ 	.word	0x000090d0


	//   ....[200]....
        /*07a8*/ 	.word	0x00009160


	//   ....[201]....
        /*07ac*/ 	.word	0x000091e0


	//   ....[202]....
        /*07b0*/ 	.word	0x00009270


	//   ....[203]....
        /*07b4*/ 	.word	0x000092f0


	//   ....[204]....
        /*07b8*/ 	.word	0x00009380


	//   ....[205]....
        /*07bc*/ 	.word	0x00009400


	//   ....[206]....
        /*07c0*/ 	.word	0x00009490


	//   ....[207]....
        /*07c4*/ 	.word	0x00009510


	//   ....[208]....
        /*07c8*/ 	.word	0x000095a0


	//   ....[209]....
        /*07cc*/ 	.word	0x00009620


	//   ....[210]....
        /*07d0*/ 	.word	0x000096b0


	//   ....[211]....
        /*07d4*/ 	.word	0x00009730


	//   ....[212]....
        /*07d8*/ 	.word	0x00009890


	//   ....[213]....
        /*07dc*/ 	.word	0x00009960


	//   ....[214]....
        /*07e0*/ 	.word	0x00009a10


	//   ....[215]....
        /*07e4*/ 	.word	0x00009ad0


	//   ....[216]....
        /*07e8*/ 	.word	0x00009b80


	//   ....[217]....
        /*07ec*/ 	.word	0x00009c40


	//   ....[218]....
        /*07f0*/ 	.word	0x00009cf0


	//   ....[219]....
        /*07f4*/ 	.word	0x00009db0


	//   ....[220]....
        /*07f8*/ 	.word	0x00009e60


	//   ....[221]....
        /*07fc*/ 	.word	0x00009f20


	//   ....[222]....
        /*0800*/ 	.word	0x00009fd0


	//   ....[223]....
        /*0804*/ 	.word	0x0000a090


	//   ....[224]....
        /*0808*/ 	.word	0x0000a140


	//   ....[225]....
        /*080c*/ 	.word	0x0000a200


	//   ....[226]....
        /*0810*/ 	.word	0x0000a2a0


	//   ....[227]....
        /*0814*/ 	.word	0x0000a360


	//   ....[228]....
        /*0818*/ 	.word	0x0000a400


	//   ....[229]....
        /*081c*/ 	.word	0x0000a470


	//   ....[230]....
        /*0820*/ 	.word	0x0000a4e0


	//   ....[231]....
        /*0824*/ 	.word	0x0000a550


	//   ....[232]....
        /*0828*/ 	.word	0x0000a5c0


	//   ....[233]....
        /*082c*/ 	.word	0x0000a630


	//----- nvinfo : EIATTR_VRC_CTA_INIT_COUNT
	.align		4
.L_116:
        /*0830*/ 	.byte	0x02, 0x4a
	.zero		1
	.zero		1


	//----- nvinfo : EIATTR_EXIT_INSTR_OFFSETS
	.align		4
        /*0834*/ 	.byte	0x04, 0x1c
        /*0836*/ 	.short	(.L_118 - .L_117)


	//   ....[0]....
.L_117:
        /*0838*/ 	.word	0x00002570


	//   ....[1]....
        /*083c*/ 	.word	0x000028d0


	//   ....[2]....
        /*0840*/ 	.word	0x000028f0


	//   ....[3]....
        /*0844*/ 	.word	0x00009740


	//   ....[4]....
        /*0848*/ 	.word	0x0000a410


	//----- nvinfo : EIATTR_MAX_THREADS
	.align		4
.L_118:
        /*084c*/ 	.byte	0x04, 0x05
        /*084e*/ 	.short	(.L_120 - .L_119)
.L_119:
        /*0850*/ 	.word	0x00000180
        /*0854*/ 	.word	0x00000001
        /*0858*/ 	.word	0x00000001


	//----- nvinfo : EIATTR_CRS_STACK_SIZE
	.align		4
.L_120:
        /*085c*/ 	.byte	0x04, 0x1e
        /*085e*/ 	.short	(.L_122 - .L_121)
.L_121:
        /*0860*/ 	.word	0x00000000


	//----- nvinfo : EIATTR_CBANK_PARAM_SIZE
	.align		4
.L_122:
        /*0864*/ 	.byte	0x03, 0x19
        /*0866*/ 	.short	0x004d


	//----- nvinfo : EIATTR_PARAM_CBANK
	.align		4
        /*0868*/ 	.byte	0x04, 0x0a
        /*086a*/ 	.short	(.L_124 - .L_123)
	.align		4
.L_123:
        /*086c*/ 	.word	index@(.nv.constant0._ZN3cub18CUB_300001_SM_10006detail10radix_sort29DeviceRadixSortOnesweepKernelINS1_5radix10policy_hubIiiyE10Policy1000ELNS0_9SortOrderE0EiiyiiNS1_21identity_decomposer_tEEEvPT5_SB_PT3_PKSC_PT1_PKSG_PT2_PKSK_T4_iiT6_)
        /*0870*/ 	.short	0x0380
        /*0872*/ 	.short	0x004d


	//----- nvinfo : EIATTR_SW_WAR
	.align		4
.L_124:
        /*0874*/ 	.byte	0x04, 0x36
        /*0876*/ 	.short	(.L_126 - .L_125)
.L_125:
        /*0878*/ 	.word	0x00000008
.L_126:


//--------------------- .nv.info._ZN3cub18CUB_300001_SM_10006detail10radix_sort33DeviceRadixSortExclusiveSumKernelINS1_5radix10policy_hubIiiyE10Policy1000EyEEvPT0_ --------------------------
	.section	.nv.info._ZN3cub18CUB_300001_SM_10006detail10radix_sort33DeviceRadixSortExclusiveSumKernelINS1_5radix10policy_hubIiiyE10Policy1000EyEEvPT0_,"",@"SHT_CUDA_INFO"
	.sectionflags	@""
	.align	4


	//----- nvinfo : EIATTR_CUDA_API_VERSION
	.align		4
        /*0000*/ 	.byte	0x04, 0x37
        /*0002*/ 	.short	(.L_128 - .L_127)
.L_127:
        /*0004*/ 	.word	0x00000082


	//----- nvinfo : EIATTR_KPARAM_INFO
	.align		4
.L_128:
        /*0008*/ 	.byte	0x04, 0x17
        /*000a*/ 	.short	(.L_130 - .L_129)
.L_129:
        /*000c*/ 	.word	0x00000000
        /*0010*/ 	.short	0x0000
        /*0012*/ 	.short	0x0000
        /*0014*/ 	.byte	0x00, 0xf5, 0x21, 0x00


	//----- nvinfo : EIATTR_SPARSE_MMA_MASK
	.align		4
.L_130:
        /*0018*/ 	.byte	0x03, 0x50
        /*001a*/ 	.short	0x0000


	//----- nvinfo : EIATTR_MAXREG_COUNT
	.align		4
        /*001c*/ 	.byte	0x03, 0x1b
        /*001e*/ 	.short	0x00ff


	//----- nvinfo : EIATTR_NUM_BARRIERS
	.align		4
        /*0020*/ 	.byte	0x02, 0x4c
        /*0022*/ 	.byte	0x01
	.zero		1


	//----- nvinfo : EIATTR_MERCURY_ISA_VERSION
	.align		4
        /*0024*/ 	.byte	0x03, 0x5f
        /*0026*/ 	.short	0x0101


	//----- nvinfo : EIATTR_COOP_GROUP_MASK_REGIDS
	.align		4
        /*0028*/ 	.byte	0x04, 0x29
        /*002a*/ 	.short	(.L_132 - .L_131)


	//   ....[0]....
.L_131:
        /*002c*/ 	.word	0xffffffff


	//   ....[1]....
        /*0030*/ 	.word	0xffffffff


	//   ....[2]....
        /*0034*/ 	.word	0xffffffff


	//   ....[3]....
        /*0038*/ 	.word	0xffffffff


	//   ....[4]....
        /*003c*/ 	.word	0xffffffff


	//   ....[5]....
        /*0040*/ 	.word	0xffffffff


	//   ....[6]....
        /*0044*/ 	.word	0xffffffff


	//   ....[7]....
        /*0048*/ 	.word	0xffffffff


	//   ....[8]....
        /*004c*/ 	.word	0xffffffff


	//   ....[9]....
        /*0050*/ 	.word	0xffffffff


	//   ....[10]....
        /*0054*/ 	.word	0x05000015


	//   ....[11]....
        /*0058*/ 	.word	0x05000015


	//   ....[12]....
        /*005c*/ 	.word	0x05000015


	//   ....[13]....
        /*0060*/ 	.word	0x05000015


	//   ....[14]....
        /*0064*/ 	.word	0x05000015


	//   ....[15]....
        /*0068*/ 	.word	0x05000015


	//   ....[16]....
        /*006c*/ 	.word	0x05000015


	//   ....[17]....
        /*0070*/ 	.word	0x05000015


	//   ....[18]....
        /*0074*/ 	.word	0x05000015


	//   ....[19]....
        /*0078*/ 	.word	0x05000015


	//----- nvinfo : EIATTR_COOP_GROUP_INSTR_OFFSETS
	.align		4
.L_132:
        /*007c*/ 	.byte	0x04, 0x28
        /*007e*/ 	.short	(.L_134 - .L_133)


	//   ....[0]....
.L_133:
        /*0080*/ 	.word	0x00000250


	//   ....[1]....
        /*0084*/ 	.word	0x00000260


	//   ....[2]....
        /*0088*/ 	.word	0x000002a0


	//   ....[3]....
        /*008c*/ 	.word	0x000002c0


	//   ....[4]....
        /*0090*/ 	.word	0x00000310


	//   ....[5]....
        /*0094*/ 	.word	0x00000320


	//   ....[6]....
        /*0098*/ 	.word	0x00000360


	//   ....[7]....
        /*009c*/ 	.word	0x00000380


	//   ....[8]....
        /*00a0*/ 	.word	0x000003d0


	//   ....[9]....
        /*00a4*/ 	.word	0x000003e0


	//   ....[10]....
        /*00a8*/ 	.word	0x00000660


	//   ....[11]....
        /*00ac*/ 	.word	0x000006b0


	//   ....[12]....
        /*00b0*/ 	.word	0x00000740


	//   ....[13]....
        /*00b4*/ 	.word	0x00000790


	//   ....[14]....
        /*00b8*/ 	.word	0x00000820


	//   ....[15]....
        /*00bc*/ 	.word	0x00000870


	//   ....[16]....
        /*00c0*/ 	.word	0x00000900


	//   ....[17]....
        /*00c4*/ 	.word	0x00000950


	//   ....[18]....
        /*00c8*/ 	.word	0x000009e0


	//   ....[19]....
        /*00cc*/ 	.word	0x00000a30


	//----- nvinfo : EIATTR_VRC_CTA_INIT_COUNT
	.align		4
.L_134:
        /*00d0*/ 	.byte	0x02, 0x4a
	.zero		1
	.zero		1


	//----- nvinfo : EIATTR_EXIT_INSTR_OFFSETS
	.align		4
        /*00d4*/ 	.byte	0x04, 0x1c
        /*00d6*/ 	.short	(.L_136 - .L_135)


	//   ....[0]....
.L_135:
        /*00d8*/ 	.word	0x000005d0


	//   ....[1]....
        /*00dc*/ 	.word	0x00000600


	//----- nvinfo : EIATTR_CRS_STACK_SIZE
	.align		4
.L_136:
        /*00e0*/ 	.byte	0x04, 0x1e
        /*00e2*/ 	.short	(.L_138 - .L_137)
.L_137:
        /*00e4*/ 	.word	0x00000000


	//----- nvinfo : EIATTR_CBANK_PARAM_SIZE
	.align		4
.L_138:
        /*00e8*/ 	.byte	0x03, 0x19
        /*00ea*/ 	.short	0x0008


	//----- nvinfo : EIATTR_PARAM_CBANK
	.align		4
        /*00ec*/ 	.byte	0x04, 0x0a
        /*00ee*/ 	.short	(.L_140 - .L_139)
	.align		4
.L_139:
        /*00f0*/ 	.word	index@(.nv.constant0._ZN3cub18CUB_300001_SM_10006detail10radix_sort33DeviceRadixSortExclusiveSumKernelINS1_5radix10policy_hubIiiyE10Policy1000EyEEvPT0_)
        /*00f4*/ 	.short	0x0380
        /*00f6*/ 	.short	0x0008


	//----- nvinfo : EIATTR_SW_WAR
	.align		4
.L_140:
        /*00f8*/ 	.byte	0x04, 0x36
        /*00fa*/ 	.short	(.L_142 - .L_141)
.L_141:
        /*00fc*/ 	.word	0x00000008
.L_142:


//--------------------- .nv.info._ZN3cub18CUB_300001_SM_10006detail10radix_sort30DeviceRadixSortHistogramKernelINS1_5radix10policy_hubIiiyE10Policy1000ELNS0_9SortOrderE0EiyNS1_21identity_decomposer_tEEEvPT2_PKT1_SA_iiT3_ --------------------------
	.section	.nv.info._ZN3cub18CUB_300001_SM_10006detail10radix_sort30DeviceRadixSortHistogramKernelINS1_5radix10policy_hubIiiyE10Policy1000ELNS0_9SortOrderE0EiyNS1_21identity_decomposer_tEEEvPT2_PKT1_SA_iiT3_,"",@"SHT_CUDA_INFO"
	.sectionflags	@""
	.align	4


	//----- nvinfo : EIATTR_CUDA_API_VERSION
	.align		4
        /*0000*/ 	.byte	0x04, 0x37
        /*0002*/ 	.short	(.L_144 - .L_143)
.L_143:
        /*0004*/ 	.word	0x00000082


	//----- nvinfo : EIATTR_KPARAM_INFO
	.align		4
.L_144:
        /*0008*/ 	.byte	0x04, 0x17
        /*000a*/ 	.short	(.L_146 - .L_145)
.L_145:
        /*000c*/ 	.word	0x00000000
        /*0010*/ 	.short	0x0005
        /*0012*/ 	.short	0x0020
        /*0014*/ 	.byte	0x00, 0xf0, 0x05, 0x00


	//----- nvinfo : EIATTR_KPARAM_INFO
	.align		4
.L_146:
        /*0018*/ 	.byte	0x04, 0x17
        /*001a*/ 	.short	(.L_148 - .L_147)
.L_147:
        /*001c*/ 	.word	0x00000000
        /*0020*/ 	.short	0x0004
        /*0022*/ 	.short	0x001c
        /*0024*/ 	.byte	0x00, 0xf0, 0x11, 0x00


	//----- nvinfo : EIATTR_KPARAM_INFO
	.align		4
.L_148:
        /*0028*/ 	.byte	0x04, 0x17
        /*002a*/ 	.short	(.L_150 - .L_149)
.L_149:
        /*002c*/ 	.word	0x00000000
        /*0030*/ 	.short	0x0003
        /*0032*/ 	.short	0x0018
        /*0034*/ 	.byte	0x00, 0xf0, 0x11, 0x00


	//----- nvinfo : EIATTR_KPARAM_INFO
	.align		4
.L_150:
        /*0038*/ 	.byte	0x04, 0x17
        /*003a*/ 	.short	(.L_152 - .L_151)
.L_151:
        /*003c*/ 	.word	0x00000000
        /*0040*/ 	.short	0x0002
        /*0042*/ 	.short	0x0010
        /*0044*/ 	.byte	0x00, 0xf0, 0x21, 0x00


	//----- nvinfo : EIATTR_KPARAM_INFO
	.align		4
.L_152:
        /*0048*/ 	.byte	0x04, 0x17
        /*004a*/ 	.short	(.L_154 - .L_153)
.L_153:
        /*004c*/ 	.word	0x00000000
        /*0050*/ 	.short	0x0001
        /*0052*/ 	.short	0x0008
        /*0054*/ 	.byte	0x00, 0xf5, 0x21, 0x00


	//----- nvinfo : EIATTR_KPARAM_INFO
	.align		4
.L_154:
        /*0058*/ 	.byte	0x04, 0x17
        /*005a*/ 	.short	(.L_156 - .L_155)
.L_155:
        /*005c*/ 	.word	0x00000000
        /*0060*/ 	.short	0x0000
        /*0062*/ 	.short	0x0000
        /*0064*/ 	.byte	0x00, 0xf5, 0x21, 0x00


	//----- nvinfo : EIATTR_SPARSE_MMA_MASK
	.align		4
.L_156:
        /*0068*/ 	.byte	0x03, 0x50
        /*006a*/ 	.short	0x0000


	//----- nvinfo : EIATTR_MAXREG_COUNT
	.align		4
        /*006c*/ 	.byte	0x03, 0x1b
        /*006e*/ 	.short	0x00ff


	//----- nvinfo : EIATTR_NUM_BARRIERS
	.align		4
        /*0070*/ 	.byte	0x02, 0x4c
        /*0072*/ 	.byte	0x01
	.zero		1


	//----- nvinfo : EIATTR_MERCURY_ISA_VERSION
	.align		4
        /*0074*/ 	.byte	0x03, 0x5f
        /*0076*/ 	.short	0x0101


	//----- nvinfo : EIATTR_VRC_CTA_INIT_COUNT
	.align		4
        /*0078*/ 	.byte	0x02, 0x4a
	.zero		1
	.zero		1


	//----- nvinfo : EIATTR_EXIT_INSTR_OFFSETS
	.align		4
        /*007c*/ 	.byte	0x04, 0x1c
        /*007e*/ 	.short	(.L_158 - .L_157)


	//   ....[0]....
.L_157:
        /*0080*/ 	.word	0x00000040


	//   ....[1]....
        /*0084*/ 	.word	0x00002ee0


	//----- nvinfo : EIATTR_MAX_THREADS
	.align		4
.L_158:
        /*0088*/ 	.byte	0x04, 0x05
        /*008a*/ 	.short	(.L_160 - .L_159)
.L_159:
        /*008c*/ 	.word	0x00000080
        /*0090*/ 	.word	0x00000001
        /*0094*/ 	.word	0x00000001


	//----- nvinfo : EIATTR_CRS_STACK_SIZE
	.align		4
.L_160:
        /*0098*/ 	.byte	0x04, 0x1e
        /*009a*/ 	.short	(.L_162 - .L_161)
.L_161:
        /*009c*/ 	.word	0x00000000


	//----- nvinfo : EIATTR_CBANK_PARAM_SIZE
	.align		4
.L_162:
        /*00a0*/ 	.byte	0x03, 0x19
        /*00a2*/ 	.short	0x0021


	//----- nvinfo : EIATTR_PARAM_CBANK
	.align		4
        /*00a4*/ 	.byte	0x04, 0x0a
        /*00a6*/ 	.short	(.L_164 - .L_163)
	.align		4
.L_163:
        /*00a8*/ 	.word	index@(.nv.constant0._ZN3cub18CUB_300001_SM_10006detail10radix_sort30DeviceRadixSortHistogramKernelINS1_5radix10policy_hubIiiyE10Policy1000ELNS0_9SortOrderE0EiyNS1_21identity_decomposer_tEEEvPT2_PKT1_SA_iiT3_)
        /*00ac*/ 	.short	0x0380
        /*00ae*/ 	.short	0x0021


	//----- nvinfo : EIATTR_SW_WAR
	.align		4
.L_164:
        /*00b0*/ 	.byte	0x04, 0x36
        /*00b2*/ 	.short	(.L_166 - .L_165)
.L_165:
        /*00b4*/ 	.word	0x00000008
.L_166:


//--------------------- .nv.info._ZN3cub18CUB_300001_SM_10006detail10radix_sort31DeviceRadixSortSingleTileKernelINS1_5radix10policy_hubIiiyE10Policy1000ELNS0_9SortOrderE0EiiyNS1_21identity_decomposer_tEEEvPKT1_PSA_PKT2_PSE_T3_iiT4_ --------------------------
	.section	.nv.info._ZN3cub18CUB_300001_SM_10006detail10radix_sort31DeviceRadixSortSingleTileKernelINS1_5radix10policy_hubIiiyE10Policy1000ELNS0_9SortOrderE0EiiyNS1_21identity_decomposer_tEEEvPKT1_PSA_PKT2_PSE_T3_iiT4_,"",@"SHT_CUDA_INFO"
	.sectionflags	@""
	.align	4


	//----- nvinfo : EIATTR_CUDA_API_VERSION
	.align		4
        /*0000*/ 	.byte	0x04, 0x37
        /*0002*/ 	.short	(.L_168 - .L_167)
.L_167:
        /*0004*/ 	.word	0x00000082


	//----- nvinfo : EIATTR_KPARAM_INFO
	.align		4
.L_168:
        /*0008*/ 	.byte	0x04, 0x17
        /*000a*/ 	.short	(.L_170 - .L_169)
.L_169:
        /*000c*/ 	.word	0x00000000
        /*0010*/ 	.short	0x0007
        /*0012*/ 	.short	0x0030
        /*0014*/ 	.byte	0x00, 0xf0, 0x05, 0x00


	//----- nvinfo : EIATTR_KPARAM_INFO
	.align		4
.L_170:
        /*0018*/ 	.byte	0x04, 0x17
        /*001a*/ 	.short	(.L_172 - .L_171)
.L_171:
        /*001c*/ 	.word	0x00000000
        /*0020*/ 	.short	0x0006
        /*0022*/ 	.short	0x002c
        /*0024*/ 	.byte	0x00, 0xf0, 0x11, 0x00


	//----- nvinfo : EIATTR_KPARAM_INFO
	.align		4
.L_172:
        /*0028*/ 	.byte	0x04, 0x17
        /*002a*/ 	.short	(.L_174 - .L_173)
.L_173:
        /*002c*/ 	.word	0x00000000
        /*0030*/ 	.short	0x0005
        /*0032*/ 	.short	0x0028
        /*0034*/ 	.byte	0x00, 0xf0, 0x11, 0x00


	//----- nvinfo : EIATTR_KPARAM_INFO
	.align		4
.L_174:
        /*0038*/ 	.byte	0x04, 0x17
        /*003a*/ 	.short	(.L_176 - .L_175)
.L_175:
        /*003c*/ 	.word	0x00000000
        /*0040*/ 	.short	0x0004
        /*0042*/ 	.short	0x0020
        /*0044*/ 	.byte	0x00, 0xf0, 0x21, 0x00


	//----- nvinfo : EIATTR_KPARAM_INFO
	.align		4
.L_176:
        /*0048*/ 	.byte	0x04, 0x17
        /*004a*/ 	.short	(.L_178 - .L_177)
.L_177:
        /*004c*/ 	.word	0x00000000
        /*0050*/ 	.short	0x0003
        /*0052*/ 	.short	0x0018
        /*0054*/ 	.byte	0x00, 0xf5, 0x21, 0x00


	//----- nvinfo : EIATTR_KPARAM_INFO
	.align		4
.L_178:
        /*0058*/ 	.byte	0x04, 0x17
        /*005a*/ 	.short	(.L_180 - .L_179)
.L_179:
        /*005c*/ 	.word	0x00000000
        /*0060*/ 	.short	0x0002
        /*0062*/ 	.short	0x0010
        /*0064*/ 	.byte	0x00, 0xf5, 0x21, 0x00


	//----- nvinfo : EIATTR_KPARAM_INFO
	.align		4
.L_180:
        /*0068*/ 	.byte	0x04, 0x17
        /*006a*/ 	.short	(.L_182 - .L_181)
.L_181:
        /*006c*/ 	.word	0x00000000
        /*0070*/ 	.short	0x0001
        /*0072*/ 	.short	0x0008
        /*0074*/ 	.byte	0x00, 0xf5, 0x21, 0x00


	//----- nvinfo : EIATTR_KPARAM_INFO
	.align		4
.L_182:
        /*0078*/ 	.byte	0x04, 0x17
        /*007a*/ 	.short	(.L_184 - .L_183)
.L_183:
        /*007c*/ 	.word	0x00000000
        /*0080*/ 	.short	0x0000
        /*0082*/ 	.short	0x0000
        /*0084*/ 	.byte	0x00, 0xf5, 0x21, 0x00


	//----- nvinfo : EIATTR_SPARSE_MMA_MASK
	.align		4
.L_184:
        /*0088*/ 	.byte	0x03, 0x50
        /*008a*/ 	.short	0x0000


	//----- nvinfo : EIATTR_MAXREG_COUNT
	.align		4
        /*008c*/ 	.byte	0x03, 0x1b
        /*008e*/ 	.short	0x00ff


	//----- nvinfo : EIATTR_NUM_BARRIERS
	.align		4
        /*0090*/ 	.byte	0x02, 0x4c
        /*0092*/ 	.byte	0x01
	.zero		1


	//----- nvinfo : EIATTR_MERCURY_ISA_VERSION
	.align		4
        /*0094*/ 	.byte	0x03, 0x5f
        /*0096*/ 	.short	0x0101


	//----- nvinfo : EIATTR_COOP_GROUP_MASK_REGIDS
	.align		4
        /*0098*/ 	.byte	0x04, 0x29
        /*009a*/ 	.short	(.L_186 - .L_185)


	//   ....[0]....
.L_185:
        /*009c*/ 	.word	0xffffffff


	//   ....[1]....
        /*00a0*/ 	.word	0xffffffff


	//   ....[2]....
        /*00a4*/ 	.word	0xffffffff


	//   ....[3]....
        /*00a8*/ 	.word	0xffffffff


	//   ....[4]....
        /*00ac*/ 	.word	0xffffffff


	//----- nvinfo : EIATTR_COOP_GROUP_INSTR_OFFSETS
	.align		4
.L_186:
        /*00b0*/ 	.byte	0x04, 0x28
        /*00b2*/ 	.short	(.L_188 - .L_187)


	//   ....[0]....
.L_187:
        /*00b4*/ 	.word	0x00001e20


	//   ....[1]....
        /*00b8*/ 	.word	0x00001e40


	//   ....[2]....
        /*00bc*/ 	.word	0x00001e60


	//   ....[3]....
        /*00c0*/ 	.word	0x00001e80


	//   ....[4]....
        /*00c4*/ 	.word	0x00001ea0


	//----- nvinfo : EIATTR_VRC_CTA_INIT_COUNT
	.align		4
.L_188:
        /*00c8*/ 	.byte	0x02, 0x4a
	.zero		1
	.zero		1


	//----- nvinfo : EIATTR_EXIT_INSTR_OFFSETS
	.align		4
        /*00cc*/ 	.byte	0x04, 0x1c
        /*00ce*/ 	.short	(.L_190 - .L_189)


	//   ....[0]....
.L_189:
        /*00d0*/ 	.word	0x00003bf0


	//   ....[1]....
        /*00d4*/ 	.word	0x00003c40


	//----- nvinfo : EIATTR_MAX_THREADS
	.align		4
.L_190:
        /*00d8*/ 	.byte	0x04, 0x05
        /*00da*/ 	.short	(.L_192 - .L_191)
.L_191:
        /*00dc*/ 	.word	0x00000100
        /*00e0*/ 	.word	0x00000001
        /*00e4*/ 	.word	0x00000001


	//----- nvinfo : EIATTR_CBANK_PARAM_SIZE
	.align		4
.L_192:
        /*00e8*/ 	.byte	0x03, 0x19
        /*00ea*/ 	.short	0x0031


	//----- nvinfo : EIATTR_PARAM_CBANK
	.align		4
        /*00ec*/ 	.byte	0x04, 0x0a
        /*00ee*/ 	.short	(.L_194 - .L_193)
	.align		4
.L_193:
        /*00f0*/ 	.word	index@(.nv.constant0._ZN3cub18CUB_300001_SM_10006detail10radix_sort31DeviceRadixSortSingleTileKernelINS1_5radix10policy_hubIiiyE10Policy1000ELNS0_9SortOrderE0EiiyNS1_21identity_decomposer_tEEEvPKT1_PSA_PKT2_PSE_T3_iiT4_)
        /*00f4*/ 	.short	0x0380
        /*00f6*/ 	.short	0x0031


	//----- nvinfo : EIATTR_SW_WAR
	.align		4
.L_194:
        /*00f8*/ 	.byte	0x04, 0x36
        /*00fa*/ 	.short	(.L_196 - .L_195)
.L_195:
        /*00fc*/ 	.word	0x00000008
.L_196:


//--------------------- .nv.info._ZN3cub18CUB_300001_SM_10006detail11EmptyKernelIvEEvv --------------------------
	.section	.nv.info._ZN3cub18CUB_300001_SM_10006detail11EmptyKernelIvEEvv,"",@"SHT_CUDA_INFO"
	.sectionflags	@""
	.align	4


	//----- nvinfo : EIATTR_CUDA_API_VERSION
	.align		4
        /*0000*/ 	.byte	0x04, 0x37
        /*0002*/ 	.short	(.L_198 - .L_197)
.L_197:
        /*0004*/ 	.word	0x00000082


	//----- nvinfo : EIATTR_SPARSE_MMA_MASK
	.align		4
.L_198:
        /*0008*/ 	.byte	0x03, 0x50
        /*000a*/ 	.short	0x0000


	//----- nvinfo : EIATTR_MAXREG_COUNT
	.align		4
        /*000c*/ 	.byte	0x03, 0x1b
        /*000e*/ 	.short	0x00ff


	//----- nvinfo : EIATTR_MERCURY_ISA_VERSION
	.align		4
        /*0010*/ 	.byte	0x03, 0x5f
        /*0012*/ 	.short	0x0101


	//----- nvinfo : EIATTR_VRC_CTA_INIT_COUNT
	.align		4
        /*0014*/ 	.byte	0x02, 0x4a
	.zero		1
	.zero		1


	//----- nvinfo : EIATTR_EXIT_INSTR_OFFSETS
	.align		4
        /*0018*/ 	.byte	0x04, 0x1c
        /*001a*/ 	.short	(.L_200 - .L_199)


	//   ....[0]....
.L_199:
        /*001c*/ 	.word	0x00000010


	//----- nvinfo : EIATTR_SW_WAR
	.align		4
.L_200:
        /*0020*/ 	.byte	0x04, 0x36
        /*0022*/ 	.short	(.L_202 - .L_201)
.L_201:
        /*0024*/ 	.word	0x00000008
.L_202:


//--------------------- .nv.info._Z8sequencePii   --------------------------
	.section	.nv.info._Z8sequencePii,"",@"SHT_CUDA_INFO"
	.sectionflags	@""
	.align	4


	//----- nvinfo : EIATTR_CUDA_API_VERSION
	.align		4
        /*0000*/ 	.byte	0x04, 0x37
        /*0002*/ 	.short	(.L_204 - .L_203)
.L_203:
        /*0004*/ 	.word	0x00000082


	//----- nvinfo : EIATTR_KPARAM_INFO
	.align		4
.L_204:
        /*0008*/ 	.byte	0x04, 0x17
        /*000a*/ 	.short	(.L_206 - .L_205)
.L_205:
        /*000c*/ 	.word	0x00000000
        /*0010*/ 	.short	0x0001
        /*0012*/ 	.short	0x0008
        /*0014*/ 	.byte	0x00, 0xf0, 0x11, 0x00


	//----- nvinfo : EIATTR_KPARAM_INFO
	.align		4
.L_206:
        /*0018*/ 	.byte	0x04, 0x17
        /*001a*/ 	.short	(.L_208 - .L_207)
.L_207:
        /*001c*/ 	.word	0x00000000
        /*0020*/ 	.short	0x0000
        /*0022*/ 	.short	0x0000
        /*0024*/ 	.byte	0x00, 0xf5, 0x21, 0x00


	//----- nvinfo : EIATTR_SPARSE_MMA_MASK
	.align		4
.L_208:
        /*0028*/ 	.byte	0x03, 0x50
        /*002a*/ 	.short	0x0000


	//----- nvinfo : EIATTR_MAXREG_COUNT
	.align		4
        /*002c*/ 	.byte	0x03, 0x1b
        /*002e*/ 	.short	0x00ff


	//----- nvinfo : EIATTR_MERCURY_ISA_VERSION
	.align		4
        /*0030*/ 	.byte	0x03, 0x5f
        /*0032*/ 	.short	0x0101


	//----- nvinfo : EIATTR_VRC_CTA_INIT_COUNT
	.align		4
        /*0034*/ 	.byte	0x02, 0x4a
	.zero		1
	.zero		1


	//----- nvinfo : EIATTR_EXIT_INSTR_OFFSETS
	.align		4
        /*0038*/ 	.byte	0x04, 0x1c
        /*003a*/ 	.short	(.L_210 - .L_209)


	//   ....[0]....
.L_209:
        /*003c*/ 	.word	0x00000070


	//   ....[1]....
        /*0040*/ 	.word	0x000000c0


	//----- nvinfo : EIATTR_CBANK_PARAM_SIZE
	.align		4
.L_210:
        /*0044*/ 	.byte	0x03, 0x19
        /*0046*/ 	.short	0x000c


	//----- nvinfo : EIATTR_PARAM_CBANK
	.align		4
        /*0048*/ 	.byte	0x04, 0x0a
        /*004a*/ 	.short	(.L_212 - .L_211)
	.align		4
.L_211:
        /*004c*/ 	.word	index@(.nv.constant0._Z8sequencePii)
        /*0050*/ 	.short	0x0380
        /*0052*/ 	.short	0x000c


	//----- nvinfo : EIATTR_SW_WAR
	.align		4
.L_212:
        /*0054*/ 	.byte	0x04, 0x36
        /*0056*/ 	.short	(.L_214 - .L_213)
.L_213:
        /*0058*/ 	.word	0x00000008
.L_214:


//--------------------- .nv.info._Z9get_indexPKiPii --------------------------
	.section	.nv.info._Z9get_indexPKiPii,"",@"SHT_CUDA_INFO"
	.sectionflags	@""
	.align	4


	//----- nvinfo : EIATTR_CUDA_API_VERSION
	.align		4
        /*0000*/ 	.byte	0x04, 0x37
        /*0002*/ 	.short	(.L_216 - .L_215)
.L_215:
        /*0004*/ 	.word	0x00000082


	//----- nvinfo : EIATTR_KPARAM_INFO
	.align		4
.L_216:
        /*0008*/ 	.byte	0x04, 0x17
        /*000a*/ 	.short	(.L_218 - .L_217)
.L_217:
        /*000c*/ 	.word	0x00000000
        /*0010*/ 	.short	0x0002
        /*0012*/ 	.short	0x0010
        /*0014*/ 	.byte	0x00, 0xf0, 0x11, 0x00


	//----- nvinfo : EIATTR_KPARAM_INFO
	.align		4
.L_218:
        /*0018*/ 	.byte	0x04, 0x17
        /*001a*/ 	.short	(.L_220 - .L_219)
.L_219:
        /*001c*/ 	.word	0x00000000
        /*0020*/ 	.short	0x0001
        /*0022*/ 	.short	0x0008
        /*0024*/ 	.byte	0x00, 0xf5, 0x21, 0x00


	//----- nvinfo : EIATTR_KPARAM_INFO
	.align		4
.L_220:
        /*0028*/ 	.byte	0x04, 0x17
        /*002a*/ 	.short	(.L_222 - .L_221)
.L_221:
        /*002c*/ 	.word	0x00000000
        /*0030*/ 	.short	0x0000
        /*0032*/ 	.short	0x0000
        /*0034*/ 	.byte	0x00, 0xf5, 0x21, 0x00


	//----- nvinfo : EIATTR_SPARSE_MMA_MASK
	.align		4
.L_222:
        /*0038*/ 	.byte	0x03, 0x50
        /*003a*/ 	.short	0x0000


	//----- nvinfo : EIATTR_MAXREG_COUNT
	.align		4
        /*003c*/ 	.byte	0x03, 0x1b
        /*003e*/ 	.short	0x00ff


	//----- nvinfo : EIATTR_MERCURY_ISA_VERSION
	.align		4
        /*0040*/ 	.byte	0x03, 0x5f
        /*0042*/ 	.short	0x0101


	//----- nvinfo : EIATTR_VRC_CTA_INIT_COUNT
	.align		4
        /*0044*/ 	.byte	0x02, 0x4a
	.zero		1
	.zero		1


	//----- nvinfo : EIATTR_EXIT_INSTR_OFFSETS
	.align		4
        /*0048*/ 	.byte	0x04, 0x1c
        /*004a*/ 	.short	(.L_224 - .L_223)


	//   ....[0]....
.L_223:
        /*004c*/ 	.word	0x00000080


	//   ....[1]....
        /*0050*/ 	.word	0x000000f0


	//   ....[2]....
        /*0054*/ 	.word	0x00000140


	//----- nvinfo : EIATTR_CBANK_PARAM_SIZE
	.align		4
.L_224:
        /*0058*/ 	.byte	0x03, 0x19
        /*005a*/ 	.short	0x0014


	//----- nvinfo : EIATTR_PARAM_CBANK
	.align		4
        /*005c*/ 	.byte	0x04, 0x0a
        /*005e*/ 	.short	(.L_226 - .L_225)
	.align		4
.L_225:
        /*0060*/ 	.word	index@(.nv.constant0._Z9get_indexPKiPii)
        /*0064*/ 	.short	0x0380
        /*0066*/ 	.short	0x0014


	//----- nvinfo : EIATTR_SW_WAR
	.align		4
.L_226:
        /*0068*/ 	.byte	0x04, 0x36
        /*006a*/ 	.short	(.L_228 - .L_227)
.L_227:
        /*006c*/ 	.word	0x00000008
.L_228:


//--------------------- .nv.callgraph             --------------------------
	.section	.nv.callgraph,"",@"SHT_CUDA_CALLGRAPH"
	.align	4
	.sectionentsize	8
	.align		4
        /*0000*/ 	.word	0x00000000
	.align		4
        /*0004*/ 	.word	0xffffffff
	.align		4
        /*0008*/ 	.word	0x00000000
	.align		4
        /*000c*/ 	.word	0xfffffffe
	.align		4
        /*0010*/ 	.word	0x00000000
	.align		4
        /*0014*/ 	.word	0xfffffffd
	.align		4
        /*0018*/ 	.word	0x00000000
	.align		4
        /*001c*/ 	.word	0xfffffffc


//--------------------- .nv.constant4             --------------------------
	.section	.nv.constant4,"a",@progbits
	.align	8
	.align		8
.nv.constant4:
        /*0000*/ 	.dword	_ZN34_INTERNAL_cae0dd0f_4_k_cu_9f2bd5a34cuda3std3__45__cpo5beginE
	.align		8
        /*0008*/ 	.dword	_ZN34_INTERNAL_cae0dd0f_4_k_cu_9f2bd5a34cuda3std3__45__cpo3endE
	.align		8
        /*0010*/ 	.dword	_ZN34_INTERNAL_cae0dd0f_4_k_cu_9f2bd5a34cuda3std3__45__cpo6cbeginE
	.align		8
        /*0018*/ 	.dword	_ZN34_INTERNAL_cae0dd0f_4_k_cu_9f2bd5a34cuda3std3__45__cpo4cendE
	.align		8
        /*0020*/ 	.dword	_ZN34_INTERNAL_cae0dd0f_4_k_cu_9f2bd5a34cuda3std3__45__cpo6rbeginE
	.align		8
        /*0028*/ 	.dword	_ZN34_INTERNAL_cae0dd0f_4_k_cu_9f2bd5a34cuda3std3__45__cpo4rendE
	.align		8
        /*0030*/ 	.dword	_ZN34_INTERNAL_cae0dd0f_4_k_cu_9f2bd5a34cuda3std3__45__cpo7crbeginE
	.align		8
        /*0038*/ 	.dword	_ZN34_INTERNAL_cae0dd0f_4_k_cu_9f2bd5a34cuda3std3__45__cpo5crendE
	.align		8
        /*0040*/ 	.dword	_ZN34_INTERNAL_cae0dd0f_4_k_cu_9f2bd5a34cuda3std3__436_GLOBAL__N__cae0dd0f_4_k_cu_9f2bd5a36ignoreE
	.align		8
        /*0048*/ 	.dword	_ZN34_INTERNAL_cae0dd0f_4_k_cu_9f2bd5a34cuda3std3__419piecewise_constructE
	.align		8
        /*0050*/ 	.dword	_ZN34_INTERNAL_cae0dd0f_4_k_cu_9f2bd5a34cuda3std3__48in_placeE
	.align		8
        /*0058*/ 	.dword	_ZN34_INTERNAL_cae0dd0f_4_k_cu_9f2bd5a34cuda3std3__420unreachable_sentinelE
	.align		8
        /*0060*/ 	.dword	_ZN34_INTERNAL_cae0dd0f_4_k_cu_9f2bd5a34cuda3std3__47nulloptE
	.align		8
        /*0068*/ 	.dword	_ZN34_INTERNAL_cae0dd0f_4_k_cu_9f2bd5a34cuda3std3__48unexpectE
	.align		8
        /*0070*/ 	.dword	_ZN34_INTERNAL_cae0dd0f_4_k_cu_9f2bd5a34cuda3std6ranges3__45__cpo4swapE
	.align		8
        /*0078*/ 	.dword	_ZN34_INTERNAL_cae0dd0f_4_k_cu_9f2bd5a34cuda3std6ranges3__45__cpo9iter_moveE
	.align		8
        /*0080*/ 	.dword	_ZN34_INTERNAL_cae0dd0f_4_k_cu_9f2bd5a34cuda3std6ranges3__45__cpo5beginE
	.align		8
        /*0088*/ 	.dword	_ZN34_INTERNAL_cae0dd0f_4_k_cu_9f2bd5a34cuda3std6ranges3__45__cpo3endE
	.align		8
        /*0090*/ 	.dword	_ZN34_INTERNAL_cae0dd0f_4_k_cu_9f2bd5a34cuda3std6ranges3__45__cpo6cbeginE
	.align		8
        /*0098*/ 	.dword	_ZN34_INTERNAL_cae0dd0f_4_k_cu_9f2bd5a34cuda3std6ranges3__45__cpo4cendE
	.align		8
        /*00a0*/ 	.dword	_ZN34_INTERNAL_cae0dd0f_4_k_cu_9f2bd5a34cuda3std6ranges3__45__cpo7advanceE
	.align		8
        /*00a8*/ 	.dword	_ZN34_INTERNAL_cae0dd0f_4_k_cu_9f2bd5a34cuda3std6ranges3__45__cpo9iter_swapE
	.align		8
        /*00b0*/ 	.dword	_ZN34_INTERNAL_cae0dd0f_4_k_cu_9f2bd5a34cuda3std6ranges3__45__cpo4nextE
	.align		8
        /*00b8*/ 	.dword	_ZN34_INTERNAL_cae0dd0f_4_k_cu_9f2bd5a34cuda3std6ranges3__45__cpo4prevE
	.align		8
        /*00c0*/ 	.dword	_ZN34_INTERNAL_cae0dd0f_4_k_cu_9f2bd5a34cuda3std6ranges3__45__cpo4dataE
	.align		8
        /*00c8*/ 	.dword	_ZN34_INTERNAL_cae0dd0f_4_k_cu_9f2bd5a34cuda3std6ranges3__45__cpo5cdataE
	.align		8
        /*00d0*/ 	.dword	_ZN34_INTERNAL_cae0dd0f_4_k_cu_9f2bd5a34cuda3std6ranges3__45__cpo4sizeE
	.align		8
        /*00d8*/ 	.dword	_ZN34_INTERNAL_cae0dd0f_4_k_cu_9f2bd5a34cuda3std6ranges3__45__cpo5ssizeE
	.align		8
        /*00e0*/ 	.dword	_ZN34_INTERNAL_cae0dd0f_4_k_cu_9f2bd5a34cuda3std6ranges3__45__cpo8distanceE
	.align		8
        /*00e8*/ 	.dword	_ZN34_INTERNAL_cae0dd0f_4_k_cu_9f2bd5a36thrust24THRUST_300001_SM_1000_NS8cuda_cub3parE
	.align		8
        /*00f0*/ 	.dword	_ZN34_INTERNAL_cae0dd0f_4_k_cu_9f2bd5a36thrust24THRUST_300001_SM_1000_NS8cuda_cub10par_nosyncE
	.align		8
        /*00f8*/ 	.dword	_ZN34_INTERNAL_cae0dd0f_4_k_cu_9f2bd5a36thrust24THRUST_300001_SM_1000_NS6system6detail10sequential3seqE
	.align		8
        /*0100*/ 	.dword	_ZN34_INTERNAL_cae0dd0f_4_k_cu_9f2bd5a36thrust24THRUST_300001_SM_1000_NS6system3cpp3parE
	.align		8
        /*0108*/ 	.dword	_ZN34_INTERNAL_cae0dd0f_4_k_cu_9f2bd5a36thrust24THRUST_300001_SM_1000_NS12placeholders2_1E
	.align		8
        /*0110*/ 	.dword	_ZN34_INTERNAL_cae0dd0f_4_k_cu_9f2bd5a36thrust24THRUST_300001_SM_1000_NS12placeholders2_2E
	.align		8
        /*0118*/ 	.dword	_ZN34_INTERNAL_cae0dd0f_4_k_cu_9f2bd5a36thrust24THRUST_300001_SM_1000_NS12placeholders2_3E
	.align		8
        /*0120*/ 	.dword	_ZN34_INTERNAL_cae0dd0f_4_k_cu_9f2bd5a36thrust24THRUST_300001_SM_1000_NS12placeholders2_4E
	.align		8
        /*0128*/ 	.dword	_ZN34_INTERNAL_cae0dd0f_4_k_cu_9f2bd5a36thrust24THRUST_300001_SM_1000_NS12placeholders2_5E
	.align		8
        /*0130*/ 	.dword	_ZN34_INTERNAL_cae0dd0f_4_k_cu_9f2bd5a36thrust24THRUST_300001_SM_1000_NS12placeholders2_6E
	.align		8
        /*0138*/ 	.dword	_ZN34_INTERNAL_cae0dd0f_4_k_cu_9f2bd5a36thrust24THRUST_300001_SM_1000_NS12placeholders2_7E
	.align		8
        /*0140*/ 	.dword	_ZN34_INTERNAL_cae0dd0f_4_k_cu_9f2bd5a36thrust24THRUST_300001_SM_1000_NS12placeholders2_8E
	.align		8
        /*0148*/ 	.dword	_ZN34_INTERNAL_cae0dd0f_4_k_cu_9f2bd5a36thrust24THRUST_300001_SM_1000_NS12placeholders2_9E
	.align		8
        /*0150*/ 	.dword	_ZN34_INTERNAL_cae0dd0f_4_k_cu_9f2bd5a36thrust24THRUST_300001_SM_1000_NS12placeholders3_10E
	.align		8
        /*0158*/ 	.dword	_ZN34_INTERNAL_cae0dd0f_4_k_cu_9f2bd5a36thrust24THRUST_300001_SM_1000_NS3seqE
	.align		8
        /*0160*/ 	.dword	_ZN34_INTERNAL_cae0dd0f_4_k_cu_9f2bd5a36thrust24THRUST_300001_SM_1000_NS6deviceE


//--------------------- .text._ZN3cub18CUB_300001_SM_10006detail10radix_sort29DeviceRadixSortOnesweepKernelINS1_5radix10policy_hubIiiyE10Policy1000ELNS0_9SortOrderE0EiiyiiNS1_21identity_decomposer_tEEEvPT5_SB_PT3_PKSC_PT1_PKSG_PT2_PKSK_T4_iiT6_ --------------------------
	.section	.text._ZN3cub18CUB_300001_SM_10006detail10radix_sort29DeviceRadixSortOnesweepKernelINS1_5radix10policy_hubIiiyE10Policy1000ELNS0_9SortOrderE0EiiyiiNS1_21identity_decomposer_tEEEvPT5_SB_PT3_PKSC_PT1_PKSG_PT2_PKSK_T4_iiT6_,"ax",@progbits
	.align	128
        .global         _ZN3cub18CUB_300001_SM_10006detail10radix_sort29DeviceRadixSortOnesweepKernelINS1_5radix10policy_hubIiiyE10Policy1000ELNS0_9SortOrderE0EiiyiiNS1_21identity_decomposer_tEEEvPT5_SB_PT3_PKSC_PT1_PKSG_PT2_PKSK_T4_iiT6_
        .type           _ZN3cub18CUB_300001_SM_10006detail10radix_sort29DeviceRadixSortOnesweepKernelINS1_5radix10policy_hubIiiyE10Policy1000ELNS0_9SortOrderE0EiiyiiNS1_21identity_decomposer_tEEEvPT5_SB_PT3_PKSC_PT1_PKSG_PT2_PKSK_T4_iiT6_,@function
        .size           _ZN3cub18CUB_300001_SM_10006detail10radix_sort29DeviceRadixSortOnesweepKernelINS1_5radix10policy_hubIiiyE10Policy1000ELNS0_9SortOrderE0EiiyiiNS1_21identity_decomposer_tEEEvPT5_SB_PT3_PKSC_PT1_PKSG_PT2_PKSK_T4_iiT6_,(.L_x_227 - _ZN3cub18CUB_300001_SM_10006detail10radix_sort29DeviceRadixSortOnesweepKernelINS1_5radix10policy_hubIiiyE10Policy1000ELNS0_9SortOrderE0EiiyiiNS1_21identity_decomposer_tEEEvPT5_SB_PT3_PKSC_PT1_PKSG_PT2_PKSK_T4_iiT6_)
        .other          _ZN3cub18CUB_300001_SM_10006detail10radix_sort29DeviceRadixSortOnesweepKernelINS1_5radix10policy_hubIiiyE10Policy1000ELNS0_9SortOrderE0EiiyiiNS1_21identity_decomposer_tEEEvPT5_SB_PT3_PKSC_PT1_PKSG_PT2_PKSK_T4_iiT6_,@"STO_CUDA_ENTRY STV_DEFAULT"
_ZN3cub18CUB_300001_SM_10006detail10radix_sort29DeviceRadixSortOnesweepKernelINS1_5radix10policy_hubIiiyE10Policy1000ELNS0_9SortOrderE0EiiyiiNS1_21identity_decomposer_tEEEvPT5_SB_PT3_PKSC_PT1_PKSG_PT2_PKSK_T4_iiT6_:
.text._ZN3cub18CUB_300001_SM_10006detail10radix_sort29DeviceRadixSortOnesweepKernelINS1_5radix10policy_hubIiiyE10Policy1000ELNS0_9SortOrderE0EiiyiiNS1_21identity_decomposer_tEEEvPT5_SB_PT3_PKSC_PT1_PKSG_PT2_PKSK_T4_iiT6_:
[----:B------:R-:W-:Y:S01]  /*0000*/  LDC R1, c[0x0][0x37c] ;  /* 0x0000df00ff017b82 */ /* 0x000fe20000000800 */
[----:B------:R-:W0:Y:S01]  /*0010*/  S2R R3, SR_TID.X ;  /* 0x0000000000037919 */ /* 0x000e220000002100 */
[----:B------:R-:W-:Y:S01]  /*0020*/  MOV R7, 0x400 ;  /* 0x0000040000077802 */ /* 0x000fe20000000f00 */
[----:B------:R-:W1:Y:S01]  /*0030*/  LDCU.64 UR6, c[0x0][0x358] ;  /* 0x00006b00ff0677ac */ /* 0x000e620008000a00 */
[----:B------:R-:W-:Y:S01]  /*0040*/  BSSY.RECONVERGENT B0, `(.L_x_0) ;  /* 0x000000c000007945 */ /* 0x000fe20003800200 */
[----:B------:R-:W2:Y:S01]  /*0050*/  S2R R0, SR_CgaCtaId ;  /* 0x0000000000007919 */ /* 0x000ea20000008800 */
[----:B0-----:R-:W-:Y:S02]  /*0060*/  ISETP.NE.AND P0, PT, R3, RZ, PT ;  /* 0x000000ff0300720c */ /* 0x001fe40003f05270 */
[----:B--2---:R-:W-:-:S11]  /*0070*/  LEA R7, R0, R7, 0x18 ;  /* 0x0000000700077211 */ /* 0x004fd600078ec0ff */
[----:B-1----:R-:W-:Y:S05]  /*0080*/  @P0 BRA `(.L_x_1) ;  /* 0x00000000001c0947 */ /* 0x002fea0003800000 */
[----:B------:R-:W0:Y:S01]  /*0090*/  LDC.64 R4, c[0x0][0x388] ;  /* 0x0000e200ff047b82 */ /* 0x000e220000000a00 */
[----:B------:R-:W-:-:S05]  /*00a0*/  IMAD.MOV.U32 R9, RZ, RZ, 0x1 ;  /* 0x00000001ff097424 */ /* 0x000fca00078e00ff */
[----:B0-----:R-:W2:Y:S02]  /*00b0*/  ATOMG.E.ADD.STRONG.GPU PT, R4, desc[UR6][R4.64], R9 ;  /* 0x80000009040479a8 */ /* 0x001ea400081ef106 */
[----:B------:R-:W0:Y:S01]  /*00c0*/  S2UR UR5, SR_CgaCtaId ;  /* 0x00000000000579c3 */ /* 0x000e220000008800 */
[----:B------:R-:W-:Y:S02]  /*00d0*/  UMOV UR4, 0x400 ;  /* 0x0000040000047882 */ /* 0x000fe40000000000 */
[----:B0-----:R-:W-:-:S09]  /*00e0*/  ULEA UR4, UR5, UR4, 0x18 ;  /* 0x0000000405047291 */ /* 0x001fd2000f8ec0ff */
[----:B--2---:R0:W-:Y:S03]  /*00f0*/  STS [UR4+0x6600], R4 ;  /* 0x00660004ff007988 */ /* 0x0041e60008000804 */
.L_x_1:
[----:B------:R-:W-:Y:S05]  /*0100*/  BSYNC.RECONVERGENT B0 ;  /* 0x0000000000007941 */ /* 0x000fea0003800200 */
.L_x_0:
[----:B------:R-:W-:Y:S06]  /*0110*/  BAR.SYNC.DEFER_BLOCKING 0x0 ;  /* 0x0000000000007b1d */ /* 0x000fec0000010000 */
[----:B------:R-:W1:Y:S01]  /*0120*/  LDCU UR4, c[0x0][0x3c0] ;  /* 0x00007800ff0477ac */ /* 0x000e620008000800 */
[----:B------:R-:W2:Y:S01]  /*0130*/  S2R R24, SR_LANEID ;  /* 0x0000000000187919 */ /* 0x000ea20000000000 */
[----:B------:R-:W3:Y:S02]  /*0140*/  LDS R42, [R7+0x6600] ;  /* 0x00660000072a7984 */ /* 0x000ee40000000800 */
[----:B---3--:R-:W-:-:S04]  /*0150*/  IMAD R0, R42, 0x1980, RZ ;  /* 0x000019802a007824 */ /* 0x008fc800078e02ff */
[----:B------:R-:W-:Y:S01]  /*0160*/  VIADD R47, R0, 0x1980 ;  /* 0x00001980002f7836 */ /* 0x000fe20000000000 */
[----:B------:R-:W-:-:S04]  /*0170*/  SHF.R.S32.HI R9, RZ, 0x1f, R0 ;  /* 0x0000001fff097819 */ /* 0x000fc80000011400 */
[----:B-1----:R-:W-:-:S13]  /*0180*/  ISETP.GT.AND P0, PT, R47, UR4, PT ;  /* 0x000000042f007c0c */ /* 0x002fda000bf04270 */
[----:B--2---:R-:W-:Y:S05]  /*0190*/  @P0 BRA `(.L_x_2) ;  /* 0x0000000000680947 */ /* 0x004fea0003800000 */
[----:B------:R-:W1:Y:S01]  /*01a0*/  LDCU.64 UR4, c[0x0][0x3a8] ;  /* 0x00007500ff0477ac */ /* 0x000e620008000a00 */
[C---:B0-----:R-:W-:Y:S02]  /*01b0*/  LOP3.LUT R4, R3.reuse, 0x1f, RZ, 0xc0, !PT ;  /* 0x0000001f03047812 */ /* 0x041fe400078ec0ff */
[----:B------:R-:W-:-:S05]  /*01c0*/  LOP3.LUT R41, R3, 0x3e0, RZ, 0xc0, !PT ;  /* 0x000003e003297812 */ /* 0x000fca00078ec0ff */
[----:B------:R-:W-:-:S05]  /*01d0*/  IMAD R5, R41, 0x11, R4 ;  /* 0x0000001129057824 */ /* 0x000fca00078e0204 */
[----:B------:R-:W-:-:S05]  /*01e0*/  IADD3 R5, P0, PT, R0, R5, RZ ;  /* 0x0000000500057210 */ /* 0x000fca0007f1e0ff */
[----:B------:R-:W-:Y:S01]  /*01f0*/  IMAD.X R0, RZ, RZ, R9, P0 ;  /* 0x000000ffff007224 */ /* 0x000fe200000e0609 */
[----:B-1----:R-:W-:-:S04]  /*0200*/  LEA R8, P0, R5, UR4, 0x2 ;  /* 0x0000000405087c11 */ /* 0x002fc8000f8010ff */
[----:B------:R-:W-:-:S05]  /*0210*/  LEA.HI.X R9, R5, UR5, R0, 0x2, P0 ;  /* 0x0000000505097c11 */ /* 0x000fca00080f1400 */
[----:B------:R0:W5:Y:S04]  /*0220*/  LDG.E R28, desc[UR6][R8.64] ;  /* 0x00000006081c7981 */ /* 0x000168000c1e1900 */
        /* <DEDUP_REMOVED lines=15> */
[----:B------:R0:W5:Y:S01]  /*0320*/  LDG.E R46, desc[UR6][R8.64+0x800] ;  /* 0x00080006082e7981 */ /* 0x000162000c1e1900 */
[----:B------:R-:W-:Y:S05]  /*0330*/  BRA `(.L_x_3) ;  /* 0x0000000400307947 */ /* 0x000fea0003800000 */
.L_x_2:
[----:B------:R-:W1:Y:S01]  /*0340*/  LDCU.64 UR8, c[0x0][0x3a8] ;  /* 0x00007500ff0877ac */ /* 0x000e620008000a00 */
[C---:B0-----:R-:W-:Y:S01]  /*0350*/  LOP3.LUT R4, R3.reuse, 0x1f, RZ, 0xc0, !PT ;  /* 0x0000001f03047812 */ /* 0x041fe200078ec0ff */
[----:B------:R-:W-:Y:S01]  /*0360*/  IMAD.MOV.U32 R28, RZ, RZ, 0x7fffffff ;  /* 0x7fffffffff1c7424 */ /* 0x000fe200078e00ff */
[----:B------:R-:W-:Y:S02]  /*0370*/  LOP3.LUT R41, R3, 0x3e0, RZ, 0xc0, !PT ;  /* 0x000003e003297812 */ /* 0x000fe400078ec0ff */
[----:B------:R-:W-:-:S03]  /*0380*/  IADD3 R5, PT, PT, -R0, UR4, RZ ;  /* 0x0000000400057c10 */ /* 0x000fc6000fffe1ff */
[----:B------:R-:W-:-:S04]  /*0390*/  IMAD R10, R41, 0x11, R4 ;  /* 0x00000011290a7824 */ /* 0x000fc800078e0204 */
[----:B------:R-:W-:Y:S01]  /*03a0*/  VIADD R8, R10, 0x40 ;  /* 0x000000400a087836 */ /* 0x000fe20000000000 */
[----:B------:R-:W-:Y:S01]  /*03b0*/  IADD3 R11, P0, PT, R0, R10, RZ ;  /* 0x0000000a000b7210 */ /* 0x000fe20007f1e0ff */
[C---:B------:R-:W-:Y:S01]  /*03c0*/  VIADD R0, R10.reuse, 0x60 ;  /* 0x000000600a007836 */ /* 0x040fe20000000000 */
[CC--:B------:R-:W-:Y:S01]  /*03d0*/  ISETP.GE.AND P2, PT, R10.reuse, R5.reuse, PT ;  /* 0x000000050a00720c */ /* 0x0c0fe20003f46270 */
[----:B------:R-:W-:Y:S01]  /*03e0*/  VIADD R6, R10, 0x20 ;  /* 0x000000200a067836 */ /* 0x000fe20000000000 */
[-C--:B------:R-:W-:Y:S01]  /*03f0*/  ISETP.GE.AND P4, PT, R8, R5.reuse, PT ;  /* 0x000000050800720c */ /* 0x080fe20003f86270 */
[----:B------:R-:W-:Y:S01]  /*0400*/  IMAD.X R12, RZ, RZ, R9, P0 ;  /* 0x000000ffff0c7224 */ /* 0x000fe200000e0609 */
[-C--:B------:R-:W-:Y:S01]  /*0410*/  ISETP.GE.AND P5, PT, R0, R5.reuse, PT ;  /* 0x000000050000720c */ /* 0x080fe20003fa6270 */
[----:B------:R-:W-:Y:S01]  /*0420*/  VIADD R0, R10, 0xa0 ;  /* 0x000000a00a007836 */ /* 0x000fe20000000000 */
[C---:B-1----:R-:W-:Y:S02]  /*0430*/  LEA R8, P0, R11.reuse, UR8, 0x2 ;  /* 0x000000080b087c11 */ /* 0x042fe4000f8010ff */
[----:B------:R-:W-:Y:S01]  /*0440*/  ISETP.GE.AND P3, PT, R6, R5, PT ;  /* 0x000000050600720c */ /* 0x000fe20003f66270 */
[----:B------:R-:W-:Y:S01]  /*0450*/  VIADD R6, R10, 0x80 ;  /* 0x000000800a067836 */ /* 0x000fe20000000000 */
[----:B------:R-:W-:-:S02]  /*0460*/  LEA.HI.X R9, R11, UR9, R12, 0x2, P0 ;  /* 0x000000090b097c11 */ /* 0x000fc400080f140c */
[-C--:B------:R-:W-:Y:S01]  /*0470*/  ISETP.GE.AND P0, PT, R0, R5.reuse, PT ;  /* 0x000000050000720c */ /* 0x080fe20003f06270 */
[----:B------:R-:W-:Y:S01]  /*0480*/  VIADD R0, R10, 0xe0 ;  /* 0x000000e00a007836 */ /* 0x000fe20000000000 */
[-C--:B------:R-:W-:Y:S01]  /*0490*/  ISETP.GE.AND P6, PT, R6, R5.reuse, PT ;  /* 0x000000050600720c */ /* 0x080fe20003fc6270 */
[----:B------:R1:W5:Y:S01]  /*04a0*/  @!P2 LDG.E R28, desc[UR6][R8.64] ;  /* 0x00000006081ca981 */ /* 0x000362000c1e1900 */
[----:B------:R-:W-:Y:S02]  /*04b0*/  IMAD.MOV.U32 R29, RZ, RZ, 0x7fffffff ;  /* 0x7fffffffff1d7424 */ /* 0x000fe400078e00ff */
[-C--:B------:R-:W-:Y:S01]  /*04c0*/  ISETP.GE.AND P2, PT, R0, R5.reuse, PT ;  /* 0x000000050000720c */ /* 0x080fe20003f46270 */
[C---:B------:R-:W-:Y:S02]  /*04d0*/  VIADD R0, R10.reuse, 0x100 ;  /* 0x000001000a007836 */ /* 0x040fe40000000000 */
[----:B------:R-:W-:Y:S01]  /*04e0*/  VIADD R6, R10, 0xc0 ;  /* 0x000000c00a067836 */ /* 0x000fe20000000000 */
[----:B------:R1:W5:Y:S01]  /*04f0*/  @!P3 LDG.E R29, desc[UR6][R8.64+0x80] ;  /* 0x00008006081db981 */ /* 0x000362000c1e1900 */
[----:B------:R-:W-:Y:S01]  /*0500*/  IMAD.MOV.U32 R31, RZ, RZ, 0x7fffffff ;  /* 0x7fffffffff1f7424 */ /* 0x000fe200078e00ff */
[-C--:B------:R-:W-:Y:S01]  /*0510*/  ISETP.GE.AND P3, PT, R0, R5.reuse, PT ;  /* 0x000000050000720c */ /* 0x080fe20003f66270 */
[----:B------:R-:W-:Y:S01]  /*0520*/  VIADD R0, R10, 0x140 ;  /* 0x000001400a007836 */ /* 0x000fe20000000000 */
[----:B------:R-:W-:Y:S01]  /*0530*/  ISETP.GE.AND P1, PT, R6, R5, PT ;  /* 0x000000050600720c */ /* 0x000fe20003f26270 */
[----:B------:R-:W-:-:S02]  /*0540*/  IMAD.MOV.U32 R32, RZ, RZ, 0x7fffffff ;  /* 0x7fffffffff207424 */ /* 0x000fc400078e00ff */
[----:B------:R1:W5:Y:S01]  /*0550*/  @!P5 LDG.E R31, desc[UR6][R8.64+0x180] ;  /* 0x00018006081fd981 */ /* 0x000362000c1e1900 */
[-C--:B------:R-:W-:Y:S01]  /*0560*/  ISETP.GE.AND P5, PT, R0, R5.reuse, PT ;  /* 0x000000050000720c */ /* 0x080fe20003fa6270 */
[C---:B------:R-:W-:Y:S02]  /*0570*/  VIADD R0, R10.reuse, 0x160 ;  /* 0x000001600a007836 */ /* 0x040fe40000000000 */
[----:B------:R-:W-:Y:S01]  /*0580*/  IMAD.MOV.U32 R30, RZ, RZ, 0x7fffffff ;  /* 0x7fffffffff1e7424 */ /* 0x000fe200078e00ff */
[----:B------:R1:W5:Y:S01]  /*0590*/  @!P6 LDG.E R32, desc[UR6][R8.64+0x200] ;  /* 0x000200060820e981 */ /* 0x000362000c1e1900 */
[----:B------:R-:W-:Y:S01]  /*05a0*/  VIADD R6, R10, 0x120 ;  /* 0x000001200a067836 */ /* 0x000fe20000000000 */
[-C--:B------:R-:W-:Y:S01]  /*05b0*/  ISETP.GE.AND P6, PT, R0, R5.reuse, PT ;  /* 0x000000050000720c */ /* 0x080fe20003fc6270 */
[----:B------:R-:W-:Y:S02]  /*05c0*/  IMAD.MOV.U32 R34, RZ, RZ, 0x7fffffff ;  /* 0x7fffffffff227424 */ /* 0x000fe400078e00ff */
[----:B------:R-:W-:Y:S01]  /*05d0*/  VIADD R0, R10, 0x1a0 ;  /* 0x000001a00a007836 */ /* 0x000fe20000000000 */
[----:B------:R1:W5:Y:S01]  /*05e0*/  @!P4 LDG.E R30, desc[UR6][R8.64+0x100] ;  /* 0x00010006081ec981 */ /* 0x000362000c1e1900 */
[----:B------:R-:W-:Y:S01]  /*05f0*/  ISETP.GE.AND P4, PT, R6, R5, PT ;  /* 0x000000050600720c */ /* 0x000fe20003f86270 */
[----:B------:R-:W-:-:S02]  /*0600*/  IMAD.MOV.U32 R33, RZ, RZ, 0x7fffffff ;  /* 0x7fffffffff217424 */ /* 0x000fc400078e00ff */
[----:B------:R1:W5:Y:S01]  /*0610*/  @!P1 LDG.E R34, desc[UR6][R8.64+0x300] ;  /* 0x0003000608229981 */ /* 0x000362000c1e1900 */
[----:B------:R-:W-:Y:S01]  /*0620*/  IMAD.MOV.U32 R35, RZ, RZ, 0x7fffffff ;  /* 0x7fffffffff237424 */ /* 0x000fe200078e00ff */
[-C--:B------:R-:W-:Y:S01]  /*0630*/  ISETP.GE.AND P1, PT, R0, R5.reuse, PT ;  /* 0x000000050000720c */ /* 0x080fe20003f26270 */
[C---:B------:R-:W-:Y:S01]  /*0640*/  VIADD R6, R10.reuse, 0x180 ;  /* 0x000001800a067836 */ /* 0x040fe20000000000 */
[----:B------:R1:W5:Y:S01]  /*0650*/  @!P0 LDG.E R33, desc[UR6][R8.64+0x280] ;  /* 0x0002800608218981 */ /* 0x000362000c1e1900 */
[----:B------:R-:W-:Y:S02]  /*0660*/  VIADD R0, R10, 0x1c0 ;  /* 0x000001c00a007836 */ /* 0x000fe40000000000 */
[----:B------:R-:W-:Y:S01]  /*0670*/  IMAD.MOV.U32 R36, RZ, RZ, 0x7fffffff ;  /* 0x7fffffffff247424 */ /* 0x000fe200078e00ff */
[----:B------:R1:W5:Y:S01]  /*0680*/  @!P2 LDG.E R35, desc[UR6][R8.64+0x380] ;  /* 0x000380060823a981 */ /* 0x000362000c1e1900 */
[----:B------:R-:W-:Y:S01]  /*0690*/  IMAD.MOV.U32 R37, RZ, RZ, 0x7fffffff ;  /* 0x7fffffffff257424 */ /* 0x000fe200078e00ff */
[-C--:B------:R-:W-:Y:S01]  /*06a0*/  ISETP.GE.AND P0, PT, R6, R5.reuse, PT ;  /* 0x000000050600720c */ /* 0x080fe20003f06270 */
[----:B------:R-:W-:Y:S01]  /*06b0*/  VIADD R6, R10, 0x1e0 ;  /* 0x000001e00a067836 */ /* 0x000fe20000000000 */
[-C--:B------:R-:W-:Y:S01]  /*06c0*/  ISETP.GE.AND P2, PT, R0, R5.reuse, PT ;  /* 0x000000050000720c */ /* 0x080fe20003f46270 */
[----:B------:R-:W-:Y:S01]  /*06d0*/  VIADD R0, R10, 0x200 ;  /* 0x000002000a007836 */ /* 0x000fe20000000000 */
[----:B------:R1:W5:Y:S02]  /*06e0*/  @!P3 LDG.E R36, desc[UR6][R8.64+0x400] ;  /* 0x000400060824b981 */ /* 0x000364000c1e1900 */
[----:B------:R-:W-:-:S02]  /*06f0*/  ISETP.GE.AND P3, PT, R6, R5, PT ;  /* 0x000000050600720c */ /* 0x000fc40003f66270 */
[----:B------:R1:W5:Y:S01]  /*0700*/  @!P4 LDG.E R37, desc[UR6][R8.64+0x480] ;  /* 0x000480060825c981 */ /* 0x000362000c1e1900 */
[----:B------:R-:W-:Y:S01]  /*0710*/  ISETP.GE.AND P4, PT, R0, R5, PT ;  /* 0x000000050000720c */ /* 0x000fe20003f86270 */
[----:B------:R-:W-:Y:S02]  /*0720*/  IMAD.MOV.U32 R38, RZ, RZ, 0x7fffffff ;  /* 0x7fffffffff267424 */ /* 0x000fe400078e00ff */
[----:B------:R-:W-:Y:S02]  /*0730*/  IMAD.MOV.U32 R39, RZ, RZ, 0x7fffffff ;  /* 0x7fffffffff277424 */ /* 0x000fe400078e00ff */
[----:B------:R-:W-:Y:S02]  /*0740*/  IMAD.MOV.U32 R40, RZ, RZ, 0x7fffffff ;  /* 0x7fffffffff287424 */ /* 0x000fe400078e00ff */
[----:B------:R-:W-:Y:S01]  /*0750*/  IMAD.MOV.U32 R43, RZ, RZ, 0x7fffffff ;  /* 0x7fffffffff2b7424 */ /* 0x000fe200078e00ff */
[----:B------:R1:W5:Y:S01]  /*0760*/  @!P5 LDG.E R38, desc[UR6][R8.64+0x500] ;  /* 0x000500060826d981 */ /* 0x000362000c1e1900 */
[----:B------:R-:W-:-:S02]  /*0770*/  IMAD.MOV.U32 R44, RZ, RZ, 0x7fffffff ;  /* 0x7fffffffff2c7424 */ /* 0x000fc400078e00ff */
[----:B------:R-:W-:Y:S01]  /*0780*/  IMAD.MOV.U32 R45, RZ, RZ, 0x7fffffff ;  /* 0x7fffffffff2d7424 */ /* 0x000fe200078e00ff */
[----:B------:R1:W5:Y:S01]  /*0790*/  @!P6 LDG.E R39, desc[UR6][R8.64+0x580] ;  /* 0x000580060827e981 */ /* 0x000362000c1e1900 */
[----:B------:R-:W-:-:S03]  /*07a0*/  IMAD.MOV.U32 R46, RZ, RZ, 0x7fffffff ;  /* 0x7fffffffff2e7424 */ /* 0x000fc600078e00ff */
[----:B------:R1:W5:Y:S04]  /*07b0*/  @!P0 LDG.E R40, desc[UR6][R8.64+0x600] ;  /* 0x0006000608288981 */ /* 0x000368000c1e1900 */
[----:B------:R1:W5:Y:S04]  /*07c0*/  @!P1 LDG.E R43, desc[UR6][R8.64+0x680] ;  /* 0x00068006082b9981 */ /* 0x000368000c1e1900 */
[----:B------:R1:W5:Y:S04]  /*07d0*/  @!P2 LDG.E R44, desc[UR6][R8.64+0x700] ;  /* 0x00070006082ca981 */ /* 0x000368000c1e1900 */
[----:B------:R1:W5:Y:S04]  /*07e0*/  @!P3 LDG.E R45, desc[UR6][R8.64+0x780] ;  /* 0x00078006082db981 */ /* 0x000368000c1e1900 */
[----:B------:R1:W5:Y:S02]  /*07f0*/  @!P4 LDG.E R46, desc[UR6][R8.64+0x800] ;  /* 0x00080006082ec981 */ /* 0x000364000c1e1900 */
.L_x_3:
[----:B------:R-:W-:Y:S01]  /*0800*/  VIMNMX R5, PT, PT, R24, 0xe0, !PT ;  /* 0x000000e018057848 */ /* 0x000fe20007fe0100 */
[----:B------:R-:W2:Y:S01]  /*0810*/  LDCU UR4, c[0x0][0x3c8] ;  /* 0x00007900ff0477ac */ /* 0x000ea20008000800 */
[----:B------:R-:W-:Y:S01]  /*0820*/  SHF.R.U32.HI R0, RZ, 0x5, R3 ;  /* 0x00000005ff007819 */ /* 0x000fe20000011603 */
[----:B------:R-:W-:Y:S01]  /*0830*/  BSSY.RECONVERGENT B0, `(.L_x_4) ;  /* 0x0000025000007945 */ /* 0x000fe20003800200 */
[--C-:B------:R-:W-:Y:S01]  /*0840*/  IADD3 R5, PT, PT, R5, 0x1f, -R24.reuse ;  /* 0x0000001f05057810 */ /* 0x100fe20007ffe818 */
[----:B------:R-:W-:Y:S01]  /*0850*/  UMOV UR5, 0xffffffff ;  /* 0xffffffff00057882 */ /* 0x000fe20000000000 */
[----:B01----:R-:W-:Y:S02]  /*0860*/  IMAD.MOV.U32 R8, RZ, RZ, R24 ;  /* 0x000000ffff087224 */ /* 0x003fe400078e0018 */
[C---:B------:R-:W-:Y:S01]  /*0870*/  ISETP.GE.U32.AND P0, PT, R5.reuse, 0x1e0, PT ;  /* 0x000001e00500780c */ /* 0x040fe20003f06070 */
[----:B------:R-:W-:Y:S01]  /*0880*/  IMAD.SHL.U32 R0, R0, 0x400, RZ ;  /* 0x0000040000007824 */ /* 0x000fe200078e00ff */
[----:B------:R-:W-:-:S04]  /*0890*/  LEA.HI R6, R5, 0x1, RZ, 0x1b ;  /* 0x0000000105067811 */ /* 0x000fc800078fd8ff */
[----:B------:R-:W-:-:S04]  /*08a0*/  LOP3.LUT R9, R6, 0xf, RZ, 0xc0, !PT ;  /* 0x0000000f06097812 */ /* 0x000fc800078ec0ff */
[----:B------:R-:W-:Y:S01]  /*08b0*/  ISETP.NE.AND P1, PT, R9, RZ, PT ;  /* 0x000000ff0900720c */ /* 0x000fe20003f25270 */
[----:B--2---:R-:W-:Y:S02]  /*08c0*/  USHF.L.U32 UR4, UR5, UR4, URZ ;  /* 0x0000000405047299 */ /* 0x004fe400080006ff */
[----:B------:R-:W-:Y:S10]  /*08d0*/  @!P0 BRA `(.L_x_5) ;  /* 0x0000000000688947 */ /* 0x000ff40003800000 */
[----:B------:R-:W-:Y:S01]  /*08e0*/  IMAD R10, R24, 0x4, R0 ;  /* 0x00000004180a7824 */ /* 0x000fe200078e0200 */
[----:B------:R-:W-:Y:S01]  /*08f0*/  LOP3.LUT R5, R6, 0xffffff0, RZ, 0xc0, !PT ;  /* 0x0ffffff006057812 */ /* 0x000fe200078ec0ff */
[----:B------:R-:W-:-:S03]  /*0900*/  IMAD.MOV.U32 R8, RZ, RZ, R24 ;  /* 0x000000ffff087224 */ /* 0x000fc600078e0018 */
[----:B------:R-:W-:Y:S01]  /*0910*/  IADD3 R10, PT, PT, R10, 0x400, R7 ;  /* 0x000004000a0a7810 */ /* 0x000fe20007ffe007 */
[----:B------:R-:W-:-:S07]  /*0920*/  IMAD.MOV R5, RZ, RZ, -R5 ;  /* 0x000000ffff057224 */ /* 0x000fce00078e0a05 */
.L_x_6:
[----:B------:R-:W-:Y:S01]  /*0930*/  VIADD R5, R5, 0x10 ;  /* 0x0000001005057836 */ /* 0x000fe20000000000 */
[----:B------:R-:W-:Y:S01]  /*0940*/  STS [R10+-0x400], RZ ;  /* 0xfffc00ff0a007388 */ /* 0x000fe20000000800 */
[----:B------:R-:W-:-:S03]  /*0950*/  VIADD R8, R8, 0x200 ;  /* 0x0000020008087836 */ /* 0x000fc60000000000 */
[----:B------:R-:W-:Y:S01]  /*0960*/  ISETP.NE.AND P0, PT, R5, RZ, PT ;  /* 0x000000ff0500720c */ /* 0x000fe20003f05270 */
[----:B------:R-:W-:Y:S04]  /*0970*/  STS [R10+-0x380], RZ ;  /* 0xfffc80ff0a007388 */ /* 0x000fe80000000800 */
[----:B------:R-:W-:Y:S04]  /*0980*/  STS [R10+-0x300], RZ ;  /* 0xfffd00ff0a007388 */ /* 0x000fe80000000800 */
[----:B------:R-:W-:Y:S04]  /*0990*/  STS [R10+-0x280], RZ ;  /* 0xfffd80ff0a007388 */ /* 0x000fe80000000800 */
[----:B------:R-:W-:Y:S04]  /*09a0*/  STS [R10+-0x200], RZ ;  /* 0xfffe00ff0a007388 */ /* 0x000fe80000000800 */
[----:B------:R-:W-:Y:S04]  /*09b0*/  STS [R10+-0x180], RZ ;  /* 0xfffe80ff0a007388 */ /* 0x000fe80000000800 */
[----:B------:R-:W-:Y:S04]  /*09c0*/  STS [R10+-0x100], RZ ;  /* 0xffff00ff0a007388 */ /* 0x000fe80000000800 */
[----:B------:R-:W-:Y:S04]  /*09d0*/  STS [R10+-0x80], RZ ;  /* 0xffff80ff0a007388 */ /* 0x000fe80000000800 */
[----:B------:R-:W-:Y:S04]  /*09e0*/  STS [R10], RZ ;  /* 0x000000ff0a007388 */ /* 0x000fe80000000800 */
[----:B------:R-:W-:Y:S04]  /*09f0*/  STS [R10+0x80], RZ ;  /* 0x000080ff0a007388 */ /* 0x000fe80000000800 */
[----:B------:R-:W-:Y:S04]  /*0a00*/  STS [R10+0x100], RZ ;  /* 0x000100ff0a007388 */ /* 0x000fe80000000800 */
[----:B------:R-:W-:Y:S04]  /*0a10*/  STS [R10+0x180], RZ ;  /* 0x000180ff0a007388 */ /* 0x000fe80000000800 */
[----:B------:R-:W-:Y:S04]  /*0a20*/  STS [R10+0x200], RZ ;  /* 0x000200ff0a007388 */ /* 0x000fe80000000800 */
[----:B------:R-:W-:Y:S04]  /*0a30*/  STS [R10+0x280], RZ ;  /* 0x000280ff0a007388 */ /* 0x000fe80000000800 */
[----:B------:R-:W-:Y:S04]  /*0a40*/  STS [R10+0x300], RZ ;  /* 0x000300ff0a007388 */ /* 0x000fe80000000800 */
[----:B------:R0:W-:Y:S02]  /*0a50*/  STS [R10+0x380], RZ ;  /* 0x000380ff0a007388 */ /* 0x0001e40000000800 */
[----:B0-----:R-:W-:Y:S01]  /*0a60*/  VIADD R10, R10, 0x800 ;  /* 0x000008000a0a7836 */ /* 0x001fe20000000000 */
[----:B------:R-:W-:Y:S06]  /*0a70*/  @P0 BRA `(.L_x_6) ;  /* 0xfffffffc00ac0947 */ /* 0x000fec000383ffff */
.L_x_5:
[----:B------:R-:W-:Y:S05]  /*0a80*/  BSYNC.RECONVERGENT B0 ;  /* 0x0000000000007941 */ /* 0x000fea0003800200 */
.L_x_4:
[----:B------:R-:W-:Y:S01]  /*0a90*/  BSSY.RECONVERGENT B0, `(.L_x_7) ;  /* 0x0000026000007945 */ /* 0x000fe20003800200 */
[----:B------:R-:W-:-:S03]  /*0aa0*/  IMAD.IADD R5, R7, 0x1, R0 ;  /* 0x0000000107057824 */ /* 0x000fc600078e0200 */
[----:B------:R-:W-:Y:S05]  /*0ab0*/  @!P1 BRA `(.L_x_8) ;  /* 0x00000000008c9947 */ /* 0x000fea0003800000 */
[----:B------:R-:W-:Y:S01]  /*0ac0*/  ISETP.GE.U32.AND P0, PT, R9, 0x8, PT ;  /* 0x000000080900780c */ /* 0x000fe20003f06070 */
[----:B------:R-:W-:Y:S01]  /*0ad0*/  BSSY.RECONVERGENT B1, `(.L_x_9) ;  /* 0x000000e000017945 */ /* 0x000fe20003800200 */
[----:B------:R-:W-:-:S04]  /*0ae0*/  LOP3.LUT R10, R6, 0x7, RZ, 0xc0, !PT ;  /* 0x00000007060a7812 */ /* 0x000fc800078ec0ff */
[----:B------:R-:W-:-:S07]  /*0af0*/  ISETP.NE.AND P1, PT, R10, RZ, PT ;  /* 0x000000ff0a00720c */ /* 0x000fce0003f25270 */
[----:B------:R-:W-:Y:S06]  /*0b00*/  @!P0 BRA `(.L_x_10) ;  /* 0x0000000000288947 */ /* 0x000fec0003800000 */
[C---:B------:R-:W-:Y:S02]  /*0b10*/  IMAD R9, R8.reuse, 0x4, R5 ;  /* 0x0000000408097824 */ /* 0x040fe400078e0205 */
[----:B------:R-:W-:-:S03]  /*0b20*/  VIADD R8, R8, 0x100 ;  /* 0x0000010008087836 */ /* 0x000fc60000000000 */
[----:B------:R0:W-:Y:S04]  /*0b30*/  STS [R9], RZ ;  /* 0x000000ff09007388 */ /* 0x0001e80000000800 */
[----:B------:R0:W-:Y:S04]  /*0b40*/  STS [R9+0x80], RZ ;  /* 0x000080ff09007388 */ /* 0x0001e80000000800 */
[----:B------:R0:W-:Y:S04]  /*0b50*/  STS [R9+0x100], RZ ;  /* 0x000100ff09007388 */ /* 0x0001e80000000800 */
[----:B------:R0:W-:Y:S04]  /*0b60*/  STS [R9+0x180], RZ ;  /* 0x000180ff09007388 */ /* 0x0001e80000000800 */
[----:B------:R0:W-:Y:S04]  /*0b70*/  STS [R9+0x200], RZ ;  /* 0x000200ff09007388 */ /* 0x0001e80000000800 */
[----:B------:R0:W-:Y:S04]  /*0b80*/  STS [R9+0x280], RZ ;  /* 0x000280ff09007388 */ /* 0x0001e80000000800 */
[----:B------:R0:W-:Y:S04]  /*0b90*/  STS [R9+0x300], RZ ;  /* 0x000300ff09007388 */ /* 0x0001e80000000800 */
[----:B------:R0:W-:Y:S02]  /*0ba0*/  STS [R9+0x380], RZ ;  /* 0x000380ff09007388 */ /* 0x0001e40000000800 */
.L_x_10:
[----:B------:R-:W-:Y:S05]  /*0bb0*/  BSYNC.RECONVERGENT B1 ;  /* 0x0000000000017941 */ /* 0x000fea0003800200 */
.L_x_9:
[----:B------:R-:W-:Y:S05]  /*0bc0*/  @!P1 BRA `(.L_x_8) ;  /* 0x0000000000489947 */ /* 0x000fea0003800000 */
[----:B------:R-:W-:Y:S02]  /*0bd0*/  ISETP.GE.U32.AND P0, PT, R10, 0x4, PT ;  /* 0x000000040a00780c */ /* 0x000fe40003f06070 */
[----:B------:R-:W-:-:S04]  /*0be0*/  LOP3.LUT R6, R6, 0x3, RZ, 0xc0, !PT ;  /* 0x0000000306067812 */ /* 0x000fc800078ec0ff */
[----:B------:R-:W-:-:S07]  /*0bf0*/  ISETP.NE.AND P1, PT, R6, RZ, PT ;  /* 0x000000ff0600720c */ /* 0x000fce0003f25270 */
[C---:B0-----:R-:W-:Y:S02]  /*0c00*/  @P0 IMAD R9, R8.reuse, 0x4, R5 ;  /* 0x0000000408090824 */ /* 0x041fe400078e0205 */
[----:B------:R-:W-:-:S03]  /*0c10*/  @P0 VIADD R8, R8, 0x80 ;  /* 0x0000008008080836 */ /* 0x000fc60000000000 */
[----:B------:R1:W-:Y:S04]  /*0c20*/  @P0 STS [R9], RZ ;  /* 0x000000ff09000388 */ /* 0x0003e80000000800 */
[----:B------:R1:W-:Y:S04]  /*0c30*/  @P0 STS [R9+0x80], RZ ;  /* 0x000080ff09000388 */ /* 0x0003e80000000800 */
[----:B------:R1:W-:Y:S04]  /*0c40*/  @P0 STS [R9+0x100], RZ ;  /* 0x000100ff09000388 */ /* 0x0003e80000000800 */
[----:B------:R1:W-:Y:S01]  /*0c50*/  @P0 STS [R9+0x180], RZ ;  /* 0x000180ff09000388 */ /* 0x0003e20000000800 */
[----:B------:R-:W-:Y:S05]  /*0c60*/  @!P1 BRA `(.L_x_8) ;  /* 0x0000000000209947 */ /* 0x000fea0003800000 */
[----:B------:R-:W-:Y:S02]  /*0c70*/  IMAD R0, R8, 0x4, R0 ;  /* 0x0000000408007824 */ /* 0x000fe400078e0200 */
[----:B------:R-:W-:Y:S02]  /*0c80*/  IMAD.MOV R6, RZ, RZ, -R6 ;  /* 0x000000ffff067224 */ /* 0x000fe400078e0a06 */
[----:B------:R-:W-:-:S07]  /*0c90*/  IMAD.IADD R0, R7, 0x1, R0 ;  /* 0x0000000107007824 */ /* 0x000fce00078e0200 */
.L_x_11:
[----:B------:R-:W-:Y:S01]  /*0ca0*/  VIADD R6, R6, 0x1 ;  /* 0x0000000106067836 */ /* 0x000fe20000000000 */
[----:B------:R0:W-:Y:S04]  /*0cb0*/  STS [R0], RZ ;  /* 0x000000ff00007388 */ /* 0x0001e80000000800 */
[----:B------:R-:W-:Y:S01]  /*0cc0*/  ISETP.NE.AND P0, PT, R6, RZ, PT ;  /* 0x000000ff0600720c */ /* 0x000fe20003f05270 */
[----:B0-----:R-:W-:-:S12]  /*0cd0*/  VIADD R0, R0, 0x80 ;  /* 0x0000008000007836 */ /* 0x001fd80000000000 */
[----:B------:R-:W-:Y:S05]  /*0ce0*/  @P0 BRA `(.L_x_11) ;  /* 0xfffffffc00ec0947 */ /* 0x000fea000383ffff */
.L_x_8:
[----:B------:R-:W-:Y:S05]  /*0cf0*/  BSYNC.RECONVERGENT B0 ;  /* 0x0000000000007941 */ /* 0x000fea0003800200 */
.L_x_7:
[----:B------:R-:W2:Y:S01]  /*0d00*/  LDCU UR5, c[0x0][0x3c4] ;  /* 0x00007880ff0577ac */ /* 0x000ea20008000800 */
[----:B-----5:R-:W-:Y:S01]  /*0d10*/  LOP3.LUT R27, R28, 0x80000000, RZ, 0x3c, !PT ;  /* 0x800000001c1b7812 */ /* 0x020fe200078e3cff */
[----:B------:R-:W-:Y:S01]  /*0d20*/  BSSY.RECONVERGENT B0, `(.L_x_12) ;  /* 0x0000080000007945 */ /* 0x000fe20003800200 */
[----:B------:R-:W-:Y:S02]  /*0d30*/  LOP3.LUT R22, R29, 0x80000000, RZ, 0x3c, !PT ;  /* 0x800000001d167812 */ /* 0x000fe400078e3cff */
[----:B------:R-:W-:Y:S02]  /*0d40*/  LOP3.LUT R21, R30, 0x80000000, RZ, 0x3c, !PT ;  /* 0x800000001e157812 */ /* 0x000fe400078e3cff */
[----:B------:R-:W-:Y:S02]  /*0d50*/  LOP3.LUT R18, R31, 0x80000000, RZ, 0x3c, !PT ;  /* 0x800000001f127812 */ /* 0x000fe400078e3cff */
[----:B------:R-:W-:Y:S02]  /*0d60*/  LOP3.LUT R20, R33, 0x80000000, RZ, 0x3c, !PT ;  /* 0x8000000021147812 */ /* 0x000fe400078e3cff */
[----:B------:R-:W-:-:S02]  /*0d70*/  LOP3.LUT R23, R32, 0x80000000, RZ, 0x3c, !PT ;  /* 0x8000000020177812 */ /* 0x000fc400078e3cff */
[----:B------:R-:W-:Y:S02]  /*0d80*/  LOP3.LUT R25, R34, 0x80000000, RZ, 0x3c, !PT ;  /* 0x8000000022197812 */ /* 0x000fe400078e3cff */
[----:B------:R-:W-:Y:S02]  /*0d90*/  LOP3.LUT R17, R36, 0x80000000, RZ, 0x3c, !PT ;  /* 0x8000000024117812 */ /* 0x000fe400078e3cff */
[----:B------:R-:W-:Y:S02]  /*0da0*/  LOP3.LUT R19, R38, 0x80000000, RZ, 0x3c, !PT ;  /* 0x8000000026137812 */ /* 0x000fe400078e3cff */
[----:B--2---:R-:W-:Y:S02]  /*0db0*/  SHF.R.U32.HI R49, RZ, UR5, R27 ;  /* 0x00000005ff317c19 */ /* 0x004fe4000801161b */
[----:B------:R-:W-:Y:S02]  /*0dc0*/  SHF.R.U32.HI R52, RZ, UR5, R22 ;  /* 0x00000005ff347c19 */ /* 0x000fe40008011616 */
[----:B------:R-:W-:-:S02]  /*0dd0*/  LOP3.LUT R49, R49, UR4, RZ, 0x30, !PT ;  /* 0x0000000431317c12 */ /* 0x000fc4000f8e30ff */
[----:B------:R-:W-:Y:S02]  /*0de0*/  LOP3.LUT R52, R52, UR4, RZ, 0x30, !PT ;  /* 0x0000000434347c12 */ /* 0x000fe4000f8e30ff */
[----:B------:R-:W-:Y:S01]  /*0df0*/  SHF.R.U32.HI R56, RZ, UR5, R21 ;  /* 0x00000005ff387c19 */ /* 0x000fe20008011615 */
[--C-:B------:R-:W-:Y:S01]  /*0e00*/  IMAD R0, R49, 0x4, R5.reuse ;  /* 0x0000000431007824 */ /* 0x100fe200078e0205 */
[----:B------:R-:W-:Y:S01]  /*0e10*/  SHF.R.U32.HI R48, RZ, UR5, R18 ;  /* 0x00000005ff307c19 */ /* 0x000fe20008011612 */
[----:B------:R-:W-:Y:S01]  /*0e20*/  IMAD R6, R52, 0x4, R5 ;  /* 0x0000000434067824 */ /* 0x000fe200078e0205 */
[----:B------:R-:W-:Y:S01]  /*0e30*/  LOP3.LUT R56, R56, UR4, RZ, 0x30, !PT ;  /* 0x0000000438387c12 */ /* 0x000fe2000f8e30ff */
[----:B------:R-:W-:Y:S01]  /*0e40*/  NOP ;  /* 0x0000000000007918 */ /* 0x000fe20000000000 */
[----:B01----:R-:W-:Y:S01]  /*0e50*/  SHF.R.U32.HI R9, RZ, UR5, R20 ;  /* 0x00000005ff097c19 */ /* 0x003fe20008011614 */
[----:B------:R0:W-:Y:S01]  /*0e60*/  ATOMS.POPC.INC.32 RZ, [R0+URZ] ;  /* 0x0000000000ff7f8c */ /* 0x0001e2000d8000ff */
[----:B------:R-:W-:-:S02]  /*0e70*/  LOP3.LUT R48, R48, UR4, RZ, 0x30, !PT ;  /* 0x0000000430307c12 */ /* 0x000fc4000f8e30ff */
[----:B------:R-:W-:Y:S01]  /*0e80*/  SHF.R.U32.HI R8, RZ, UR5, R23 ;  /* 0x00000005ff087c19 */ /* 0x000fe20008011617 */
[----:B------:R1:W-:Y:S01]  /*0e90*/  ATOMS.POPC.INC.32 RZ, [R6+URZ] ;  /* 0x0000000006ff7f8c */ /* 0x0003e2000d8000ff */
[----:B------:R-:W-:Y:S02]  /*0ea0*/  SHF.R.U32.HI R11, RZ, UR5, R25 ;  /* 0x00000005ff0b7c19 */ /* 0x000fe40008011619 */
[----:B------:R-:W-:Y:S01]  /*0eb0*/  LOP3.LUT R10, R9, UR4, RZ, 0x30, !PT ;  /* 0x00000004090a7c12 */ /* 0x000fe2000f8e30ff */
[--C-:B0-----:R-:W-:Y:S01]  /*0ec0*/  IMAD R0, R56, 0x4, R5.reuse ;  /* 0x0000000438007824 */ /* 0x101fe200078e0205 */
[----:B------:R-:W-:Y:S02]  /*0ed0*/  LOP3.LUT R8, R8, UR4, RZ, 0x30, !PT ;  /* 0x0000000408087c12 */ /* 0x000fe4000f8e30ff */
[----:B------:R-:W-:Y:S01]  /*0ee0*/  LOP3.LUT R12, R11, UR4, RZ, 0x30, !PT ;  /* 0x000000040b0c7c12 */ /* 0x000fe2000f8e30ff */
[--C-:B-1----:R-:W-:Y:S01]  /*0ef0*/  IMAD R6, R48, 0x4, R5.reuse ;  /* 0x0000000430067824 */ /* 0x102fe200078e0205 */
[----:B------:R0:W-:Y:S01]  /*0f00*/  ATOMS.POPC.INC.32 RZ, [R0+URZ] ;  /* 0x0000000000ff7f8c */ /* 0x0001e2000d8000ff */
[--C-:B------:R-:W-:Y:S01]  /*0f10*/  IMAD R9, R10, 0x4, R5.reuse ;  /* 0x000000040a097824 */ /* 0x100fe200078e0205 */
[----:B------:R-:W-:Y:S01]  /*0f20*/  LOP3.LUT R10, R35, 0x80000000, RZ, 0x3c, !PT ;  /* 0x80000000230a7812 */ /* 0x000fe200078e3cff */
[--C-:B------:R-:W-:Y:S01]  /*0f30*/  IMAD R8, R8, 0x4, R5.reuse ;  /* 0x0000000408087824 */ /* 0x100fe200078e0205 */
[----:B------:R1:W-:Y:S01]  /*0f40*/  ATOMS.POPC.INC.32 RZ, [R6+URZ] ;  /* 0x0000000006ff7f8c */ /* 0x0003e2000d8000ff */
[----:B------:R-:W-:Y:S01]  /*0f50*/  IMAD R11, R12, 0x4, R5 ;  /* 0x000000040c0b7824 */ /* 0x000fe200078e0205 */
[----:B------:R-:W-:-:S02]  /*0f60*/  LOP3.LUT R12, R37, 0x80000000, RZ, 0x3c, !PT ;  /* 0x80000000250c7812 */ /* 0x000fc400078e3cff */
[----:B------:R-:W-:Y:S01]  /*0f70*/  LOP3.LUT R16, R39, 0x80000000, RZ, 0x3c, !PT ;  /* 0x8000000027107812 */ /* 0x000fe200078e3cff */
[----:B------:R-:W-:Y:S01]  /*0f80*/  ATOMS.POPC.INC.32 RZ, [R8+URZ] ;  /* 0x0000000008ff7f8c */ /* 0x000fe2000d8000ff */
[----:B0-----:R-:W-:Y:S02]  /*0f90*/  SHF.R.U32.HI R0, RZ, UR5, R10 ;  /* 0x00000005ff007c19 */ /* 0x001fe4000801160a */
[----:B-1----:R-:W-:Y:S01]  /*0fa0*/  SHF.R.U32.HI R6, RZ, UR5, R17 ;  /* 0x00000005ff067c19 */ /* 0x002fe20008011611 */
[----:B------:R0:W-:Y:S01]  /*0fb0*/  ATOMS.POPC.INC.32 RZ, [R9+URZ] ;  /* 0x0000000009ff7f8c */ /* 0x0001e2000d8000ff */
[----:B------:R-:W-:Y:S02]  /*0fc0*/  SHF.R.U32.HI R14, RZ, UR5, R19 ;  /* 0x00000005ff0e7c19 */ /* 0x000fe40008011613 */
[----:B------:R-:W-:Y:S01]  /*0fd0*/  LOP3.LUT R6, R6, UR4, RZ, 0x30, !PT ;  /* 0x0000000406067c12 */ /* 0x000fe2000f8e30ff */
[----:B------:R1:W-:Y:S01]  /*0fe0*/  ATOMS.POPC.INC.32 RZ, [R11+URZ] ;  /* 0x000000000bff7f8c */ /* 0x0003e2000d8000ff */
[----:B------:R-:W-:-:S02]  /*0ff0*/  SHF.R.U32.HI R13, RZ, UR5, R12 ;  /* 0x00000005ff0d7c19 */ /* 0x000fc4000801160c */
[----:B------:R-:W-:Y:S02]  /*1000*/  LOP3.LUT R0, R0, UR4, RZ, 0x30, !PT ;  /* 0x0000000400007c12 */ /* 0x000fe4000f8e30ff */
[----:B0-----:R-:W-:Y:S02]  /*1010*/  SHF.R.U32.HI R9, RZ, UR5, R16 ;  /* 0x00000005ff097c19 */ /* 0x001fe40008011610 */
[----:B------:R-:W-:Y:S01]  /*1020*/  LOP3.LUT R50, R14, UR4, RZ, 0x30, !PT ;  /* 0x000000040e327c12 */ /* 0x000fe2000f8e30ff */
[--C-:B------:R-:W-:Y:S01]  /*1030*/  IMAD R14, R6, 0x4, R5.reuse ;  /* 0x00000004060e7824 */ /* 0x100fe200078e0205 */
[----:B------:R-:W-:Y:S01]  /*1040*/  LOP3.LUT R8, R13, UR4, RZ, 0x30, !PT ;  /* 0x000000040d087c12 */ /* 0x000fe2000f8e30ff */
[--C-:B------:R-:W-:Y:S01]  /*1050*/  IMAD R0, R0, 0x4, R5.reuse ;  /* 0x0000000400007824 */ /* 0x100fe200078e0205 */
[----:B------:R-:W-:Y:S01]  /*1060*/  LOP3.LUT R6, R9, UR4, RZ, 0x30, !PT ;  /* 0x0000000409067c12 */ /* 0x000fe2000f8e30ff */
[--C-:B------:R-:W-:Y:S01]  /*1070*/  IMAD R50, R50, 0x4, R5.reuse ;  /* 0x0000000432327824 */ /* 0x100fe200078e0205 */
[----:B------:R-:W-:Y:S01]  /*1080*/  LOP3.LUT R9, R40, 0x80000000, RZ, 0x3c, !PT ;  /* 0x8000000028097812 */ /* 0x000fe200078e3cff */
[--C-:B------:R-:W-:Y:S01]  /*1090*/  IMAD R26, R8, 0x4, R5.reuse ;  /* 0x00000004081a7824 */ /* 0x100fe200078e0205 */
[----:B------:R0:W-:Y:S01]  /*10a0*/  ATOMS.POPC.INC.32 RZ, [R0+URZ] ;  /* 0x0000000000ff7f8c */ /* 0x0001e2000d8000ff */
[----:B------:R-:W-:Y:S01]  /*10b0*/  IMAD R51, R6, 0x4, R5 ;  /* 0x0000000406337824 */ /* 0x000fe200078e0205 */
[----:B------:R-:W-:-:S02]  /*10c0*/  LOP3.LUT R6, R43, 0x80000000, RZ, 0x3c, !PT ;  /* 0x800000002b067812 */ /* 0x000fc400078e3cff */
[----:B-1----:R-:W-:Y:S01]  /*10d0*/  LOP3.LUT R11, R44, 0x80000000, RZ, 0x3c, !PT ;  /* 0x800000002c0b7812 */ /* 0x002fe200078e3cff */
[----:B------:R1:W-:Y:S01]  /*10e0*/  ATOMS.POPC.INC.32 RZ, [R14+URZ] ;  /* 0x000000000eff7f8c */ /* 0x0003e2000d8000ff */
[----:B------:R-:W-:Y:S02]  /*10f0*/  LOP3.LUT R8, R45, 0x80000000, RZ, 0x3c, !PT ;  /* 0x800000002d087812 */ /* 0x000fe400078e3cff */
[----:B------:R-:W-:Y:S01]  /*1100*/  LOP3.LUT R13, R46, 0x80000000, RZ, 0x3c, !PT ;  /* 0x800000002e0d7812 */ /* 0x000fe200078e3cff */
[----:B------:R2:W-:Y:S01]  /*1110*/  ATOMS.POPC.INC.32 RZ, [R26+URZ] ;  /* 0x000000001aff7f8c */ /* 0x0005e2000d8000ff */
[----:B0-----:R-:W-:Y:S02]  /*1120*/  SHF.R.U32.HI R0, RZ, UR5, R9 ;  /* 0x00000005ff007c19 */ /* 0x001fe40008011609 */
[----:B------:R-:W-:Y:S01]  /*1130*/  SHF.R.U32.HI R53, RZ, UR5, R11 ;  /* 0x00000005ff357c19 */ /* 0x000fe2000801160b */
[----:B-1----:R-:W0:Y:S01]  /*1140*/  LDC.64 R14, c[0x0][0x380] ;  /* 0x0000e000ff0e7b82 */ /* 0x002e220000000a00 */
[----:B------:R-:W-:Y:S01]  /*1150*/  SHF.R.U32.HI R55, RZ, UR5, R8 ;  /* 0x00000005ff377c19 */ /* 0x000fe20008011608 */
[----:B------:R1:W-:Y:S01]  /*1160*/  ATOMS.POPC.INC.32 RZ, [R50+URZ] ;  /* 0x0000000032ff7f8c */ /* 0x0003e2000d8000ff */
[----:B------:R-:W-:-:S02]  /*1170*/  SHF.R.U32.HI R57, RZ, UR5, R13 ;  /* 0x00000005ff397c19 */ /* 0x000fc4000801160d */
[----:B--2---:R-:W-:Y:S01]  /*1180*/  SHF.R.U32.HI R26, RZ, UR5, R6 ;  /* 0x00000005ff1a7c19 */ /* 0x004fe20008011606 */
[----:B------:R2:W-:Y:S01]  /*1190*/  ATOMS.POPC.INC.32 RZ, [R51+URZ] ;  /* 0x0000000033ff7f8c */ /* 0x0005e2000d8000ff */
[----:B------:R-:W-:Y:S02]  /*11a0*/  LOP3.LUT R0, R0, UR4, RZ, 0x30, !PT ;  /* 0x0000000400007c12 */ /* 0x000fe4000f8e30ff */
[----:B------:R-:W-:Y:S02]  /*11b0*/  LOP3.LUT R54, R26, UR4, RZ, 0x30, !PT ;  /* 0x000000041a367c12 */ /* 0x000fe4000f8e30ff */
[----:B------:R-:W-:Y:S01]  /*11c0*/  LOP3.LUT R58, R53, UR4, RZ, 0x30, !PT ;  /* 0x00000004353a7c12 */ /* 0x000fe2000f8e30ff */
[--C-:B------:R-:W-:Y:S01]  /*11d0*/  IMAD R53, R0, 0x4, R5.reuse ;  /* 0x0000000400357824 */ /* 0x100fe200078e0205 */
[----:B------:R-:W-:Y:S01]  /*11e0*/  ISETP.GT.U32.AND P2, PT, R3, 0xff, PT ;  /* 0x000000ff0300780c */ /* 0x000fe20003f44070 */
[--C-:B------:R-:W-:Y:S01]  /*11f0*/  IMAD R54, R54, 0x4, R5.reuse ;  /* 0x0000000436367824 */ /* 0x100fe200078e0205 */
[----:B------:R-:W-:Y:S01]  /*1200*/  LOP3.LUT R60, R55, UR4, RZ, 0x30, !PT ;  /* 0x00000004373c7c12 */ /* 0x000fe2000f8e30ff */
[--C-:B------:R-:W-:Y:S01]  /*1210*/  IMAD R58, R58, 0x4, R5.reuse ;  /* 0x000000043a3a7824 */ /* 0x100fe200078e0205 */
[----:B------:R-:W-:Y:S01]  /*1220*/  LOP3.LUT R26, R57, UR4, RZ, 0x30, !PT ;  /* 0x00000004391a7c12 */ /* 0x000fe2000f8e30ff */
[----:B------:R3:W-:Y:S01]  /*1230*/  ATOMS.POPC.INC.32 RZ, [R53+URZ] ;  /* 0x0000000035ff7f8c */ /* 0x0007e2000d8000ff */
[----:B-1----:R-:W-:Y:S01]  /*1240*/  P2R R50, PR, RZ, 0x4 ;  /* 0x00000004ff327803 */ /* 0x002fe20000000000 */
[----:B------:R-:W-:-:S02]  /*1250*/  IMAD R60, R60, 0x4, R5 ;  /* 0x000000043c3c7824 */ /* 0x000fc400078e0205 */
[----:B------:R-:W-:Y:S01]  /*1260*/  IMAD R5, R26, 0x4, R5 ;  /* 0x000000041a057824 */ /* 0x000fe200078e0205 */
[----:B------:R3:W-:Y:S01]  /*1270*/  ATOMS.POPC.INC.32 RZ, [R54+URZ] ;  /* 0x0000000036ff7f8c */ /* 0x0007e2000d8000ff */
[----:B--2---:R-:W-:Y:S02]  /*1280*/  IMAD R51, R3, 0x4, R7 ;  /* 0x0000000403337824 */ /* 0x004fe400078e0207 */
[----:B------:R-:W-:Y:S01]  /*1290*/  IMAD.MOV.U32 R0, RZ, RZ, RZ ;  /* 0x000000ffff007224 */ /* 0x000fe200078e00ff */
[----:B------:R3:W-:Y:S04]  /*12a0*/  ATOMS.POPC.INC.32 RZ, [R58+URZ] ;  /* 0x000000003aff7f8c */ /* 0x0007e8000d8000ff */
[----:B------:R3:W-:Y:S04]  /*12b0*/  ATOMS.POPC.INC.32 RZ, [R60+URZ] ;  /* 0x000000003cff7f8c */ /* 0x0007e8000d8000ff */
[----:B------:R3:W-:Y:S01]  /*12c0*/  ATOMS.POPC.INC.32 RZ, [R5+URZ] ;  /* 0x0000000005ff7f8c */ /* 0x0007e2000d8000ff */
[----:B------:R-:W-:Y:S06]  /*12d0*/  BAR.SYNC.DEFER_BLOCKING 0x0 ;  /* 0x0000000000007b1d */ /* 0x000fec0000010000 */
[----:B------:R-:W-:Y:S05]  /*12e0*/  @P2 BRA `(.L_x_13) ;  /* 0x00000000008c2947 */ /* 0x000fea0003800000 */
[----:B------:R-:W1:Y:S04]  /*12f0*/  LDS R0, [R51] ;  /* 0x0000000033007984 */ /* 0x000e680000000800 */
[----:B---3--:R-:W2:Y:S04]  /*1300*/  LDS R5, [R51+0x400] ;  /* 0x0004000033057984 */ /* 0x008ea80000000800 */
[----:B------:R-:W3:Y:S04]  /*1310*/  LDS R53, [R51+0x800] ;  /* 0x0008000033357984 */ /* 0x000ee80000000800 */
[----:B------:R-:W4:Y:S04]  /*1320*/  LDS R55, [R51+0xc00] ;  /* 0x000c000033377984 */ /* 0x000f280000000800 */
[----:B------:R-:W5:Y:S04]  /*1330*/  LDS R57, [R51+0x1000] ;  /* 0x0010000033397984 */ /* 0x000f680000000800 */
[----:B------:R-:W0:Y:S04]  /*1340*/  LDS R59, [R51+0x1400] ;  /* 0x00140000333b7984 */ /* 0x000e280000000800 */
[----:B------:R-:W-:Y:S04]  /*1350*/  LDS R61, [R51+0x2000] ;  /* 0x00200000333d7984 */ /* 0x000fe80000000800 */
[----:B------:R-:W-:Y:S04]  /*1360*/  LDS R63, [R51+0x2400] ;  /* 0x00240000333f7984 */ /* 0x000fe80000000800 */
[----:B------:R-:W-:Y:S04]  /*1370*/  LDS R65, [R51+0x2800] ;  /* 0x0028000033417984 */ /* 0x000fe80000000800 */
[----:B------:R-:W-:Y:S04]  /*1380*/  STS [R51], RZ ;  /* 0x000000ff33007388 */ /* 0x000fe80000000800 */
[----:B-1----:R-:W-:Y:S01]  /*1390*/  STS [R51+0x400], R0 ;  /* 0x0004000033007388 */ /* 0x002fe20000000800 */
[----:B--2---:R-:W-:-:S03]  /*13a0*/  IMAD.IADD R54, R0, 0x1, R5 ;  /* 0x0000000100367824 */ /* 0x004fc600078e0205 */
[----:B------:R-:W1:Y:S01]  /*13b0*/  LDS R5, [R51+0x1800] ;  /* 0x0018000033057984 */ /* 0x000e620000000800 */
[----:B---3--:R-:W-:-:S03]  /*13c0*/  IMAD.IADD R58, R54, 0x1, R53 ;  /* 0x00000001363a7824 */ /* 0x008fc600078e0235 */
[----:B------:R-:W2:Y:S01]  /*13d0*/  LDS R53, [R51+0x1c00] ;  /* 0x001c000033357984 */ /* 0x000ea20000000800 */
[----:B----4-:R-:W-:-:S03]  /*13e0*/  IMAD.IADD R60, R58, 0x1, R55 ;  /* 0x000000013a3c7824 */ /* 0x010fc600078e0237 */
[----:B------:R1:W-:Y:S01]  /*13f0*/  STS [R51+0x800], R54 ;  /* 0x0008003633007388 */ /* 0x0003e20000000800 */
[----:B-----5:R-:W-:-:S03]  /*1400*/  IMAD.IADD R62, R60, 0x1, R57 ;  /* 0x000000013c3e7824 */ /* 0x020fc600078e0239 */
[----:B------:R-:W3:Y:S01]  /*1410*/  LDS R55, [R51+0x2c00] ;  /* 0x002c000033377984 */ /* 0x000ee20000000800 */
[----:B0-----:R-:W-:-:S03]  /*1420*/  IMAD.IADD R64, R62, 0x1, R59 ;  /* 0x000000013e407824 */ /* 0x001fc600078e023b */
[----:B------:R0:W-:Y:S04]  /*1430*/  STS [R51+0xc00], R58 ;  /* 0x000c003a33007388 */ /* 0x0001e80000000800 */
[----:B------:R4:W-:Y:S04]  /*1440*/  STS [R51+0x1000], R60 ;  /* 0x0010003c33007388 */ /* 0x0009e80000000800 */
[----:B------:R4:W-:Y:S04]  /*1450*/  STS [R51+0x1400], R62 ;  /* 0x0014003e33007388 */ /* 0x0009e80000000800 */
[----:B------:R4:W-:Y:S01]  /*1460*/  STS [R51+0x1800], R64 ;  /* 0x0018004033007388 */ /* 0x0009e20000000800 */
[----:B-1----:R-:W-:-:S04]  /*1470*/  IMAD.IADD R54, R64, 0x1, R5 ;  /* 0x0000000140367824 */ /* 0x002fc800078e0205 */
[----:B--2---:R-:W-:Y:S01]  /*1480*/  IMAD.IADD R66, R54, 0x1, R53 ;  /* 0x0000000136427824 */ /* 0x004fe200078e0235 */
[----:B------:R4:W-:Y:S03]  /*1490*/  STS [R51+0x1c00], R54 ;  /* 0x001c003633007388 */ /* 0x0009e60000000800 */
[----:B------:R-:W-:Y:S01]  /*14a0*/  IMAD.IADD R68, R66, 0x1, R61 ;  /* 0x0000000142447824 */ /* 0x000fe200078e023d */
[----:B------:R4:W-:Y:S03]  /*14b0*/  STS [R51+0x2000], R66 ;  /* 0x0020004233007388 */ /* 0x0009e60000000800 */
[----:B------:R-:W-:Y:S01]  /*14c0*/  IMAD.IADD R70, R68, 0x1, R63 ;  /* 0x0000000144467824 */ /* 0x000fe200078e023f */
[----:B------:R4:W-:Y:S03]  /*14d0*/  STS [R51+0x2400], R68 ;  /* 0x0024004433007388 */ /* 0x0009e60000000800 */
[----:B0-----:R-:W-:Y:S01]  /*14e0*/  IMAD.IADD R58, R70, 0x1, R65 ;  /* 0x00000001463a7824 */ /* 0x001fe200078e0241 */
[----:B------:R4:W-:Y:S03]  /*14f0*/  STS [R51+0x2800], R70 ;  /* 0x0028004633007388 */ /* 0x0009e60000000800 */
[----:B---3--:R-:W-:Y:S01]  /*1500*/  IMAD.IADD R0, R58, 0x1, R55 ;  /* 0x000000013a007824 */ /* 0x008fe200078e0237 */
[----:B------:R4:W-:Y:S06]  /*1510*/  STS [R51+0x2c00], R58 ;  /* 0x002c003a33007388 */ /* 0x0009ec0000000800 */
.L_x_13:
[----:B------:R-:W-:Y:S05]  /*1520*/  BSYNC.RECONVERGENT B0 ;  /* 0x0000000000007941 */ /* 0x000fea0003800200 */
.L_x_12:
[----:B------:R-:W-:Y:S01]  /*1530*/  ISETP.NE.AND P0, PT, R0, 0x1980, PT ;  /* 0x000019800000780c */ /* 0x000fe20003f05270 */
[----:B---3--:R-:W-:Y:S01]  /*1540*/  IMAD R5, R42, 0x100, R3 ;  /* 0x000001002a057824 */ /* 0x008fe200078e0203 */
[----:B------:R-:W-:Y:S01]  /*1550*/  @!P2 LOP3.LUT R53, R0, 0x40000000, RZ, 0xfc, !PT ;  /* 0x400000000035a812 */ /* 0x000fe200078efcff */
[----:B------:R-:W-:Y:S01]  /*1560*/  IMAD R41, R41, 0x11, RZ ;  /* 0x0000001129297824 */ /* 0x000fe200078e02ff */
[----:B------:R-:W-:Y:S01]  /*1570*/  ISETP.LT.U32.AND P0, PT, R3, 0x100, !P0 ;  /* 0x000001000300780c */ /* 0x000fe20004701070 */
[----:B0-----:R-:W-:-:S03]  /*1580*/  IMAD.WIDE R14, R5, 0x4, R14 ;  /* 0x00000004050e7825 */ /* 0x001fc600078e020e */
[----:B------:R-:W-:Y:S01]  /*1590*/  LOP3.LUT R57, R41, R4, RZ, 0xfc, !PT ;  /* 0x0000000429397212 */ /* 0x000fe200078efcff */
[----:B----4-:R-:W-:Y:S01]  /*15a0*/  IMAD R54, R42, 0x1980, RZ ;  /* 0x000019802a367824 */ /* 0x010fe200078e02ff */
[----:B------:R0:W-:Y:S07]  /*15b0*/  @!P2 STG.E.STRONG.SYS desc[UR6][R14.64], R53 ;  /* 0x000000350e00a986 */ /* 0x0001ee000c115906 */
[----:B------:R-:W-:Y:S06]  /*15c0*/  BAR.RED.OR.DEFER_BLOCKING 0x0, P0 ;  /* 0x0000000000007b1d */ /* 0x000fec0000014800 */
[----:B------:R-:W1:Y:S01]  /*15d0*/  B2R.RESULT RZ, P0 ;  /* 0x0000000000ff731c */ /* 0x000e620000004000 */
[----:B------:R-:W-:-:S04]  /*15e0*/  IADD3 R4, P1, PT, R54, R57, RZ ;  /* 0x0000003936047210 */ /* 0x000fc80007f3e0ff */
[----:B------:R-:W-:Y:S01]  /*15f0*/  LEA.HI.X.SX32 R55, R54, RZ, 0x1, P1 ;  /* 0x000000ff36377211 */ /* 0x000fe200008f0eff */
[----:B------:R-:W-:-:S03]  /*1600*/  IMAD.SHL.U32 R5, R4, 0x4, RZ ;  /* 0x0000000404057824 */ /* 0x000fc600078e00ff */
[----:B------:R-:W-:Y:S01]  /*1610*/  SHF.L.U64.HI R4, R4, 0x2, R55 ;  /* 0x0000000204047819 */ /* 0x000fe20000010237 */
[----:B01----:R-:W-:Y:S06]  /*1620*/  @!P0 BRA `(.L_x_14) ;  /* 0x0000001000b48947 */ /* 0x003fec0003800000 */
[----:B------:R-:W0:Y:S01]  /*1630*/  LDCU.64 UR8, c[0x0][0x3b8] ;  /* 0x00007700ff0877ac */ /* 0x000e220008000a00 */
[----:B------:R-:W-:Y:S01]  /*1640*/  BSSY B1, `(.L_x_15) ;  /* 0x0000032000017945 */ /* 0x000fe20003800000 */
[----:B------:R-:W-:Y:S01]  /*1650*/  IMAD R13, R3, 0x8, R7 ;  /* 0x00000008030d7824 */ /* 0x000fe200078e0207 */
[----:B0-----:R-:W-:-:S04]  /*1660*/  IADD3 R8, P0, PT, R5, UR8, RZ ;  /* 0x0000000805087c10 */ /* 0x001fc8000ff1e0ff */
[----:B------:R-:W-:Y:S01]  /*1670*/  IADD3.X R9, PT, PT, R4, UR9, RZ, P0, !PT ;  /* 0x0000000904097c10 */ /* 0x000fe200087fe4ff */
[----:B------:R-:W-:Y:S08]  /*1680*/  @P2 BRA `(.L_x_16) ;  /* 0x0000000000b42947 */ /* 0x000ff00003800000 */
[----:B------:R-:W0:Y:S02]  /*1690*/  LDCU.64 UR8, c[0x0][0x398] ;  /* 0x00007300ff0877ac */ /* 0x000e240008000a00 */
[----:B0-----:R-:W-:-:S04]  /*16a0*/  LEA R10, P0, R3, UR8, 0x3 ;  /* 0x00000008030a7c11 */ /* 0x001fc8000f8018ff */
[----:B------:R-:W-:-:S05]  /*16b0*/  LEA.HI.X R11, R3, UR9, RZ, 0x3, P0 ;  /* 0x00000009030b7c11 */ /* 0x000fca00080f1cff */
[----:B------:R-:W2:Y:S01]  /*16c0*/  LDG.E.64 R4, desc[UR6][R10.64] ;  /* 0x000000060a047981 */ /* 0x000ea2000c1e1b00 */
[----:B------:R-:W-:-:S04]  /*16d0*/  ISETP.GT.U32.AND P0, PT, R3, R49, PT ;  /* 0x000000310300720c */ /* 0x000fc80003f04070 */
[----:B------:R-:W-:-:S04]  /*16e0*/  SEL R17, RZ, 0x1980, !P0 ;  /* 0x00001980ff117807 */ /* 0x000fc80004000000 */
[----:B--2---:R-:W-:Y:S01]  /*16f0*/  IADD3 R4, P0, PT, R4, -R17, RZ ;  /* 0x8000001104047210 */ /* 0x004fe20007f1e0ff */
[----:B------:R-:W-:-:S03]  /*1700*/  IMAD.MOV.U32 R17, RZ, RZ, R0 ;  /* 0x000000ffff117224 */ /* 0x000fc600078e0000 */
[----:B------:R-:W-:Y:S02]  /*1710*/  IADD3.X R5, PT, PT, R5, -0x1, RZ, P0, !PT ;  /* 0xffffffff05057810 */ /* 0x000fe400007fe4ff */
[----:B------:R-:W-:-:S03]  /*1720*/  ISETP.GE.AND P0, PT, R42, 0x1, PT ;  /* 0x000000012a00780c */ /* 0x000fc60003f06270 */
[----:B------:R0:W-:Y:S10]  /*1730*/  STS.64 [R13+0x6600], R4 ;  /* 0x006600040d007388 */ /* 0x0001f40000000a00 */
[----:B------:R-:W-:Y:S05]  /*1740*/  @!P0 BRA `(.L_x_17) ;  /* 0x00000000006c8947 */ /* 0x000fea0003800000 */
[----:B------:R-:W-:Y:S01]  /*1750*/  BSSY B0, `(.L_x_18) ;  /* 0x0000019000007945 */ /* 0x000fe20003800000 */
[----:B------:R-:W-:Y:S02]  /*1760*/  IMAD.MOV.U32 R6, RZ, RZ, -0x1 ;  /* 0xffffffffff067424 */ /* 0x000fe400078e00ff */
[----:B------:R-:W-:Y:S02]  /*1770*/  IMAD.MOV.U32 R10, RZ, RZ, R42 ;  /* 0x000000ffff0a7224 */ /* 0x000fe400078e002a */
[----:B------:R-:W-:-:S07]  /*1780*/  IMAD.MOV.U32 R17, RZ, RZ, R0 ;  /* 0x000000ffff117224 */ /* 0x000fce00078e0000 */
.L_x_22:
[----:B0-----:R-:W0:Y:S01]  /*1790*/  LDC.64 R4, c[0x0][0x380] ;  /* 0x0000e000ff047b82 */ /* 0x001e220000000a00 */
[----:B------:R-:W-:Y:S01]  /*17a0*/  VIADD R19, R10, 0xffffffff ;  /* 0xffffffff0a137836 */ /* 0x000fe20000000000 */
[----:B------:R-:W-:Y:S03]  /*17b0*/  BSSY B2, `(.L_x_19) ;  /* 0x0000008000027945 */ /* 0x000fe60003800000 */
[----:B------:R-:W-:-:S04]  /*17c0*/  IMAD R11, R19, 0x100, R3 ;  /* 0x00000100130b7824 */ /* 0x000fc800078e0203 */
[----:B0-----:R-:W-:-:S07]  /*17d0*/  IMAD.WIDE R4, R11, 0x4, R4 ;  /* 0x000000040b047825 */ /* 0x001fce00078e0204 */
.L_x_20:
[----:B------:R-:W-:Y:S05]  /*17e0*/  YIELD ;  /* 0x0000000000007946 */ /* 0x000fea0003800000 */
[----:B------:R0:W-:Y:S06]  /*17f0*/  MEMBAR.SC.CTA ;  /* 0x0000000000007992 */ /* 0x0001ec0000000000 */
[----:B0-----:R-:W2:Y:S02]  /*1800*/  LDG.E.STRONG.SYS R11, desc[UR6][R4.64] ;  /* 0x00000006040b7981 */ /* 0x001ea4000c1f5900 */
[----:B--2---:R-:W-:-:S13]  /*1810*/  ISETP.NE.AND P0, PT, R11, RZ, PT ;  /* 0x000000ff0b00720c */ /* 0x004fda0003f05270 */
[----:B------:R-:W-:Y:S05]  /*1820*/  @!P0 BRA `(.L_x_20) ;  /* 0xfffffffc00ec8947 */ /* 0x000fea000383ffff */
[----:B------:R-:W-:Y:S05]  /*1830*/  BSYNC B2 ;  /* 0x0000000000027941 */ /* 0x000fea0003800000 */
.L_x_19:
[----:B------:R-:W-:Y:S01]  /*1840*/  BSSY.RECONVERGENT B2, `(.L_x_21) ;  /* 0x0000006000027945 */ /* 0x000fe20003800200 */
[C---:B------:R-:W-:Y:S02]  /*1850*/  ISETP.GT.AND P0, PT, R11.reuse, -0x1, PT ;  /* 0xffffffff0b00780c */ /* 0x040fe40003f04270 */
[----:B------:R-:W-:Y:S01]  /*1860*/  LOP3.LUT R4, R11, 0x3fffffff, RZ, 0xc0, !PT ;  /* 0x3fffffff0b047812 */ /* 0x000fe200078ec0ff */
[----:B------:R-:W-:Y:S05]  /*1870*/  WARPSYNC.EXCLUSIVE R6 ;  /* 0x0000000006007348 */ /* 0x000fea0003a00000 */
[----:B------:R-:W-:-:S05]  /*1880*/  IMAD.IADD R17, R4, 0x1, R17 ;  /* 0x0000000104117824 */ /* 0x000fca00078e0211 */
[----:B------:R-:W-:-:S07]  /*1890*/  VOTE.ANY R6, PT, P0 ;  /* 0x0000000000067806 */ /* 0x000fce00000e0100 */
[----:B------:R-:W-:Y:S05]  /*18a0*/  BSYNC.RECONVERGENT B2 ;  /* 0x0000000000027941 */ /* 0x000fea0003800200 */
.L_x_21:
[----:B------:R-:W-:Y:S01]  /*18b0*/  ISETP.GT.U32.AND P1, PT, R10, 0x1, PT ;  /* 0x000000010a00780c */ /* 0x000fe20003f24070 */
[----:B------:R-:W-:-:S12]  /*18c0*/  IMAD.MOV.U32 R10, RZ, RZ, R19 ;  /* 0x000000ffff0a7224 */ /* 0x000fd800078e0013 */
[----:B------:R-:W-:Y:S05]  /*18d0*/  @P0 BRA P1, `(.L_x_22) ;  /* 0xfffffffc00ac0947 */ /* 0x000fea000083ffff */
[----:B------:R-:W-:Y:S05]  /*18e0*/  BSYNC B0 ;  /* 0x0000000000007941 */ /* 0x000fea0003800000 */
.L_x_18:
[----:B------:R1:W2:Y:S02]  /*18f0*/  LDS.64 R4, [R13+0x6600] ;  /* 0x006600000d047984 */ /* 0x0002a40000000a00 */
.L_x_17:
[C---:B------:R-:W-:Y:S01]  /*1900*/  IMAD.IADD R19, R17.reuse, 0x1, -R0 ;  /* 0x0000000111137824 */ /* 0x040fe200078e0a00 */
[----:B------:R-:W-:-:S04]  /*1910*/  LOP3.LUT R11, R17, 0x80000000, RZ, 0xfc, !PT ;  /* 0x80000000110b7812 */ /* 0x000fc800078efcff */
[C---:B0-2---:R-:W-:Y:S01]  /*1920*/  IADD3 R4, P0, PT, R19.reuse, R4, RZ ;  /* 0x0000000413047210 */ /* 0x045fe20007f1e0ff */
[----:B------:R0:W-:Y:S03]  /*1930*/  STG.E.STRONG.SYS desc[UR6][R14.64], R11 ;  /* 0x0000000b0e007986 */ /* 0x0001e6000c115906 */
[----:B------:R-:W-:-:S05]  /*1940*/  LEA.HI.X.SX32 R5, R19, R5, 0x1, P0 ;  /* 0x0000000513057211 */ /* 0x000fca00000f0eff */
[----:B------:R0:W-:Y:S04]  /*1950*/  STS.64 [R13+0x6600], R4 ;  /* 0x006600040d007388 */ /* 0x0001e80000000a00 */
.L_x_16:
[----:B------:R-:W-:Y:S05]  /*1960*/  BSYNC B1 ;  /* 0x0000000000017941 */ /* 0x000fea0003800000 */
.L_x_15:
[----:B0-----:R-:W0:Y:S01]  /*1970*/  LDC R5, c[0x0][0x3c0] ;  /* 0x0000f000ff057b82 */ /* 0x001e220000000800 */
[----:B------:R-:W-:-:S07]  /*1980*/  IMAD R4, R49, 0x8, R7 ;  /* 0x0000000831047824 */ /* 0x000fce00078e0207 */
[----:B------:R-:W2:Y:S01]  /*1990*/  LDC.64 R16, c[0x0][0x390] ;  /* 0x0000e400ff107b82 */ /* 0x000ea20000000a00 */
[----:B0-----:R-:W-:Y:S02]  /*19a0*/  ISETP.GE.AND P0, PT, R47, R5, PT ;  /* 0x000000052f00720c */ /* 0x001fe40003f06270 */
[----:B--2---:R-:W-:-:S04]  /*19b0*/  ISETP.EQ.U32.AND P1, PT, R16, RZ, PT ;  /* 0x000000ff1000720c */ /* 0x004fc80003f22070 */
[----:B------:R-:W-:-:S04]  /*19c0*/  ISETP.EQ.OR.EX P0, PT, R17, RZ, !P0, P1 ;  /* 0x000000ff1100720c */ /* 0x000fc80004702710 */
[----:B------:R-:W-:-:S13]  /*19d0*/  ISETP.GT.U32.OR P0, PT, R3, 0xff, P0 ;  /* 0x000000ff0300780c */ /* 0x000fda0000704470 */
[----:B------:R-:W-:Y:S05]  /*19e0*/  @P0 BRA `(.L_x_23) ;  /* 0x0000000000240947 */ /* 0x000fea0003800000 */
[----:B------:R-:W0:Y:S01]  /*19f0*/  LDS.64 R10, [R13+0x6600] ;  /* 0x006600000d0a7984 */ /* 0x000e220000000a00 */
[C---:B------:R-:W-:Y:S02]  /*1a00*/  ISETP.GT.U32.AND P0, PT, R3.reuse, R49, PT ;  /* 0x000000310300720c */ /* 0x040fe40003f04070 */
[C---:B------:R-:W-:Y:S02]  /*1a10*/  LEA R6, P2, R3.reuse, R16, 0x3 ;  /* 0x0000001003067211 */ /* 0x040fe400078418ff */
[----:B------:R-:W-:Y:S02]  /*1a20*/  SEL R7, RZ, 0x1980, !P0 ;  /* 0x00001980ff077807 */ /* 0x000fe40004000000 */
[--C-:B------:R-:W-:Y:S02]  /*1a30*/  SHF.R.S32.HI R15, RZ, 0x1f, R0.reuse ;  /* 0x0000001fff0f7819 */ /* 0x100fe40000011400 */
[----:B0-----:R-:W-:Y:S02]  /*1a40*/  IADD3 R2, P0, P1, R10, R7, R0 ;  /* 0x000000070a027210 */ /* 0x001fe4000791e000 */
[----:B------:R-:W-:-:S02]  /*1a50*/  LEA.HI.X R7, R3, R17, RZ, 0x3, P2 ;  /* 0x0000001103077211 */ /* 0x000fc400010f1cff */
[----:B------:R-:W-:-:S05]  /*1a60*/  IADD3.X R3, PT, PT, R11, RZ, R15, P0, P1 ;  /* 0x000000ff0b037210 */ /* 0x000fca00007e240f */
[----:B------:R0:W-:Y:S04]  /*1a70*/  STG.E.64 desc[UR6][R6.64], R2 ;  /* 0x0000000206007986 */ /* 0x0001e8000c101b06 */
.L_x_23:
[----:B------:R-:W-:Y:S05]  /*1a80*/  WARPSYNC.ALL ;  /* 0x0000000000007948 */ /* 0x000fea0003800000 */
[----:B------:R-:W-:Y:S01]  /*1a90*/  BAR.SYNC.DEFER_BLOCKING 0x0 ;  /* 0x0000000000007b1d */ /* 0x000fe20000010000 */
[----:B------:R-:W-:-:S05]  /*1aa0*/  ISETP.GT.AND P0, PT, R47, R5, PT ;  /* 0x000000052f00720c */ /* 0x000fca0003f04270 */
[----:B0-----:R0:W2:Y:S08]  /*1ab0*/  LDS.64 R2, [R4+0x6600] ;  /* 0x0066000004027984 */ /* 0x0010b00000000a00 */
[----:B0-----:R-:W-:Y:S05]  /*1ac0*/  @P0 BRA `(.L_x_24) ;  /* 0x00000000005c0947 */ /* 0x001fea0003800000 */
[----:B------:R-:W0:Y:S01]  /*1ad0*/  LDCU.64 UR4, c[0x0][0x3a0] ;  /* 0x00007400ff0477ac */ /* 0x000e220008000a00 */
[----:B--2---:R-:W-:-:S05]  /*1ae0*/  IADD3 R0, P1, PT, R57, R2, RZ ;  /* 0x0000000239007210 */ /* 0x004fca0007f3e0ff */
[----:B------:R-:W-:Y:S01]  /*1af0*/  IMAD.X R7, RZ, RZ, R3, P1 ;  /* 0x000000ffff077224 */ /* 0x000fe200008e0603 */
[----:B0-----:R-:W-:-:S04]  /*1b00*/  LEA R2, P1, R0, UR4, 0x2 ;  /* 0x0000000400027c11 */ /* 0x001fc8000f8210ff */
[----:B------:R-:W-:-:S05]  /*1b10*/  LEA.HI.X R3, R0, UR5, R7, 0x2, P1 ;  /* 0x0000000500037c11 */ /* 0x000fca00088f1407 */
[----:B------:R2:W-:Y:S04]  /*1b20*/  STG.E desc[UR6][R2.64], R28 ;  /* 0x0000001c02007986 */ /* 0x0005e8000c101906 */
        /* <DEDUP_REMOVED lines=15> */
[----:B------:R2:W-:Y:S01]  /*1c20*/  STG.E desc[UR6][R2.64+0x800], R46 ;  /* 0x0008002e02007986 */ /* 0x0005e2000c101906 */
[----:B------:R-:W-:Y:S05]  /*1c30*/  BRA `(.L_x_25) ;  /* 0x0000000000e07947 */ /* 0x000fea0003800000 */
.L_x_24:
[----:B------:R-:W0:Y:S01]  /*1c40*/  LDCU.64 UR4, c[0x0][0x3a0] ;  /* 0x00007400ff0477ac */ /* 0x000e220008000a00 */
[----:B------:R-:W-:Y:S01]  /*1c50*/  IMAD R4, R42, -0x1980, R5 ;  /* 0xffffe6802a047824 */ /* 0x000fe200078e0205 */
[C---:B--2---:R-:W-:Y:S01]  /*1c60*/  IADD3 R0, P1, PT, R57.reuse, R2, RZ ;  /* 0x0000000239007210 */ /* 0x044fe20007f3e0ff */
[C---:B------:R-:W-:Y:S02]  /*1c70*/  VIADD R11, R57.reuse, 0x20 ;  /* 0x00000020390b7836 */ /* 0x040fe40000000000 */
[C---:B-1----:R-:W-:Y:S01]  /*1c80*/  VIADD R13, R57.reuse, 0x40 ;  /* 0x00000040390d7836 */ /* 0x042fe20000000000 */
[-C--:B------:R-:W-:Y:S01]  /*1c90*/  ISETP.GE.AND P5, PT, R57, R4.reuse, PT ;  /* 0x000000043900720c */ /* 0x080fe20003fa6270 */
[----:B------:R-:W-:Y:S01]  /*1ca0*/  IMAD.X R7, RZ, RZ, R3, P1 ;  /* 0x000000ffff077224 */ /* 0x000fe200008e0603 */
[-C--:B------:R-:W-:Y:S01]  /*1cb0*/  ISETP.GE.AND P4, PT, R11, R4.reuse, PT ;  /* 0x000000040b00720c */ /* 0x080fe20003f86270 */
[----:B------:R-:W-:Y:S01]  /*1cc0*/  VIADD R11, R57, 0x60 ;  /* 0x00000060390b7836 */ /* 0x000fe20000000000 */
[----:B------:R-:W-:Y:S01]  /*1cd0*/  ISETP.GE.AND P3, PT, R13, R4, PT ;  /* 0x000000040d00720c */ /* 0x000fe20003f66270 */
[----:B------:R-:W-:-:S02]  /*1ce0*/  VIADD R13, R57, 0x80 ;  /* 0x00000080390d7836 */ /* 0x000fc40000000000 */
[----:B------:R-:W-:Y:S01]  /*1cf0*/  VIADD R15, R57, 0xa0 ;  /* 0x000000a0390f7836 */ /* 0x000fe20000000000 */
[-C--:B------:R-:W-:Y:S01]  /*1d00*/  ISETP.GE.AND P2, PT, R11, R4.reuse, PT ;  /* 0x000000040b00720c */ /* 0x080fe20003f46270 */
[----:B------:R-:W-:Y:S01]  /*1d10*/  VIADD R11, R57, 0xc0 ;  /* 0x000000c0390b7836 */ /* 0x000fe20000000000 */
[C---:B0-----:R-:W-:Y:S02]  /*1d20*/  LEA R2, P1, R0.reuse, UR4, 0x2 ;  /* 0x0000000400027c11 */ /* 0x041fe4000f8210ff */
[-C--:B------:R-:W-:Y:S02]  /*1d30*/  ISETP.GE.AND P6, PT, R15, R4.reuse, PT ;  /* 0x000000040f00720c */ /* 0x080fe40003fc6270 */
[----:B------:R-:W-:Y:S02]  /*1d40*/  LEA.HI.X R3, R0, UR5, R7, 0x2, P1 ;  /* 0x0000000500037c11 */ /* 0x000fe400088f1407 */
[----:B------:R-:W-:Y:S01]  /*1d50*/  ISETP.GE.AND P1, PT, R13, R4, PT ;  /* 0x000000040d00720c */ /* 0x000fe20003f26270 */
[----:B------:R-:W-:-:S02]  /*1d60*/  VIADD R13, R57, 0xe0 ;  /* 0x000000e0390d7836 */ /* 0x000fc40000000000 */
[----:B------:R0:W-:Y:S01]  /*1d70*/  @!P5 STG.E desc[UR6][R2.64], R28 ;  /* 0x0000001c0200d986 */ /* 0x0001e2000c101906 */
[-C--:B------:R-:W-:Y:S01]  /*1d80*/  ISETP.GE.AND P5, PT, R11, R4.reuse, PT ;  /* 0x000000040b00720c */ /* 0x080fe20003fa6270 */
[----:B------:R-:W-:Y:S02]  /*1d90*/  VIADD R11, R57, 0x100 ;  /* 0x00000100390b7836 */ /* 0x000fe40000000000 */
[----:B------:R0:W-:Y:S01]  /*1da0*/  @!P4 STG.E desc[UR6][R2.64+0x80], R29 ;  /* 0x0000801d0200c986 */ /* 0x0001e2000c101906 */
[-C--:B------:R-:W-:Y:S01]  /*1db0*/  ISETP.GE.AND P4, PT, R13, R4.reuse, PT ;  /* 0x000000040d00720c */ /* 0x080fe20003f86270 */
[----:B------:R-:W-:Y:S02]  /*1dc0*/  VIADD R13, R57, 0x120 ;  /* 0x00000120390d7836 */ /* 0x000fe40000000000 */
[----:B------:R0:W-:Y:S01]  /*1dd0*/  @!P3 STG.E desc[UR6][R2.64+0x100], R30 ;  /* 0x0001001e0200b986 */ /* 0x0001e2000c101906 */
        /* <DEDUP_REMOVED lines=21> */
[----:B------:R-:W-:-:S03]  /*1f30*/  ISETP.GE.AND P2, PT, R13, R4, PT ;  /* 0x000000040d00720c */ /* 0x000fc60003f46270 */
[----:B------:R0:W-:Y:S01]  /*1f40*/  @!P1 STG.E desc[UR6][R2.64+0x500], R38 ;  /* 0x0005002602009986 */ /* 0x0001e2000c101906 */
[----:B------:R-:W-:-:S03]  /*1f50*/  ISETP.GE.AND P1, PT, R11, R4, PT ;  /* 0x000000040b00720c */ /* 0x000fc60003f26270 */
[----:B------:R0:W-:Y:S04]  /*1f60*/  @!P6 STG.E desc[UR6][R2.64+0x580], R39 ;  /* 0x000580270200e986 */ /* 0x0001e8000c101906 */
[----:B------:R0:W-:Y:S04]  /*1f70*/  @!P5 STG.E desc[UR6][R2.64+0x600], R40 ;  /* 0x000600280200d986 */ /* 0x0001e8000c101906 */
[----:B------:R0:W-:Y:S04]  /*1f80*/  @!P4 STG.E desc[UR6][R2.64+0x680], R43 ;  /* 0x0006802b0200c986 */ /* 0x0001e8000c101906 */
[----:B------:R0:W-:Y:S04]  /*1f90*/  @!P3 STG.E desc[UR6][R2.64+0x700], R44 ;  /* 0x0007002c0200b986 */ /* 0x0001e8000c101906 */
[----:B------:R0:W-:Y:S04]  /*1fa0*/  @!P2 STG.E desc[UR6][R2.64+0x780], R45 ;  /* 0x0007802d0200a986 */ /* 0x0001e8000c101906 */
[----:B------:R0:W-:Y:S02]  /*1fb0*/  @!P1 STG.E desc[UR6][R2.64+0x800], R46 ;  /* 0x0008002e02009986 */ /* 0x0001e4000c101906 */
.L_x_25:
[----:B------:R-:W-:Y:S05]  /*1fc0*/  @P0 BRA `(.L_x_26) ;  /* 0x0000000000480947 */ /* 0x000fea0003800000 */
[----:B------:R3:W5:Y:S04]  /*1fd0*/  LDG.E R11, desc[UR6][R8.64] ;  /* 0x00000006080b7981 */ /* 0x000768000c1e1900 */
[----:B-1----:R3:W5:Y:S04]  /*1fe0*/  LDG.E R13, desc[UR6][R8.64+0x80] ;  /* 0x00008006080d7981 */ /* 0x002768000c1e1900 */
[----:B------:R3:W5:Y:S04]  /*1ff0*/  LDG.E R15, desc[UR6][R8.64+0x100] ;  /* 0x00010006080f7981 */ /* 0x000768000c1e1900 */
[----:B------:R3:W5:Y:S04]  /*2000*/  LDG.E R17, desc[UR6][R8.64+0x180] ;  /* 0x0001800608117981 */ /* 0x000768000c1e1900 */
[----:B------:R3:W5:Y:S04]  /*2010*/  LDG.E R19, desc[UR6][R8.64+0x200] ;  /* 0x0002000608137981 */ /* 0x000768000c1e1900 */
[----:B------:R3:W5:Y:S04]  /*2020*/  LDG.E R21, desc[UR6][R8.64+0x280] ;  /* 0x0002800608157981 */ /* 0x000768000c1e1900 */
[----:B------:R3:W5:Y:S04]  /*2030*/  LDG.E R23, desc[UR6][R8.64+0x300] ;  /* 0x0003000608177981 */ /* 0x000768000c1e1900 */
[----:B------:R3:W5:Y:S04]  /*2040*/  LDG.E R25, desc[UR6][R8.64+0x380] ;  /* 0x0003800608197981 */ /* 0x000768000c1e1900 */
[----:B------:R3:W5:Y:S04]  /*2050*/  LDG.E R27, desc[UR6][R8.64+0x400] ;  /* 0x00040006081b7981 */ /* 0x000768000c1e1900 */
[----:B0-2---:R3:W5:Y:S04]  /*2060*/  LDG.E R29, desc[UR6][R8.64+0x480] ;  /* 0x00048006081d7981 */ /* 0x005768000c1e1900 */
        /* <DEDUP_REMOVED lines=8> */
.L_x_26:
[----:B------:R-:W-:Y:S02]  /*20f0*/  IMAD.IADD R54, R5, 0x1, -R54 ;  /* 0x0000000105367824 */ /* 0x000fe400078e0a36 */
[C---:B0-2---:R-:W-:Y:S02]  /*2100*/  VIADD R3, R57.reuse, 0x20 ;  /* 0x0000002039037836 */ /* 0x045fe40000000000 */
[C---:B------:R-:W-:Y:S01]  /*2110*/  VIADD R45, R57.reuse, 0x40 ;  /* 0x00000040392d7836 */ /* 0x040fe20000000000 */
[CC--:B------:R-:W-:Y:S01]  /*2120*/  ISETP.GE.AND P5, PT, R57.reuse, R54.reuse, PT ;  /* 0x000000363900720c */ /* 0x0c0fe20003fa6270 */
[----:B------:R-:W-:Y:S01]  /*2130*/  VIADD R47, R57, 0x80 ;  /* 0x00000080392f7836 */ /* 0x000fe20000000000 */
[-C--:B------:R-:W-:Y:S01]  /*2140*/  ISETP.GE.AND P4, PT, R3, R54.reuse, PT ;  /* 0x000000360300720c */ /* 0x080fe20003f86270 */
[----:B------:R-:W-:Y:S01]  /*2150*/  VIADD R3, R57, 0x60 ;  /* 0x0000006039037836 */ /* 0x000fe20000000000 */
[-C--:B------:R-:W-:Y:S01]  /*2160*/  ISETP.GE.AND P3, PT, R45, R54.reuse, PT ;  /* 0x000000362d00720c */ /* 0x080fe20003f66270 */
[----:B------:R-:W-:Y:S01]  /*2170*/  VIADD R45, R57, 0xa0 ;  /* 0x000000a0392d7836 */ /* 0x000fe20000000000 */
[----:B------:R-:W-:-:S02]  /*2180*/  ISETP.GE.AND P1, PT, R47, R54, PT ;  /* 0x000000362f00720c */ /* 0x000fc40003f26270 */
[-C--:B------:R-:W-:Y:S01]  /*2190*/  ISETP.GE.AND P2, PT, R3, R54.reuse, PT ;  /* 0x000000360300720c */ /* 0x080fe20003f46270 */
[----:B------:R-:W-:Y:S01]  /*21a0*/  VIADD R3, R57, 0xc0 ;  /* 0x000000c039037836 */ /* 0x000fe20000000000 */
[-C--:B------:R-:W-:Y:S01]  /*21b0*/  ISETP.GE.AND P6, PT, R45, R54.reuse, PT ;  /* 0x000000362d00720c */ /* 0x080fe20003fc6270 */
[----:B------:R-:W-:Y:S02]  /*21c0*/  VIADD R45, R57, 0xe0 ;  /* 0x000000e0392d7836 */ /* 0x000fe40000000000 */
[----:B------:R0:W5:Y:S01]  /*21d0*/  @!P5 LDG.E R11, desc[UR6][R8.64] ;  /* 0x00000006080bd981 */ /* 0x000162000c1e1900 */
[-C--:B------:R-:W-:Y:S01]  /*21e0*/  ISETP.GE.AND P5, PT, R3, R54.reuse, PT ;  /* 0x000000360300720c */ /* 0x080fe20003fa6270 */
[----:B------:R-:W-:Y:S02]  /*21f0*/  VIADD R3, R57, 0x100 ;  /* 0x0000010039037836 */ /* 0x000fe40000000000 */
[----:B-1----:R0:W5:Y:S01]  /*2200*/  @!P4 LDG.E R13, desc[UR6][R8.64+0x80] ;  /* 0x00008006080dc981 */ /* 0x002162000c1e1900 */
[----:B------:R-:W-:Y:S01]  /*2210*/  ISETP.GE.AND P4, PT, R45, R54, PT ;  /* 0x000000362d00720c */ /* 0x000fe20003f86270 */
[----:B------:R-:W-:-:S02]  /*2220*/  VIADD R45, R57, 0x120 ;  /* 0x00000120392d7836 */ /* 0x000fc40000000000 */
[----:B------:R0:W5:Y:S01]  /*2230*/  @!P3 LDG.E R15, desc[UR6][R8.64+0x100] ;  /* 0x00010006080fb981 */ /* 0x000162000c1e1900 */
[-C--:B------:R-:W-:Y:S01]  /*2240*/  ISETP.GE.AND P3, PT, R3, R54.reuse, PT ;  /* 0x000000360300720c */ /* 0x080fe20003f66270 */
[----:B------:R-:W-:Y:S02]  /*2250*/  VIADD R3, R57, 0x140 ;  /* 0x0000014039037836 */ /* 0x000fe40000000000 */
[----:B------:R0:W5:Y:S01]  /*2260*/  @!P2 LDG.E R17, desc[UR6][R8.64+0x180] ;  /* 0x000180060811a981 */ /* 0x000162000c1e1900 */
[-C--:B------:R-:W-:Y:S01]  /*2270*/  ISETP.GE.AND P2, PT, R45, R54.reuse, PT ;  /* 0x000000362d00720c */ /* 0x080fe20003f46270 */
[----:B------:R-:W-:Y:S02]  /*2280*/  VIADD R45, R57, 0x160 ;  /* 0x00000160392d7836 */ /* 0x000fe40000000000 */
[----:B------:R0:W5:Y:S01]  /*2290*/  @!P1 LDG.E R19, desc[UR6][R8.64+0x200] ;  /* 0x0002000608139981 */ /* 0x000162000c1e1900 */
        /* <DEDUP_REMOVED lines=15> */
[----:B------:R-:W-:-:S03]  /*2390*/  ISETP.GE.AND P2, PT, R45, R54, PT ;  /* 0x000000362d00720c */ /* 0x000fc60003f46270 */
[----:B------:R0:W5:Y:S01]  /*23a0*/  @!P1 LDG.E R31, desc[UR6][R8.64+0x500] ;  /* 0x00050006081f9981 */ /* 0x000162000c1e1900 */
[----:B------:R-:W-:-:S03]  /*23b0*/  ISETP.GE.AND P1, PT, R3, R54, PT ;  /* 0x000000360300720c */ /* 0x000fc60003f26270 */
[----:B------:R0:W5:Y:S04]  /*23c0*/  @!P6 LDG.E R33, desc[UR6][R8.64+0x580] ;  /* 0x000580060821e981 */ /* 0x000168000c1e1900 */
[----:B------:R0:W5:Y:S04]  /*23d0*/  @!P5 LDG.E R35, desc[UR6][R8.64+0x600] ;  /* 0x000600060823d981 */ /* 0x000168000c1e1900 */
[----:B------:R0:W5:Y:S04]  /*23e0*/  @!P4 LDG.E R37, desc[UR6][R8.64+0x680] ;  /* 0x000680060825c981 */ /* 0x000168000c1e1900 */
[----:B------:R0:W5:Y:S04]  /*23f0*/  @!P3 LDG.E R39, desc[UR6][R8.64+0x700] ;  /* 0x000700060827b981 */ /* 0x000168000c1e1900 */
[----:B------:R0:W5:Y:S04]  /*2400*/  @!P2 LDG.E R41, desc[UR6][R8.64+0x780] ;  /* 0x000780060829a981 */ /* 0x000168000c1e1900 */
[----:B------:R0:W5:Y:S02]  /*2410*/  @!P1 LDG.E R43, desc[UR6][R8.64+0x800] ;  /* 0x00080006082b9981 */ /* 0x000164000c1e1900 */
.L_x_27:
[----:B------:R-:W-:Y:S05]  /*2420*/  @P0 BRA `(.L_x_28) ;  /* 0x0000000000540947 */ /* 0x000fea0003800000 */
[----:B------:R-:W1:Y:S02]  /*2430*/  LDCU.64 UR4, c[0x0][0x3b0] ;  /* 0x00007600ff0477ac */ /* 0x000e640008000a00 */
[----:B-1----:R-:W-:-:S04]  /*2440*/  LEA R2, P0, R0, UR4, 0x2 ;  /* 0x0000000400027c11 */ /* 0x002fc8000f8010ff */
[----:B------:R-:W-:-:S05]  /*2450*/  LEA.HI.X R3, R0, UR5, R7, 0x2, P0 ;  /* 0x0000000500037c11 */ /* 0x000fca00080f1407 */
[----:B-----5:R-:W-:Y:S04]  /*2460*/  STG.E desc[UR6][R2.64], R11 ;  /* 0x0000000b02007986 */ /* 0x020fe8000c101906 */
[----:B------:R-:W-:Y:S04]  /*2470*/  STG.E desc[UR6][R2.64+0x80], R13 ;  /* 0x0000800d02007986 */ /* 0x000fe8000c101906 */
        /* <DEDUP_REMOVED lines=14> */
[----:B------:R-:W-:Y:S01]  /*2560*/  STG.E desc[UR6][R2.64+0x800], R43 ;  /* 0x0008002b02007986 */ /* 0x000fe2000c101906 */
[----:B------:R-:W-:Y:S05]  /*2570*/  EXIT ;  /* 0x000000000000794d */ /* 0x000fea0003800000 */
.L_x_28:
[----:B------:R-:W1:Y:S01]  /*2580*/  LDCU.64 UR4, c[0x0][0x3b0] ;  /* 0x00007600ff0477ac */ /* 0x000e620008000a00 */
[----:B------:R-:W-:Y:S02]  /*2590*/  IMAD R42, R42, -0x1980, R5 ;  /* 0xffffe6802a2a7824 */ /* 0x000fe400078e0205 */
[C---:B------:R-:W-:Y:S02]  /*25a0*/  VIADD R5, R57.reuse, 0x40 ;  /* 0x0000004039057836 */ /* 0x040fe40000000000 */
[C---:B------:R-:W-:Y:S01]  /*25b0*/  VIADD R3, R57.reuse, 0x20 ;  /* 0x0000002039037836 */ /* 0x040fe20000000000 */
[CC--:B------:R-:W-:Y:S01]  /*25c0*/  ISETP.GE.AND P3, PT, R57.reuse, R42.reuse, PT ;  /* 0x0000002a3900720c */ /* 0x0c0fe20003f66270 */
[----:B0--3--:R-:W-:Y:S01]  /*25d0*/  VIADD R9, R57, 0x60 ;  /* 0x0000006039097836 */ /* 0x009fe20000000000 */
[-C--:B------:R-:W-:Y:S01]  /*25e0*/  ISETP.GE.AND P1, PT, R5, R42.reuse, PT ;  /* 0x0000002a0500720c */ /* 0x080fe20003f26270 */
[----:B------:R-:W-:Y:S01]  /*25f0*/  VIADD R5, R57, 0x80 ;  /* 0x0000008039057836 */ /* 0x000fe20000000000 */
[-C--:B------:R-:W-:Y:S01]  /*2600*/  ISETP.GE.AND P2, PT, R3, R42.reuse, PT ;  /* 0x0000002a0300720c */ /* 0x080fe20003f46270 */
[----:B------:R-:W-:Y:S01]  /*2610*/  VIADD R45, R57, 0xc0 ;  /* 0x000000c0392d7836 */ /* 0x000fe20000000000 */
[-C--:B------:R-:W-:Y:S01]  /*2620*/  ISETP.GE.AND P0, PT, R9, R42.reuse, PT ;  /* 0x0000002a0900720c */ /* 0x080fe20003f06270 */
[----:B------:R-:W-:Y:S01]  /*2630*/  VIADD R9, R57, 0xa0 ;  /* 0x000000a039097836 */ /* 0x000fe20000000000 */
[----:B------:R-:W-:Y:S01]  /*2640*/  ISETP.GE.AND P6, PT, R5, R42, PT ;  /* 0x0000002a0500720c */ /* 0x000fe20003fc6270 */
[----:B------:R-:W-:Y:S01]  /*2650*/  VIADD R5, R57, 0xe0 ;  /* 0x000000e039057836 */ /* 0x000fe20000000000 */
[----:B-1----:R-:W-:-:S02]  /*2660*/  LEA R2, P4, R0, UR4, 0x2 ;  /* 0x0000000400027c11 */ /* 0x002fc4000f8810ff */
[-C--:B------:R-:W-:Y:S02]  /*2670*/  ISETP.GE.AND P5, PT, R9, R42.reuse, PT ;  /* 0x0000002a0900720c */ /* 0x080fe40003fa6270 */
[----:B------:R-:W-:Y:S01]  /*2680*/  LEA.HI.X R3, R0, UR5, R7, 0x2, P4 ;  /* 0x0000000500037c11 */ /* 0x000fe2000a0f1407 */
[----:B------:R-:W-:Y:S01]  /*2690*/  VIADD R7, R57, 0x100 ;  /* 0x0000010039077836 */ /* 0x000fe20000000000 */
[----:B------:R-:W-:-:S03]  /*26a0*/  ISETP.GE.AND P4, PT, R45, R42, PT ;  /* 0x0000002a2d00720c */ /* 0x000fc60003f86270 */
[----:B-----5:R0:W-:Y:S01]  /*26b0*/  @!P3 STG.E desc[UR6][R2.64], R11 ;  /* 0x0000000b0200b986 */ /* 0x0201e2000c101906 */
        /* <DEDUP_REMOVED lines=19> */
[C---:B------:R-:W-:Y:S02]  /*27f0*/  VIADD R5, R57.reuse, 0x1e0 ;  /* 0x000001e039057836 */ /* 0x040fe40000000000 */
[----:B------:R-:W-:Y:S01]  /*2800*/  VIADD R57, R57, 0x200 ;  /* 0x0000020039397836 */ /* 0x000fe20000000000 */
[----:B------:R0:W-:Y:S01]  /*2810*/  @!P3 STG.E desc[UR6][R2.64+0x380], R25 ;  /* 0x000380190200b986 */ /* 0x0001e2000c101906 */
[----:B------:R-:W-:-:S03]  /*2820*/  ISETP.GE.AND P3, PT, R7, R42, PT ;  /* 0x0000002a0700720c */ /* 0x000fc60003f66270 */
        /* <DEDUP_REMOVED lines=9> */
[----:B------:R0:W-:Y:S01]  /*28c0*/  @!P2 STG.E desc[UR6][R2.64+0x780], R41 ;  /* 0x000780290200a986 */ /* 0x0001e2000c101906 */
[----:B------:R-:W-:Y:S05]  /*28d0*/  @P1 EXIT ;  /* 0x000000000000194d */ /* 0x000fea0003800000 */
[----:B------:R-:W-:Y:S01]  /*28e0*/  STG.E desc[UR6][R2.64+0x800], R43 ;  /* 0x0008002b02007986 */ /* 0x000fe2000c101906 */
[----:B------:R-:W-:Y:S05]  /*28f0*/  EXIT ;  /* 0x000000000000794d */ /* 0x000fea0003800000 */
.L_x_14:
[----:B------:R-:W-:Y:S01]  /*2900*/  IMAD.MOV.U32 R2, RZ, RZ, RZ ;  /* 0x000000ffff027224 */ /* 0x000fe200078e00ff */
[C---:B------:R-:W-:Y:S01]  /*2910*/  ISETP.GT.U32.AND P0, PT, R3.reuse, 0x1f, PT ;  /* 0x0000001f0300780c */ /* 0x040fe20003f04070 */
[----:B------:R-:W-:Y:S05]  /*2920*/  WARPSYNC.ALL ;  /* 0x0000000000007948 */ /* 0x000fea0003800000 */
[----:B------:R-:W-:-:S04]  /*2930*/  IMAD.HI.U32 R14, R3, 0x15555556, R2 ;  /* 0x15555556030e7827 */ /* 0x000fc800078e0002 */
[----:B------:R-:W-:-:S05]  /*2940*/  IMAD R15, R14, 0x4, R7 ;  /* 0x000000040e0f7824 */ /* 0x000fca00078e0207 */
[----:B------:R0:W-:Y:S01]  /*2950*/  STS [R15+0x3410], R0 ;  /* 0x003410000f007388 */ /* 0x0001e20000000800 */
[----:B------:R-:W-:Y:S06]  /*2960*/  BAR.SYNC.DEFER_BLOCKING 0x0 ;  /* 0x0000000000007b1d */ /* 0x000fec0000010000 */
[----:B------:R-:W-:Y:S05]  /*2970*/  @P0 BRA `(.L_x_29) ;  /* 0x0000000000dc0947 */ /* 0x000fea0003800000 */
[----:B------:R-:W-:Y:S01]  /*2980*/  IMAD R14, R3, 0x34, R7 ;  /* 0x00000034030e7824 */ /* 0x000fe200078e0207 */
[----:B------:R-:W-:-:S04]  /*2990*/  UMOV UR8, 0xffffffff ;  /* 0xffffffff00087882 */ /* 0x000fc80000000000 */
[----:B------:R-:W-:Y:S04]  /*29a0*/  LDS R28, [R14+0x3410] ;  /* 0x003410000e1c7984 */ /* 0x000fe80000000800 */
[----:B------:R-:W-:Y:S04]  /*29b0*/  LDS R29, [R14+0x3414] ;  /* 0x003414000e1d7984 */ /* 0x000fe80000000800 */
[----:B------:R-:W1:Y:S04]  /*29c0*/  LDS R30, [R14+0x3418] ;  /* 0x003418000e1e7984 */ /* 0x000e680000000800 */
[----:B------:R-:W-:Y:S04]  /*29d0*/  LDS R31, [R14+0x341c] ;  /* 0x00341c000e1f7984 */ /* 0x000fe80000000800 */
[----:B------:R-:W2:Y:S04]  /*29e0*/  LDS R32, [R14+0x3420] ;  /* 0x003420000e207984 */ /* 0x000ea80000000800 */
[----:B------:R-:W-:Y:S04]  /*29f0*/  LDS R33, [R14+0x3424] ;  /* 0x003424000e217984 */ /* 0x000fe80000000800 */
[----:B------:R-:W3:Y:S04]  /*2a00*/  LDS R34, [R14+0x3428] ;  /* 0x003428000e227984 */ /* 0x000ee80000000800 */
[----:B------:R-:W-:Y:S04]  /*2a10*/  LDS R35, [R14+0x342c] ;  /* 0x00342c000e237984 */ /* 0x000fe80000000800 */
[----:B------:R-:W4:Y:S04]  /*2a20*/  LDS R36, [R14+0x3430] ;  /* 0x003430000e247984 */ /* 0x000f280000000800 */
[----:B------:R-:W-:Y:S04]  /*2a30*/  LDS R37, [R14+0x3434] ;  /* 0x003434000e257984 */ /* 0x000fe80000000800 */
[----:B------:R-:W5:Y:S04]  /*2a40*/  LDS R38, [R14+0x3438] ;  /* 0x003438000e267984 */ /* 0x000f680000000800 */
[----:B------:R-:W0:Y:S01]  /*2a50*/  LDS R39, [R14+0x343c] ;  /* 0x00343c000e277984 */ /* 0x000e220000000800 */
[----:B-1----:R-:W-:-:S04]  /*2a60*/  IADD3 R40, PT, PT, R30, R29, R28 ;  /* 0x0000001d1e287210 */ /* 0x002fc80007ffe01c */
[----:B--2---:R-:W-:-:S04]  /*2a70*/  IADD3 R40, PT, PT, R32, R40, R31 ;  /* 0x0000002820287210 */ /* 0x004fc80007ffe01f */
[----:B---3--:R-:W-:-:S04]  /*2a80*/  IADD3 R40, PT, PT, R34, R40, R33 ;  /* 0x0000002822287210 */ /* 0x008fc80007ffe021 */
[----:B----4-:R-:W-:-:S04]  /*2a90*/  IADD3 R40, PT, PT, R36, R40, R35 ;  /* 0x0000002824287210 */ /* 0x010fc80007ffe023 */
[----:B-----5:R-:W-:-:S05]  /*2aa0*/  IADD3 R40, PT, PT, R38, R40, R37 ;  /* 0x0000002826287210 */ /* 0x020fca0007ffe025 */
[----:B0-----:R-:W-:Y:S01]  /*2ab0*/  IMAD.IADD R39, R39, 0x1, R40 ;  /* 0x0000000127277824 */ /* 0x001fe200078e0228 */
[----:B------:R-:W-:Y:S06]  /*2ac0*/  BRA.DIV UR8, `(.L_x_30) ;  /* 0x0000007a08547947 */ /* 0x000fec000b800000 */
[----:B------:R-:W0:Y:S02]  /*2ad0*/  SHFL.UP P0, R40, R39, 0x1, RZ ;  /* 0x0420000027287989 */ /* 0x000e2400000000ff */
[----:B0-----:R-:W-:-:S05]  /*2ae0*/  @P0 IMAD.IADD R40, R39, 0x1, R40 ;  /* 0x0000000127280824 */ /* 0x001fca00078e0228 */
[----:B------:R-:W0:Y:S02]  /*2af0*/  SHFL.UP P0, R43, R40, 0x2, RZ ;  /* 0x04400000282b7989 */ /* 0x000e2400000000ff */
[----:B0-----:R-:W-:-:S05]  /*2b00*/  @P0 IMAD.IADD R43, R40, 0x1, R43 ;  /* 0x00000001282b0824 */ /* 0x001fca00078e022b */
[----:B------:R-:W0:Y:S02]  /*2b10*/  SHFL.UP P0, R44, R43, 0x4, RZ ;  /* 0x048000002b2c7989 */ /* 0x000e2400000000ff */
[----:B0-----:R-:W-:-:S05]  /*2b20*/  @P0 IMAD.IADD R44, R43, 0x1, R44 ;  /* 0x000000012b2c0824 */ /* 0x001fca00078e022c */
[----:B------:R-:W0:Y:S02]  /*2b30*/  SHFL.UP P0, R45, R44, 0x8, RZ ;  /* 0x050000002c2d7989 */ /* 0x000e2400000000ff */
[----:B0-----:R-:W-:-:S05]  /*2b40*/  @P0 IMAD.IADD R45, R44, 0x1, R45 ;  /* 0x000000012c2d0824 */ /* 0x001fca00078e022d */
[----:B------:R0:W1:Y:S02]  /*2b50*/  SHFL.UP P0, R46, R45, 0x10, RZ ;  /* 0x060000002d2e7989 */ /* 0x00006400000000ff */
.L_x_120:
[----:B-1----:R-:W-:-:S04]  /*2b60*/  @P0 IMAD.IADD R46, R45, 0x1, R46 ;  /* 0x000000012d2e0824 */ /* 0x002fc800078e022e */
[----:B------:R-:W-:-:S04]  /*2b70*/  IMAD.IADD R39, R46, 0x1, -R39 ;  /* 0x000000012e277824 */ /* 0x000fc800078e0a27 */
[----:B------:R-:W-:Y:S01]  /*2b80*/  IMAD.IADD R28, R28, 0x1, R39 ;  /* 0x000000011c1c7824 */ /* 0x000fe200078e0227 */
[----:B------:R1:W-:Y:S03]  /*2b90*/  STS [R14+0x3410], R39 ;  /* 0x003410270e007388 */ /* 0x0003e60000000800 */
        /* <DEDUP_REMOVED lines=19> */
[----:B------:R1:W-:Y:S04]  /*2cd0*/  STS [R14+0x3438], R37 ;  /* 0x003438250e007388 */ /* 0x0003e80000000800 */
[----:B------:R1:W-:Y:S02]  /*2ce0*/  STS [R14+0x343c], R43 ;  /* 0x00343c2b0e007388 */ /* 0x0003e40000000800 */
.L_x_29:
[----:B------:R-:W-:Y:S05]  /*2cf0*/  WARPSYNC.ALL ;  /* 0x0000000000007948 */ /* 0x000fea0003800000 */
[----:B------:R-:W-:Y:S01]  /*2d00*/  BAR.SYNC.DEFER_BLOCKING 0x0 ;  /* 0x0000000000007b1d */ /* 0x000fe20000010000 */
[----:B------:R-:W-:Y:S02]  /*2d10*/  ISETP.NE.AND P0, PT, R50, RZ, PT ;  /* 0x000000ff3200720c */ /* 0x000fe40003f05270 */
[----:B-1----:R-:W-:-:S03]  /*2d20*/  SHF.R.U32.HI R28, RZ, UR5, R27 ;  /* 0x00000005ff1c7c19 */ /* 0x002fc6000801161b */
[----:B------:R-:W-:Y:S01]  /*2d30*/  BSSY.RECONVERGENT B0, `(.L_x_31) ;  /* 0x0000028000007945 */ /* 0x000fe20003800200 */
[----:B------:R-:W-:Y:S01]  /*2d40*/  LOP3.LUT R28, R28, UR4, RZ, 0x30, !PT ;  /* 0x000000041c1c7c12 */ /* 0x000fe2000f8e30ff */
[----:B0-----:R-:W0:Y:S06]  /*2d50*/  LDS R15, [R15+0x3410] ;  /* 0x003410000f0f7984 */ /* 0x001e2c0000000800 */
[----:B------:R-:W-:Y:S05]  /*2d60*/  @P0 BRA `(.L_x_32) ;  /* 0x0000000000900947 */ /* 0x000fea0003800000 */
[----:B------:R-:W0:Y:S04]  /*2d70*/  LDS R14, [R51] ;  /* 0x00000000330e7984 */ /* 0x000e280000000800 */
[----:B------:R-:W1:Y:S04]  /*2d80*/  LDS R30, [R51+0x400] ;  /* 0x00040000331e7984 */ /* 0x000e680000000800 */
[----:B------:R-:W2:Y:S04]  /*2d90*/  LDS R32, [R51+0x800] ;  /* 0x0008000033207984 */ /* 0x000ea80000000800 */
[----:B------:R-:W3:Y:S04]  /*2da0*/  LDS R34, [R51+0xc00] ;  /* 0x000c000033227984 */ /* 0x000ee80000000800 */
[----:B------:R-:W4:Y:S04]  /*2db0*/  LDS R36, [R51+0x1000] ;  /* 0x0010000033247984 */ /* 0x000f280000000800 */
[----:B------:R-:W5:Y:S04]  /*2dc0*/  LDS R38, [R51+0x1400] ;  /* 0x0014000033267984 */ /* 0x000f680000000800 */
[----:B------:R-:W5:Y:S04]  /*2dd0*/  LDS R40, [R51+0x1800] ;  /* 0x0018000033287984 */ /* 0x000f680000000800 */
[----:B------:R-:W5:Y:S04]  /*2de0*/  LDS R44, [R51+0x1c00] ;  /* 0x001c0000332c7984 */ /* 0x000f680000000800 */
[----:B------:R-:W5:Y:S04]  /*2df0*/  LDS R46, [R51+0x2000] ;  /* 0x00200000332e7984 */ /* 0x000f680000000800 */
[----:B------:R-:W5:Y:S04]  /*2e00*/  LDS R58, [R51+0x2400] ;  /* 0x00240000333a7984 */ /* 0x000f680000000800 */
[----:B------:R-:W5:Y:S01]  /*2e10*/  LDS R60, [R51+0x2800] ;  /* 0x00280000333c7984 */ /* 0x000f620000000800 */
[----:B0-----:R-:W-:-:S03]  /*2e20*/  IMAD.IADD R14, R15, 0x1, R14 ;  /* 0x000000010f0e7824 */ /* 0x001fc600078e020e */
[----:B------:R-:W0:Y:S01]  /*2e30*/  LDS R62, [R51+0x2c00] ;  /* 0x002c0000333e7984 */ /* 0x000e220000000800 */
[C---:B-1----:R-:W-:Y:S02]  /*2e40*/  IMAD.IADD R30, R15.reuse, 0x1, R30 ;  /* 0x000000010f1e7824 */ /* 0x042fe400078e021e */
[C---:B--2---:R-:W-:Y:S01]  /*2e50*/  IMAD.IADD R32, R15.reuse, 0x1, R32 ;  /* 0x000000010f207824 */ /* 0x044fe200078e0220 */
[----:B------:R1:W-:Y:S01]  /*2e60*/  STS [R51], R14 ;  /* 0x0000000e33007388 */ /* 0x0003e20000000800 */
[----:B---3--:R-:W-:-:S03]  /*2e70*/  IMAD.IADD R34, R15, 0x1, R34 ;  /* 0x000000010f227824 */ /* 0x008fc600078e0222 */
[----:B------:R1:W-:Y:S01]  /*2e80*/  STS [R51+0x400], R30 ;  /* 0x0004001e33007388 */ /* 0x0003e20000000800 */
[----:B----4-:R-:W-:-:S03]  /*2e90*/  IMAD.IADD R36, R15, 0x1, R36 ;  /* 0x000000010f247824 */ /* 0x010fc600078e0224 */
[----:B------:R1:W-:Y:S01]  /*2ea0*/  STS [R51+0x800], R32 ;  /* 0x0008002033007388 */ /* 0x0003e20000000800 */
[----:B-----5:R-:W-:-:S03]  /*2eb0*/  IMAD.IADD R38, R15, 0x1, R38 ;  /* 0x000000010f267824 */ /* 0x020fc600078e0226 */
[----:B------:R1:W-:Y:S01]  /*2ec0*/  STS [R51+0xc00], R34 ;  /* 0x000c002233007388 */ /* 0x0003e20000000800 */
[----:B------:R-:W-:-:S03]  /*2ed0*/  IMAD.IADD R40, R15, 0x1, R40 ;  /* 0x000000010f287824 */ /* 0x000fc600078e0228 */
        /* <DEDUP_REMOVED lines=9> */
[----:B0-----:R-:W-:-:S03]  /*2f70*/  IMAD.IADD R62, R15, 0x1, R62 ;  /* 0x000000010f3e7824 */ /* 0x001fc600078e023e */
[----:B------:R1:W-:Y:S04]  /*2f80*/  STS [R51+0x2400], R58 ;  /* 0x0024003a33007388 */ /* 0x0003e80000000800 */
[----:B------:R1:W-:Y:S04]  /*2f90*/  STS [R51+0x2800], R60 ;  /* 0x0028003c33007388 */ /* 0x0003e80000000800 */
[----:B------:R1:W-:Y:S02]  /*2fa0*/  STS [R51+0x2c00], R62 ;  /* 0x002c003e33007388 */ /* 0x0003e40000000800 */
.L_x_32:
[----:B------:R-:W-:Y:S05]  /*2fb0*/  BSYNC.RECONVERGENT B0 ;  /* 0x0000000000007941 */ /* 0x000fea0003800200 */
.L_x_31:
[----:B------:R-:W-:Y:S01]  /*2fc0*/  BAR.SYNC.DEFER_BLOCKING 0x0 ;  /* 0x0000000000007b1d */ /* 0x000fe20000010000 */
[----:B------:R-:W-:Y:S01]  /*2fd0*/  R2P PR, R28, 0x7f ;  /* 0x0000007f1c007804 */ /* 0x000fe20000000000 */
[----:B------:R-:W-:-:S04]  /*2fe0*/  IMAD.MOV.U32 R47, RZ, RZ, RZ ;  /* 0x000000ffff2f7224 */ /* 0x000fc800078e00ff */
[----:B------:R-:W-:Y:S08]  /*2ff0*/  BSSY.RECONVERGENT B0, `(.L_x_33) ;  /* 0x0000024000007945 */ /* 0x000ff00003800200 */
[----:B-1----:R-:W-:Y:S02]  /*3000*/  VOTE.ANY R14, PT, P0 ;  /* 0x00000000000e7806 */ /* 0x002fe400000e0100 */
[----:B------:R-:W-:-:S02]  /*3010*/  VOTE.ANY R29, PT, P1 ;  /* 0x00000000001d7806 */ /* 0x000fc400008e0100 */
[----:B------:R-:W-:Y:S02]  /*3020*/  @!P0 LOP3.LUT R14, RZ, R14, RZ, 0x33, !PT ;  /* 0x0000000eff0e8212 */ /* 0x000fe400078e33ff */
[----:B------:R-:W-:Y:S02]  /*3030*/  VOTE.ANY R31, PT, P2 ;  /* 0x00000000001f7806 */ /* 0x000fe400010e0100 */
[----:B------:R-:W-:Y:S02]  /*3040*/  @!P1 LOP3.LUT R29, RZ, R29, RZ, 0x33, !PT ;  /* 0x0000001dff1d9212 */ /* 0x000fe400078e33ff */
[----:B------:R-:W-:Y:S02]  /*3050*/  VOTE.ANY R33, PT, P3 ;  /* 0x0000000000217806 */ /* 0x000fe400018e0100 */
[----:B------:R-:W-:Y:S02]  /*3060*/  @!P2 LOP3.LUT R31, RZ, R31, RZ, 0x33, !PT ;  /* 0x0000001fff1fa212 */ /* 0x000fe400078e33ff */
[----:B------:R-:W-:-:S02]  /*3070*/  LOP3.LUT R14, R29, R14, RZ, 0xc0, !PT ;  /* 0x0000000e1d0e7212 */ /* 0x000fc400078ec0ff */
[----:B------:R-:W-:Y:S02]  /*3080*/  @!P3 LOP3.LUT R33, RZ, R33, RZ, 0x33, !PT ;  /* 0x00000021ff21b212 */ /* 0x000fe400078e33ff */
[----:B------:R-:W-:Y:S02]  /*3090*/  LOP3.LUT R14, R31, R14, RZ, 0xc0, !PT ;  /* 0x0000000e1f0e7212 */ /* 0x000fe400078ec0ff */
[----:B------:R-:W-:Y:S02]  /*30a0*/  VOTE.ANY R29, PT, P4 ;  /* 0x00000000001d7806 */ /* 0x000fe400020e0100 */
[----:B------:R-:W-:Y:S02]  /*30b0*/  LOP3.LUT R14, R33, R14, RZ, 0xc0, !PT ;  /* 0x0000000e210e7212 */ /* 0x000fe400078ec0ff */
[----:B------:R-:W-:Y:S02]  /*30c0*/  @!P4 LOP3.LUT R29, RZ, R29, RZ, 0x33, !PT ;  /* 0x0000001dff1dc212 */ /* 0x000fe400078e33ff */
[----:B------:R-:W-:-:S02]  /*30d0*/  VOTE.ANY R31, PT, P5 ;  /* 0x00000000001f7806 */ /* 0x000fc400028e0100 */
[----:B------:R-:W-:Y:S01]  /*30e0*/  LOP3.LUT R14, R29, R14, RZ, 0xc0, !PT ;  /* 0x0000000e1d0e7212 */ /* 0x000fe200078ec0ff */
[----:B------:R-:W-:Y:S01]  /*30f0*/  IMAD.SHL.U32 R29, R3, 0x20, RZ ;  /* 0x00000020031d7824 */ /* 0x000fe200078e00ff */
[----:B------:R-:W-:Y:S02]  /*3100*/  LOP3.LUT P0, RZ, R28, 0x80, RZ, 0xc0, !PT ;  /* 0x000000801cff7812 */ /* 0x000fe4000780c0ff */
[----:B------:R-:W-:Y:S02]  /*3110*/  @!P5 LOP3.LUT R31, RZ, R31, RZ, 0x33, !PT ;  /* 0x0000001fff1fd212 */ /* 0x000fe400078e33ff */
[----:B------:R-:W-:Y:S02]  /*3120*/  VOTE.ANY R30, PT, P6 ;  /* 0x00000000001e7806 */ /* 0x000fe400030e0100 */
[----:B------:R-:W-:Y:S02]  /*3130*/  LOP3.LUT R31, R31, R14, RZ, 0xc0, !PT ;  /* 0x0000000e1f1f7212 */ /* 0x000fe400078ec0ff */
[----:B------:R-:W1:Y:S01]  /*3140*/  S2R R14, SR_LEMASK ;  /* 0x00000000000e7919 */ /* 0x000e620000003a00 */
[----:B------:R-:W-:-:S04]  /*3150*/  @!P6 LOP3.LUT R30, RZ, R30, RZ, 0x33, !PT ;  /* 0x0000001eff1ee212 */ /* 0x000fc800078e33ff */
[----:B------:R-:W-:Y:S02]  /*3160*/  VOTE.ANY R32, PT, P0 ;  /* 0x0000000000207806 */ /* 0x000fe400000e0100 */
[----:B------:R-:W-:Y:S02]  /*3170*/  LOP3.LUT R31, R30, R31, RZ, 0xc0, !PT ;  /* 0x0000001f1e1f7212 */ /* 0x000fe400078ec0ff */
[----:B------:R-:W-:Y:S02]  /*3180*/  @!P0 LOP3.LUT R32, RZ, R32, RZ, 0x33, !PT ;  /* 0x00000020ff208212 */ /* 0x000fe400078e33ff */
[----:B------:R-:W-:Y:S02]  /*3190*/  LOP3.LUT R30, R29, 0x7c00, RZ, 0xc0, !PT ;  /* 0x00007c001d1e7812 */ /* 0x000fe400078ec0ff */
[----:B------:R-:W-:-:S03]  /*31a0*/  LOP3.LUT R31, R32, R31, RZ, 0xc0, !PT ;  /* 0x0000001f201f7212 */ /* 0x000fc600078ec0ff */
[----:B------:R-:W-:Y:S01]  /*31b0*/  IMAD.IADD R29, R7, 0x1, R30 ;  /* 0x00000001071d7824 */ /* 0x000fe200078e021e */
[----:B------:R-:W2:Y:S01]  /*31c0*/  FLO.U32 R32, R31 ;  /* 0x0000001f00207300 */ /* 0x000ea200000e0000 */
[----:B-1----:R-:W-:Y:S02]  /*31d0*/  LOP3.LUT R44, R14, R31, RZ, 0xc0, !PT ;  /* 0x0000001f0e2c7212 */ /* 0x002fe400078ec0ff */
[----:B--2---:R-:W-:-:S05]  /*31e0*/  ISETP.NE.AND P0, PT, R24, R32, PT ;  /* 0x000000201800720c */ /* 0x004fca0003f05270 */
[----:B------:R-:W1:Y:S08]  /*31f0*/  POPC R44, R44 ;  /* 0x0000002c002c7309 */ /* 0x000e700000000000 */
[----:B------:R-:W-:Y:S05]  /*3200*/  @P0 BRA `(.L_x_34) ;  /* 0x0000000000080947 */ /* 0x000fea0003800000 */
[----:B------:R-:W-:-:S06]  /*3210*/  IMAD R47, R28, 0x4, R29 ;  /* 0x000000041c2f7824 */ /* 0x000fcc00078e021d */
[----:B-1----:R2:W3:Y:S02]  /*3220*/  ATOMS.ADD R47, [R47], R44 ;  /* 0x0000002c2f2f738c */ /* 0x0024e40000000000 */
.L_x_34:
[----:B------:R-:W-:Y:S05]  /*3230*/  BSYNC.RECONVERGENT B0 ;  /* 0x0000000000007941 */ /* 0x000fea0003800200 */
.L_x_33:
[----:B------:R-:W-:Y:S01]  /*3240*/  R2P PR, R52, 0x7f ;  /* 0x0000007f34007804 */ /* 0x000fe20000000000 */
[----:B---3--:R3:W4:Y:S01]  /*3250*/  SHFL.IDX PT, R47, R47, R32, 0x1f ;  /* 0x00001f202f2f7589 */ /* 0x00872200000e0000 */
[----:B------:R-:W-:Y:S01]  /*3260*/  BSSY.RECONVERGENT B0, `(.L_x_35) ;  /* 0x0000021000007945 */ /* 0x000fe20003800200 */
[----:B------:R-:W-:-:S10]  /*3270*/  IMAD.MOV.U32 R49, RZ, RZ, RZ ;  /* 0x000000ffff317224 */ /* 0x000fd400078e00ff */
[----:B------:R-:W-:Y:S02]  /*3280*/  VOTE.ANY R28, PT, P0 ;  /* 0x00000000001c7806 */ /* 0x000fe400000e0100 */
[----:B------:R-:W-:Y:S02]  /*3290*/  VOTE.ANY R31, PT, P1 ;  /* 0x00000000001f7806 */ /* 0x000fe400008e0100 */
[----:B------:R-:W-:Y:S02]  /*32a0*/  @!P0 LOP3.LUT R28, RZ, R28, RZ, 0x33, !PT ;  /* 0x0000001cff1c8212 */ /* 0x000fe400078e33ff */
[----:B------:R-:W-:Y:S02]  /*32b0*/  VOTE.ANY R33, PT, P2 ;  /* 0x0000000000217806 */ /* 0x000fe400010e0100 */
[----:B------:R-:W-:Y:S02]  /*32c0*/  @!P1 LOP3.LUT R31, RZ, R31, RZ, 0x33, !PT ;  /* 0x0000001fff1f9212 */ /* 0x000fe400078e33ff */
[----:B------:R-:W-:-:S02]  /*32d0*/  @!P2 LOP3.LUT R33, RZ, R33, RZ, 0x33, !PT ;  /* 0x00000021ff21a212 */ /* 0x000fc400078e33ff */
[----:B------:R-:W-:Y:S02]  /*32e0*/  LOP3.LUT R28, R31, R28, RZ, 0xc0, !PT ;  /* 0x0000001c1f1c7212 */ /* 0x000fe400078ec0ff */
[----:B------:R-:W-:Y:S02]  /*32f0*/  VOTE.ANY R31, PT, P3 ;  /* 0x00000000001f7806 */ /* 0x000fe400018e0100 */
[----:B------:R-:W-:Y:S02]  /*3300*/  LOP3.LUT R28, R33, R28, RZ, 0xc0, !PT ;  /* 0x0000001c211c7212 */ /* 0x000fe400078ec0ff */
[----:B------:R-:W-:Y:S02]  /*3310*/  LOP3.LUT P0, RZ, R52, 0x80, RZ, 0xc0, !PT ;  /* 0x0000008034ff7812 */ /* 0x000fe4000780c0ff */
[----:B------:R-:W-:Y:S02]  /*3320*/  VOTE.ANY R33, PT, P4 ;  /* 0x0000000000217806 */ /* 0x000fe400020e0100 */
[----:B------:R-:W-:-:S02]  /*3330*/  @!P3 LOP3.LUT R31, RZ, R31, RZ, 0x33, !PT ;  /* 0x0000001fff1fb212 */ /* 0x000fc400078e33ff */
[----:B------:R-:W-:Y:S02]  /*3340*/  @!P4 LOP3.LUT R33, RZ, R33, RZ, 0x33, !PT ;  /* 0x00000021ff21c212 */ /* 0x000fe400078e33ff */
[----:B------:R-:W-:Y:S02]  /*3350*/  LOP3.LUT R28, R31, R28, RZ, 0xc0, !PT ;  /* 0x0000001c1f1c7212 */ /* 0x000fe400078ec0ff */
[----:B------:R-:W-:Y:S02]  /*3360*/  VOTE.ANY R31, PT, P5 ;  /* 0x00000000001f7806 */ /* 0x000fe400028e0100 */
[----:B------:R-:W-:Y:S02]  /*3370*/  LOP3.LUT R28, R33, R28, RZ, 0xc0, !PT ;  /* 0x0000001c211c7212 */ /* 0x000fe400078ec0ff */
[----:B------:R-:W-:Y:S02]  /*3380*/  VOTE.ANY R33, PT, P6 ;  /* 0x0000000000217806 */ /* 0x000fe400030e0100 */
[----:B------:R-:W-:-:S02]  /*3390*/  @!P5 LOP3.LUT R31, RZ, R31, RZ, 0x33, !PT ;  /* 0x0000001fff1fd212 */ /* 0x000fc400078e33ff */
[----:B------:R-:W-:Y:S02]  /*33a0*/  VOTE.ANY R35, PT, P0 ;  /* 0x0000000000237806 */ /* 0x000fe400000e0100 */
[----:B------:R-:W-:Y:S02]  /*33b0*/  @!P6 LOP3.LUT R33, RZ, R33, RZ, 0x33, !PT ;  /* 0x00000021ff21e212 */ /* 0x000fe400078e33ff */
[----:B------:R-:W-:Y:S02]  /*33c0*/  LOP3.LUT R28, R31, R28, RZ, 0xc0, !PT ;  /* 0x0000001c1f1c7212 */ /* 0x000fe400078ec0ff */
[----:B------:R-:W-:Y:S02]  /*33d0*/  @!P0 LOP3.LUT R35, RZ, R35, RZ, 0x33, !PT ;  /* 0x00000023ff238212 */ /* 0x000fe400078e33ff */
[----:B------:R-:W-:-:S04]  /*33e0*/  LOP3.LUT R28, R33, R28, RZ, 0xc0, !PT ;  /* 0x0000001c211c7212 */ /* 0x000fc800078ec0ff */
[----:B------:R-:W-:-:S04]  /*33f0*/  LOP3.LUT R35, R35, R28, RZ, 0xc0, !PT ;  /* 0x0000001c23237212 */ /* 0x000fc800078ec0ff */
[----:B------:R-:W5:Y:S01]  /*3400*/  FLO.U32 R30, R35 ;  /* 0x00000023001e7300 */ /* 0x000f6200000e0000 */
[----:B------:R-:W-:-:S07]  /*3410*/  LOP3.LUT R46, R14, R35, RZ, 0xc0, !PT ;  /* 0x000000230e2e7212 */ /* 0x000fce00078ec0ff */
[----:B------:R-:W0:Y:S01]  /*3420*/  POPC R46, R46 ;  /* 0x0000002e002e7309 */ /* 0x000e220000000000 */
[----:B-----5:R-:W-:-:S13]  /*3430*/  ISETP.NE.AND P0, PT, R24, R30, PT ;  /* 0x0000001e1800720c */ /* 0x020fda0003f05270 */
[----:B0--34-:R-:W-:Y:S05]  /*3440*/  @P0 BRA `(.L_x_36) ;  /* 0x0000000000080947 */ /* 0x019fea0003800000 */
[----:B------:R-:W-:-:S06]  /*3450*/  IMAD R49, R52, 0x4, R29 ;  /* 0x0000000434317824 */ /* 0x000fcc00078e021d */
[----:B------:R0:W3:Y:S02]  /*3460*/  ATOMS.ADD R49, [R49], R46 ;  /* 0x0000002e3131738c */ /* 0x0000e40000000000 */
.L_x_36:
[----:B------:R-:W-:Y:S05]  /*3470*/  BSYNC.RECONVERGENT B0 ;  /* 0x0000000000007941 */ /* 0x000fea0003800200 */
.L_x_35:
        /* <DEDUP_REMOVED lines=35> */
.L_x_38:
[----:B------:R-:W-:Y:S05]  /*36b0*/  BSYNC.RECONVERGENT B0 ;  /* 0x0000000000007941 */ /* 0x000fea0003800200 */
.L_x_37:
        /* <DEDUP_REMOVED lines=27> */
[----:B------:R-:W-:Y:S02]  /*3870*/  LOP3.LUT R35, R35, R28, RZ, 0xc0, !PT ;  /* 0x0000001c23237212 */ /* 0x000fe400078ec0ff */
[----:B------:R-:W-:Y:S02]  /*3880*/  SHF.R.U32.HI R28, RZ, UR5, R23 ;  /* 0x00000005ff1c7c19 */ /* 0x000fe40008011617 */
[----:B------:R-:W5:Y:S01]  /*3890*/  FLO.U32 R39, R35 ;  /* 0x0000002300277300 */ /* 0x000f6200000e0000 */
[----:B------:R-:W-:Y:S02]  /*38a0*/  LOP3.LUT R53, R14, R35, RZ, 0xc0, !PT ;  /* 0x000000230e357212 */ /* 0x000fe400078ec0ff */
[----:B------:R-:W-:-:S05]  /*38b0*/  LOP3.LUT R30, R28, UR4, RZ, 0x30, !PT ;  /* 0x000000041c1e7c12 */ /* 0x000fca000f8e30ff */
[----:B------:R-:W0:Y:S01]  /*38c0*/  POPC R53, R53 ;  /* 0x0000003500357309 */ /* 0x000e220000000000 */
[----:B-----5:R-:W-:-:S13]  /*38d0*/  ISETP.NE.AND P0, PT, R24, R39, PT ;  /* 0x000000271800720c */ /* 0x020fda0003f05270 */
[----:B0--34-:R-:W-:Y:S05]  /*38e0*/  @P0 BRA `(.L_x_40) ;  /* 0x0000000000080947 */ /* 0x019fea0003800000 */
[----:B------:R-:W-:-:S05]  /*38f0*/  IMAD R48, R48, 0x4, R29 ;  /* 0x0000000430307824 */ /* 0x000fca00078e021d */
[----:B------:R0:W3:Y:S02]  /*3900*/  ATOMS.ADD R56, [R48], R53 ;  /* 0x000000353038738c */ /* 0x0000e40000000000 */
.L_x_40:
[----:B------:R-:W-:Y:S05]  /*3910*/  BSYNC.RECONVERGENT B0 ;  /* 0x0000000000007941 */ /* 0x000fea0003800200 */
.L_x_39:
        /* <DEDUP_REMOVED lines=30> */
[----:B0-----:R-:W-:Y:S02]  /*3b00*/  LOP3.LUT R48, R14, R35, RZ, 0xc0, !PT ;  /* 0x000000230e307212 */ /* 0x001fe400078ec0ff */
[----:B------:R-:W-:-:S05]  /*3b10*/  LOP3.LUT R34, R28, UR4, RZ, 0x30, !PT ;  /* 0x000000041c227c12 */ /* 0x000fca000f8e30ff */
[----:B------:R-:W0:Y:S01]  /*3b20*/  POPC R48, R48 ;  /* 0x0000003000307309 */ /* 0x000e220000000000 */
[----:B-----5:R-:W-:-:S13]  /*3b30*/  ISETP.NE.AND P0, PT, R24, R32, PT ;  /* 0x000000201800720c */ /* 0x020fda0003f05270 */
[----:B0--34-:R-:W-:Y:S05]  /*3b40*/  @P0 BRA `(.L_x_42) ;  /* 0x0000000000080947 */ /* 0x019fea0003800000 */
[----:B------:R-:W-:-:S06]  /*3b50*/  IMAD R45, R30, 0x4, R29 ;  /* 0x000000041e2d7824 */ /* 0x000fcc00078e021d */
[----:B------:R0:W3:Y:S02]  /*3b60*/  ATOMS.ADD R45, [R45], R48 ;  /* 0x000000302d2d738c */ /* 0x0000e40000000000 */
.L_x_42:
[----:B------:R-:W-:Y:S05]  /*3b70*/  BSYNC.RECONVERGENT B0 ;  /* 0x0000000000007941 */ /* 0x000fea0003800200 */
.L_x_41:
        /* <DEDUP_REMOVED lines=35> */
[----:B------:R-:W-:-:S06]  /*3db0*/  IMAD R36, R34, 0x4, R29 ;  /* 0x0000000422247824 */ /* 0x000fcc00078e021d */
[----:B------:R0:W3:Y:S02]  /*3dc0*/  ATOMS.ADD R36, [R36], R37 ;  /* 0x000000252424738c */ /* 0x0000e40000000000 */
.L_x_44:
[----:B------:R-:W-:Y:S05]  /*3dd0*/  BSYNC.RECONVERGENT B0 ;  /* 0x0000000000007941 */ /* 0x000fea0003800200 */
.L_x_43:
        /* <DEDUP_REMOVED lines=37> */
.L_x_46:
[----:B------:R-:W-:Y:S05]  /*4030*/  BSYNC.RECONVERGENT B0 ;  /* 0x0000000000007941 */ /* 0x000fea0003800200 */
.L_x_45:
        /* <DEDUP_REMOVED lines=37> */
.L_x_48:
[----:B------:R-:W-:Y:S05]  /*4290*/  BSYNC.RECONVERGENT B0 ;  /* 0x0000000000007941 */ /* 0x000fea0003800200 */
.L_x_47:
[----:B------:R-:W-:Y:S01]  /*42a0*/  R2P PR, R40, 0x7f ;  /* 0x0000007f28007804 */ /* 0x000fe20000000000 */
[----:B---3--:R3:W4:Y:S01]  /*42b0*/  SHFL.IDX PT, R32, R32, R55, 0x1f ;  /* 0x00001f3720207589 */ /* 0x00872200000e0000 */
[----:B------:R-:W-:Y:S01]  /*42c0*/  SHF.R.U32.HI R38, RZ, UR5, R12 ;  /* 0x00000005ff267c19 */ /* 0x000fe2000801160c */
[----:B------:R-:W-:Y:S01]  /*42d0*/  BSSY.RECONVERGENT B0, `(.L_x_49) ;  /* 0x0000022000007945 */ /* 0x000fe20003800200 */
[----:B------:R-:W-:Y:S02]  /*42e0*/  IMAD.MOV.U32 R30, RZ, RZ, RZ ;  /* 0x000000ffff1e7224 */ /* 0x000fe400078e00ff */
[----:B------:R-:W-:-:S07]  /*42f0*/  LOP3.LUT R38, R38, UR4, RZ, 0x30, !PT ;  /* 0x0000000426267c12 */ /* 0x000fce000f8e30ff */
        /* <DEDUP_REMOVED lines=31> */
.L_x_50:
[----:B------:R-:W-:Y:S05]  /*44f0*/  BSYNC.RECONVERGENT B0 ;  /* 0x0000000000007941 */ /* 0x000fea0003800200 */
.L_x_49:
        /* <DEDUP_REMOVED lines=9> */
[----:B------:R-:W-:Y:S02]  /*4590*/  @!P1 LOP3.LUT R39, RZ, R39, RZ, 0x33, !PT ;  /* 0x00000027ff279212 */ /* 0x000fe400078e33ff */
[----:B------:R-:W-:Y:S02]  /*45a0*/  VOTE.ANY R55, PT, P2 ;  /* 0x0000000000377806 */ /* 0x000fe400010e0100 */
[----:B------:R-:W-:-:S02]  /*45b0*/  LOP3.LUT R28, R39, R28, RZ, 0xc0, !PT ;  /* 0x0000001c271c7212 */ /* 0x000fc400078ec0ff */
[----:B------:R-:W-:Y:S02]  /*45c0*/  VOTE.ANY R39, PT, P3 ;  /* 0x0000000000277806 */ /* 0x000fe400018e0100 */
[----:B------:R-:W-:Y:S02]  /*45d0*/  @!P2 LOP3.LUT R55, RZ, R55, RZ, 0x33, !PT ;  /* 0x00000037ff37a212 */ /* 0x000fe400078e33ff */
[----:B------:R-:W-:Y:S02]  /*45e0*/  @!P3 LOP3.LUT R39, RZ, R39, RZ, 0x33, !PT ;  /* 0x00000027ff27b212 */ /* 0x000fe400078e33ff */
[----:B------:R-:W-:Y:S02]  /*45f0*/  LOP3.LUT R28, R55, R28, RZ, 0xc0, !PT ;  /* 0x0000001c371c7212 */ /* 0x000fe400078ec0ff */
[----:B------:R-:W-:Y:S02]  /*4600*/  LOP3.LUT P0, RZ, R38, 0x80, RZ, 0xc0, !PT ;  /* 0x0000008026ff7812 */ /* 0x000fe4000780c0ff */
[----:B------:R-:W-:-:S02]  /*4610*/  VOTE.ANY R55, PT, P4 ;  /* 0x0000000000377806 */ /* 0x000fc400020e0100 */
[----:B------:R-:W-:Y:S02]  /*4620*/  LOP3.LUT R28, R39, R28, RZ, 0xc0, !PT ;  /* 0x0000001c271c7212 */ /* 0x000fe400078ec0ff */
[----:B------:R-:W-:Y:S02]  /*4630*/  VOTE.ANY R39, PT, P5 ;  /* 0x0000000000277806 */ /* 0x000fe400028e0100 */
[----:B------:R-:W-:Y:S02]  /*4640*/  @!P4 LOP3.LUT R55, RZ, R55, RZ, 0x33, !PT ;  /* 0x00000037ff37c212 */ /* 0x000fe400078e33ff */
[----:B------:R-:W-:Y:S02]  /*4650*/  @!P5 LOP3.LUT R39, RZ, R39, RZ, 0x33, !PT ;  /* 0x00000027ff27d212 */ /* 0x000fe400078e33ff */
[----:B------:R-:W-:Y:S02]  /*4660*/  LOP3.LUT R28, R55, R28, RZ, 0xc0, !PT ;  /* 0x0000001c371c7212 */ /* 0x000fe400078ec0ff */
[----:B------:R-:W-:-:S02]  /*4670*/  VOTE.ANY R55, PT, P6 ;  /* 0x0000000000377806 */ /* 0x000fc400030e0100 */
[----:B------:R-:W-:Y:S02]  /*4680*/  LOP3.LUT R28, R39, R28, RZ, 0xc0, !PT ;  /* 0x0000001c271c7212 */ /* 0x000fe400078ec0ff */
[----:B------:R-:W-:Y:S02]  /*4690*/  VOTE.ANY R39, PT, P0 ;  /* 0x0000000000277806 */ /* 0x000fe400000e0100 */
[----:B------:R-:W-:Y:S02]  /*46a0*/  @!P6 LOP3.LUT R55, RZ, R55, RZ, 0x33, !PT ;  /* 0x00000037ff37e212 */ /* 0x000fe400078e33ff */
        /* <DEDUP_REMOVED lines=8> */
[----:B------:R-:W-:-:S05]  /*4730*/  IMAD R43, R38, 0x4, R29 ;  /* 0x00000004262b7824 */ /* 0x000fca00078e021d */
[----:B------:R0:W3:Y:S02]  /*4740*/  ATOMS.ADD R60, [R43], R28 ;  /* 0x0000001c2b3c738c */ /* 0x0000e40000000000 */
.L_x_52:
[----:B------:R-:W-:Y:S05]  /*4750*/  BSYNC.RECONVERGENT B0 ;  /* 0x0000000000007941 */ /* 0x000fea0003800200 */
.L_x_51:
[----:B------:R-:W-:Y:S01]  /*4760*/  R2P PR, R40, 0x7f ;  /* 0x0000007f28007804 */ /* 0x000fe20000000000 */
[----:B---3--:R3:W4:Y:S01]  /*4770*/  SHFL.IDX PT, R39, R60, R39, 0x1f ;  /* 0x00001f273c277589 */ /* 0x00872200000e0000 */
[----:B------:R-:W-:Y:S01]  /*4780*/  SHF.R.U32.HI R58, RZ, UR5, R16 ;  /* 0x00000005ff3a7c19 */ /* 0x000fe20008011610 */
[----:B------:R-:W-:Y:S01]  /*4790*/  BSSY.RECONVERGENT B0, `(.L_x_53) ;  /* 0x0000022000007945 */ /* 0x000fe20003800200 */
[----:B------:R-:W-:Y:S02]  /*47a0*/  IMAD.MOV.U32 R64, RZ, RZ, RZ ;  /* 0x000000ffff407224 */ /* 0x000fe400078e00ff */
[----:B------:R-:W-:-:S07]  /*47b0*/  LOP3.LUT R58, R58, UR4, RZ, 0x30, !PT ;  /* 0x000000043a3a7c12 */ /* 0x000fce000f8e30ff */
[----:B------:R-:W-:Y:S02]  /*47c0*/  VOTE.ANY R38, PT, P0 ;  /* 0x0000000000267806 */ /* 0x000fe400000e0100 */
[----:B0-----:R-:W-:Y:S02]  /*47d0*/  VOTE.ANY R43, PT, P1 ;  /* 0x00000000002b7806 */ /* 0x001fe400008e0100 */
[----:B------:R-:W-:Y:S02]  /*47e0*/  @!P0 LOP3.LUT R38, RZ, R38, RZ, 0x33, !PT ;  /* 0x00000026ff268212 */ /* 0x000fe400078e33ff */
[----:B------:R-:W-:Y:S02]  /*47f0*/  @!P1 LOP3.LUT R43, RZ, R43, RZ, 0x33, !PT ;  /* 0x0000002bff2b9212 */ /* 0x000fe400078e33ff */
[----:B------:R-:W-:Y:S02]  /*4800*/  LOP3.LUT P0, RZ, R40, 0x80, RZ, 0xc0, !PT ;  /* 0x0000008028ff7812 */ /* 0x000fe4000780c0ff */
[----:B------:R-:W-:-:S02]  /*4810*/  LOP3.LUT R38, R43, R38, RZ, 0xc0, !PT ;  /* 0x000000262b267212 */ /* 0x000fc400078ec0ff */
[----:B------:R-:W-:-:S04]  /*4820*/  VOTE.ANY R43, PT, P2 ;  /* 0x00000000002b7806 */ /* 0x000fc800010e0100 */
[----:B------:R-:W-:-:S04]  /*4830*/  @!P2 LOP3.LUT R43, RZ, R43, RZ, 0x33, !PT ;  /* 0x0000002bff2ba212 */ /* 0x000fc800078e33ff */
[----:B------:R-:W-:Y:S02]  /*4840*/  LOP3.LUT R38, R43, R38, RZ, 0xc0, !PT ;  /* 0x000000262b267212 */ /* 0x000fe400078ec0ff */
        /* <DEDUP_REMOVED lines=14> */
[----:B------:R-:W-:-:S04]  /*4930*/  LOP3.LUT R55, R43, R38, RZ, 0xc0, !PT ;  /* 0x000000262b377212 */ /* 0x000fc800078ec0ff */
[----:B------:R-:W0:Y:S01]  /*4940*/  FLO.U32 R43, R55 ;  /* 0x00000037002b7300 */ /* 0x000e2200000e0000 */
[----:B------:R-:W-:-:S07]  /*4950*/  LOP3.LUT R38, R14, R55, RZ, 0xc0, !PT ;  /* 0x000000370e267212 */ /* 0x000fce00078ec0ff */
[----:B------:R-:W1:Y:S01]  /*4960*/  POPC R38, R38 ;  /* 0x0000002600267309 */ /* 0x000e620000000000 */
[----:B0-----:R-:W-:-:S13]  /*4970*/  ISETP.NE.AND P0, PT, R24, R43, PT ;  /* 0x0000002b1800720c */ /* 0x001fda0003f05270 */
[----:B-1-34-:R-:W-:Y:S05]  /*4980*/  @P0 BRA `(.L_x_54) ;  /* 0x0000000000080947 */ /* 0x01afea0003800000 */
[----:B------:R-:W-:-:S05]  /*4990*/  IMAD R55, R40, 0x4, R29 ;  /* 0x0000000428377824 */ /* 0x000fca00078e021d */
[----:B------:R0:W1:Y:S02]  /*49a0*/  ATOMS.ADD R64, [R55], R38 ;  /* 0x000000263740738c */ /* 0x0000640000000000 */
.L_x_54:
[----:B------:R-:W-:Y:S05]  /*49b0*/  BSYNC.RECONVERGENT B0 ;  /* 0x0000000000007941 */ /* 0x000fea0003800200 */
.L_x_53:
[----:B------:R-:W-:Y:S01]  /*49c0*/  R2P PR, R58, 0x7f ;  /* 0x0000007f3a007804 */ /* 0x000fe20000000000 */
[----:B-1----:R1:W3:Y:S01]  /*49d0*/  SHFL.IDX PT, R43, R64, R43, 0x1f ;  /* 0x00001f2b402b7589 */ /* 0x0022e200000e0000 */
        /* <DEDUP_REMOVED lines=30> */
[----:B------:R-:W4:Y:S01]  /*4bc0*/  POPC R40, R40 ;  /* 0x0000002800287309 */ /* 0x000f220000000000 */
[----:B0-----:R-:W-:-:S13]  /*4bd0*/  ISETP.NE.AND P0, PT, R24, R55, PT ;  /* 0x000000371800720c */ /* 0x001fda0003f05270 */
[----:B-1-34-:R-:W-:Y:S05]  /*4be0*/  @P0 BRA `(.L_x_56) ;  /* 0x0000000000080947 */ /* 0x01afea0003800000 */
[----:B------:R-:W-:-:S05]  /*4bf0*/  IMAD R59, R58, 0x4, R29 ;  /* 0x000000043a3b7824 */ /* 0x000fca00078e021d */
[----:B------:R0:W1:Y:S02]  /*4c00*/  ATOMS.ADD R62, [R59], R40 ;  /* 0x000000283b3e738c */ /* 0x0000640000000000 */
.L_x_56:
[----:B------:R-:W-:Y:S05]  /*4c10*/  BSYNC.RECONVERGENT B0 ;  /* 0x0000000000007941 */ /* 0x000fea0003800200 */
.L_x_55:
[----:B------:R-:W-:Y:S01]  /*4c20*/  R2P PR, R60, 0x7f ;  /* 0x0000007f3c007804 */ /* 0x000fe20000000000 */
[----:B--2---:R-:W-:Y:S01]  /*4c30*/  IMAD.IADD R44, R44, 0x1, R47 ;  /* 0x000000012c2c7824 */ /* 0x004fe200078e022f */
[----:B------:R-:W-:Y:S01]  /*4c40*/  BSSY.RECONVERGENT B0, `(.L_x_57) ;  /* 0x0000025000007945 */ /* 0x000fe20003800200 */
[----:B------:R-:W-:Y:S02]  /*4c50*/  IMAD.IADD R46, R46, 0x1, R49 ;  /* 0x000000012e2e7824 */ /* 0x000fe400078e0231 */
[----:B-1----:R1:W2:Y:S01]  /*4c60*/  SHFL.IDX PT, R49, R62, R55, 0x1f ;  /* 0x00001f373e317589 */ /* 0x0022a200000e0000 */
[----:B------:R-:W-:-:S07]  /*4c70*/  IMAD.MOV.U32 R64, RZ, RZ, RZ ;  /* 0x000000ffff407224 */ /* 0x000fce00078e00ff */
[----:B------:R-:W-:Y:S02]  /*4c80*/  VOTE.ANY R58, PT, P0 ;  /* 0x00000000003a7806 */ /* 0x000fe400000e0100 */
[----:B------:R-:W-:Y:S02]  /*4c90*/  VOTE.ANY R47, PT, P1 ;  /* 0x00000000002f7806 */ /* 0x000fe400008e0100 */
        /* <DEDUP_REMOVED lines=22> */
[----:B------:R-:W-:Y:S02]  /*4e00*/  SHF.R.U32.HI R58, RZ, UR5, R6 ;  /* 0x00000005ff3a7c19 */ /* 0x000fe40008011606 */
[----:B0-----:R-:W0:Y:S01]  /*4e10*/  FLO.U32 R59, R61 ;  /* 0x0000003d003b7300 */ /* 0x001e2200000e0000 */
[----:B------:R-:W-:Y:S02]  /*4e20*/  LOP3.LUT R47, R14, R61, RZ, 0xc0, !PT ;  /* 0x0000003d0e2f7212 */ /* 0x000fe400078ec0ff */
[----:B------:R-:W-:-:S05]  /*4e30*/  LOP3.LUT R58, R58, UR4, RZ, 0x30, !PT ;  /* 0x000000043a3a7c12 */ /* 0x000fca000f8e30ff */
[----:B------:R-:W3:Y:S01]  /*4e40*/  POPC R47, R47 ;  /* 0x0000002f002f7309 */ /* 0x000ee20000000000 */
[----:B0-----:R-:W-:-:S13]  /*4e50*/  ISETP.NE.AND P0, PT, R24, R59, PT ;  /* 0x0000003b1800720c */ /* 0x001fda0003f05270 */
[----:B-123--:R-:W-:Y:S05]  /*4e60*/  @P0 BRA `(.L_x_58) ;  /* 0x0000000000080947 */ /* 0x00efea0003800000 */
[----:B------:R-:W-:-:S05]  /*4e70*/  IMAD R60, R60, 0x4, R29 ;  /* 0x000000043c3c7824 */ /* 0x000fca00078e021d */
[----:B------:R0:W1:Y:S02]  /*4e80*/  ATOMS.ADD R64, [R60], R47 ;  /* 0x0000002f3c40738c */ /* 0x0000640000000000 */
.L_x_58:
[----:B------:R-:W-:Y:S05]  /*4e90*/  BSYNC.RECONVERGENT B0 ;  /* 0x0000000000007941 */ /* 0x000fea0003800200 */
.L_x_57:
[----:B------:R-:W-:Y:S01]  /*4ea0*/  R2P PR, R58, 0x7f ;  /* 0x0000007f3a007804 */ /* 0x000fe20000000000 */
[----:B------:R-:W-:Y:S01]  /*4eb0*/  IMAD.IADD R52, R51, 0x1, R52 ;  /* 0x0000000133347824 */ /* 0x000fe200078e0234 */
[----:B-1----:R1:W2:Y:S01]  /*4ec0*/  SHFL.IDX PT, R64, R64, R59, 0x1f ;  /* 0x00001f3b40407589 */ /* 0x0022a200000e0000 */
[----:B------:R-:W-:Y:S01]  /*4ed0*/  BSSY.RECONVERGENT B0, `(.L_x_59) ;  /* 0x0000024000007945 */ /* 0x000fe20003800200 */
[----:B------:R-:W-:Y:S02]  /*4ee0*/  IMAD.IADD R56, R53, 0x1, R56 ;  /* 0x0000000135387824 */ /* 0x000fe400078e0238 */
[----:B------:R-:W-:-:S07]  /*4ef0*/  IMAD.MOV.U32 R62, RZ, RZ, RZ ;  /* 0x000000ffff3e7224 */ /* 0x000fce00078e00ff */
        /* <DEDUP_REMOVED lines=25> */
[----:B------:R-:W0:Y:S01]  /*5090*/  FLO.U32 R55, R61 ;  /* 0x0000003d00377300 */ /* 0x000e2200000e0000 */
[----:B------:R-:W-:Y:S02]  /*50a0*/  LOP3.LUT R51, R14, R61, RZ, 0xc0, !PT ;  /* 0x0000003d0e337212 */ /* 0x000fe400078ec0ff */
[----:B------:R-:W-:-:S05]  /*50b0*/  LOP3.LUT R60, R60, UR4, RZ, 0x30, !PT ;  /* 0x000000043c3c7c12 */ /* 0x000fca000f8e30ff */
[----:B------:R-:W3:Y:S01]  /*50c0*/  POPC R51, R51 ;  /* 0x0000003300337309 */ /* 0x000ee20000000000 */
[----:B0-----:R-:W-:-:S13]  /*50d0*/  ISETP.NE.AND P0, PT, R24, R55, PT ;  /* 0x000000371800720c */ /* 0x001fda0003f05270 */
[----:B-123--:R-:W-:Y:S05]  /*50e0*/  @P0 BRA `(.L_x_60) ;  /* 0x0000000000080947 */ /* 0x00efea0003800000 */
[----:B------:R-:W-:-:S05]  /*50f0*/  IMAD R58, R58, 0x4, R29 ;  /* 0x000000043a3a7824 */ /* 0x000fca00078e021d */
[----:B------:R0:W1:Y:S02]  /*5100*/  ATOMS.ADD R62, [R58], R51 ;  /* 0x000000333a3e738c */ /* 0x0000640000000000 */
.L_x_60:
[----:B------:R-:W-:Y:S05]  /*5110*/  BSYNC.RECONVERGENT B0 ;  /* 0x0000000000007941 */ /* 0x000fea0003800200 */
.L_x_59:
[----:B------:R-:W-:Y:S01]  /*5120*/  R2P PR, R60, 0x7f ;  /* 0x0000007f3c007804 */ /* 0x000fe20000000000 */
[----:B------:R-:W-:Y:S01]  /*5130*/  IMAD.IADD R48, R48, 0x1, R45 ;  /* 0x0000000130307824 */ /* 0x000fe200078e022d */
[----:B-1----:R1:W2:Y:S01]  /*5140*/  SHFL.IDX PT, R62, R62, R55, 0x1f ;  /* 0x00001f373e3e7589 */ /* 0x0022a200000e0000 */
[----:B------:R-:W-:Y:S01]  /*5150*/  BSSY.RECONVERGENT B0, `(.L_x_61) ;  /* 0x0000024000007945 */ /* 0x000fe20003800200 */
[----:B------:R-:W-:-:S09]  /*5160*/  IMAD.MOV.U32 R66, RZ, RZ, RZ ;  /* 0x000000ffff427224 */ /* 0x000fd200078e00ff */
        /* <DEDUP_REMOVED lines=23> */
[----:B------:R-:W-:Y:S01]  /*52e0*/  LOP3.LUT R53, R58, R53, RZ, 0xc0, !PT ;  /* 0x000000353a357212 */ /* 0x000fe200078ec0ff */
[----:B------:R-:W-:Y:S01]  /*52f0*/  IMAD.IADD R58, R37, 0x1, R36 ;  /* 0x00000001253a7824 */ /* 0x000fe200078e0224 */
        /* <DEDUP_REMOVED lines=9> */
.L_x_62:
[----:B------:R-:W-:Y:S05]  /*5390*/  BSYNC.RECONVERGENT B0 ;  /* 0x0000000000007941 */ /* 0x000fea0003800200 */
.L_x_61:
[----:B------:R-:W-:Y:S01]  /*53a0*/  R2P PR, R36, 0x7f ;  /* 0x0000007f24007804 */ /* 0x000fe20000000000 */
[----:B------:R-:W-:Y:S01]  /*53b0*/  IMAD.IADD R34, R35, 0x1, R34 ;  /* 0x0000000123227824 */ /* 0x000fe200078e0222 */
[----:B------:R-:W-:Y:S01]  /*53c0*/  BSSY.RECONVERGENT B0, `(.L_x_63) ;  /* 0x0000022000007945 */ /* 0x000fe20003800200 */
[----:B------:R-:W-:-:S10]  /*53d0*/  IMAD.MOV.U32 R55, RZ, RZ, RZ ;  /* 0x000000ffff377224 */ /* 0x000fd400078e00ff */
        /* <DEDUP_REMOVED lines=24> */
[----:B-1----:R0:W1:Y:S02]  /*5560*/  SHFL.IDX PT, R60, R66, R45, 0x1f ;  /* 0x00001f2d423c7589 */ /* 0x00206400000e0000 */
[----:B------:R-:W2:Y:S01]  /*5570*/  FLO.U32 R59, R53 ;  /* 0x00000035003b7300 */ /* 0x000ea200000e0000 */
[----:B------:R-:W-:-:S07]  /*5580*/  LOP3.LUT R35, R14, R53, RZ, 0xc0, !PT ;  /* 0x000000350e237212 */ /* 0x000fce00078ec0ff */
[----:B------:R-:W3:Y:S01]  /*5590*/  POPC R35, R35 ;  /* 0x0000002300237309 */ /* 0x000ee20000000000 */
[----:B--2---:R-:W-:-:S13]  /*55a0*/  ISETP.NE.AND P0, PT, R24, R59, PT ;  /* 0x0000003b1800720c */ /* 0x004fda0003f05270 */
[----:B01-3--:R-:W-:Y:S05]  /*55b0*/  @P0 BRA `(.L_x_64) ;  /* 0x0000000000080947 */ /* 0x00bfea0003800000 */
[----:B------:R-:W-:-:S05]  /*55c0*/  IMAD R36, R36, 0x4, R29 ;  /* 0x0000000424247824 */ /* 0x000fca00078e021d */
[----:B------:R0:W1:Y:S02]  /*55d0*/  ATOMS.ADD R55, [R36], R35 ;  /* 0x000000232437738c */ /* 0x0000640000000000 */
.L_x_64:
[----:B------:R-:W-:Y:S05]  /*55e0*/  BSYNC.RECONVERGENT B0 ;  /* 0x0000000000007941 */ /* 0x000fea0003800200 */
.L_x_63:
[----:B------:R-:W-:Y:S01]  /*55f0*/  R2P PR, R26, 0x7f ;  /* 0x0000007f1a007804 */ /* 0x000fe20000000000 */
[----:B01----:R0:W1:Y:S01]  /*5600*/  SHFL.IDX PT, R36, R55, R59, 0x1f ;  /* 0x00001f3b37247589 */ /* 0x00306200000e0000 */
[----:B------:R-:W-:Y:S11]  /*5610*/  BSSY.RECONVERGENT B0, `(.L_x_65) ;  /* 0x0000021000007945 */ /* 0x000ff60003800200 */
[----:B------:R-:W-:-:S02]  /*5620*/  VOTE.ANY R45, PT, P0 ;  /* 0x00000000002d7806 */ /* 0x000fc400000e0100 */
[----:B------:R-:W-:Y:S02]  /*5630*/  VOTE.ANY R66, PT, P1 ;  /* 0x0000000000427806 */ /* 0x000fe400008e0100 */
[----:B------:R-:W-:Y:S02]  /*5640*/  @!P0 LOP3.LUT R45, RZ, R45, RZ, 0x33, !PT ;  /* 0x0000002dff2d8212 */ /* 0x000fe400078e33ff */
[----:B------:R-:W-:Y:S02]  /*5650*/  @!P1 LOP3.LUT R66, RZ, R66, RZ, 0x33, !PT ;  /* 0x00000042ff429212 */ /* 0x000fe400078e33ff */
[----:B------:R-:W-:Y:S02]  /*5660*/  LOP3.LUT P0, RZ, R26, 0x80, RZ, 0xc0, !PT ;  /* 0x000000801aff7812 */ /* 0x000fe4000780c0ff */
        /* <DEDUP_REMOVED lines=19> */
[----:B------:R-:W2:Y:S01]  /*57a0*/  FLO.U32 R53, R45 ;  /* 0x0000002d00357300 */ /* 0x000ea200000e0000 */
[----:B------:R-:W-:-:S07]  /*57b0*/  LOP3.LUT R14, R14, R45, RZ, 0xc0, !PT ;  /* 0x0000002d0e0e7212 */ /* 0x000fce00078ec0ff */
[----:B0-----:R0:W3:Y:S01]  /*57c0*/  POPC R55, R14 ;  /* 0x0000000e00377309 */ /* 0x0010e20000000000 */
[----:B--2---:R-:W-:Y:S01]  /*57d0*/  ISETP.NE.AND P0, PT, R24, R53, PT ;  /* 0x000000351800720c */ /* 0x004fe20003f05270 */
[----:B------:R-:W-:-:S12]  /*57e0*/  IMAD.MOV.U32 R24, RZ, RZ, RZ ;  /* 0x000000ffff187224 */ /* 0x000fd800078e00ff */
[----:B01-3--:R-:W-:Y:S05]  /*57f0*/  @P0 BRA `(.L_x_66) ;  /* 0x0000000000080947 */ /* 0x00bfea0003800000 */
[----:B------:R-:W-:-:S06]  /*5800*/  IMAD R24, R26, 0x4, R29 ;  /* 0x000000041a187824 */ /* 0x000fcc00078e021d */
[----:B------:R0:W1:Y:S02]  /*5810*/  ATOMS.ADD R24, [R24], R55 ;  /* 0x000000371818738c */ /* 0x0000640000000000 */
.L_x_66:
[----:B------:R-:W-:Y:S05]  /*5820*/  BSYNC.RECONVERGENT B0 ;  /* 0x0000000000007941 */ /* 0x000fea0003800200 */
.L_x_65:
[----:B------:R-:W-:Y:S01]  /*5830*/  BAR.SYNC.DEFER_BLOCKING 0x0 ;  /* 0x0000000000007b1d */ /* 0x000fe20000010000 */
[----:B------:R-:W-:Y:S01]  /*5840*/  IMAD.IADD R26, R40, 0x1, R49 ;  /* 0x00000001281a7824 */ /* 0x000fe200078e0231 */
[----:B------:R-:W-:Y:S01]  /*5850*/  ISETP.NE.AND P0, PT, R50, RZ, PT ;  /* 0x000000ff3200720c */ /* 0x000fe20003f05270 */
[----:B------:R-:W-:Y:S02]  /*5860*/  IMAD.IADD R28, R28, 0x1, R39 ;  /* 0x000000011c1c7824 */ /* 0x000fe400078e0227 */
[----:B------:R-:W-:Y:S01]  /*5870*/  IMAD R40, R44, 0x4, R7 ;  /* 0x000000042c287824 */ /* 0x000fe200078e0207 */
[----:B------:R-:W-:Y:S01]  /*5880*/  BSSY B1, `(.L_x_67) ;  /* 0x000005c000017945 */ /* 0x000fe20003800000 */
[----:B------:R-:W-:Y:S01]  /*5890*/  IMAD.IADD R14, R38, 0x1, R43 ;  /* 0x00000001260e7824 */ /* 0x000fe200078e022b */
[----:B-1----:R-:W1:Y:S01]  /*58a0*/  SHFL.IDX PT, R24, R24, R53, 0x1f ;  /* 0x00001f3518187589 */ /* 0x002e6200000e0000 */
[----:B------:R-:W-:Y:S02]  /*58b0*/  IMAD R39, R46, 0x4, R7 ;  /* 0x000000042e277824 */ /* 0x000fe400078e0207 */
[----:B------:R-:W-:-:S02]  /*58c0*/  IMAD.IADD R60, R37, 0x1, R60 ;  /* 0x00000001253c7824 */ /* 0x000fc400078e023c */
[--C-:B------:R-:W-:Y:S02]  /*58d0*/  IMAD R38, R52, 0x4, R7.reuse ;  /* 0x0000000434267824 */ /* 0x100fe400078e0207 */
[----:B------:R-:W-:Y:S02]  /*58e0*/  IMAD.IADD R32, R33, 0x1, R32 ;  /* 0x0000000121207824 */ /* 0x000fe400078e0220 */
[----:B------:R-:W-:Y:S02]  /*58f0*/  IMAD.IADD R44, R35, 0x1, R36 ;  /* 0x00000001232c7824 */ /* 0x000fe400078e0224 */
[--C-:B------:R-:W-:Y:S02]  /*5900*/  IMAD R37, R56, 0x4, R7.reuse ;  /* 0x0000000438257824 */ /* 0x100fe400078e0207 */
[----:B------:R-:W-:Y:S02]  /*5910*/  IMAD.IADD R30, R31, 0x1, R30 ;  /* 0x000000011f1e7824 */ /* 0x000fe400078e021e */
[--C-:B------:R-:W-:Y:S01]  /*5920*/  IMAD R36, R48, 0x4, R7.reuse ;  /* 0x0000000430247824 */ /* 0x100fe200078e0207 */
[----:B------:R2:W-:Y:S01]  /*5930*/  STS [R40+-0x4], R27 ;  /* 0xfffffc1b28007388 */ /* 0x0005e20000000800 */
[----:B------:R-:W-:-:S02]  /*5940*/  IMAD R35, R58, 0x4, R7 ;  /* 0x000000043a237824 */ /* 0x000fc400078e0207 */
[--C-:B------:R-:W-:Y:S01]  /*5950*/  IMAD R34, R34, 0x4, R7.reuse ;  /* 0x0000000422227824 */ /* 0x100fe200078e0207 */
[----:B------:R-:W-:Y:S01]  /*5960*/  STS [R39+-0x4], R22 ;  /* 0xfffffc1627007388 */ /* 0x000fe20000000800 */
[--C-:B------:R-:W-:Y:S02]  /*5970*/  IMAD R33, R32, 0x4, R7.reuse ;  /* 0x0000000420217824 */ /* 0x100fe400078e0207 */
[----:B------:R-:W-:Y:S01]  /*5980*/  IMAD.IADD R64, R47, 0x1, R64 ;  /* 0x000000012f407824 */ /* 0x000fe200078e0240 */
[----:B------:R-:W-:Y:S01]  /*5990*/  STS [R38+-0x4], R21 ;  /* 0xfffffc1526007388 */ /* 0x000fe20000000800 */
[--C-:B------:R-:W-:Y:S02]  /*59a0*/  IMAD R32, R30, 0x4, R7.reuse ;  /* 0x000000041e207824 */ /* 0x100fe400078e0207 */
[----:B------:R-:W-:Y:S01]  /*59b0*/  IMAD.IADD R62, R51, 0x1, R62 ;  /* 0x00000001333e7824 */ /* 0x000fe200078e023e */
[----:B------:R-:W-:Y:S01]  /*59c0*/  STS [R37+-0x4], R18 ;  /* 0xfffffc1225007388 */ /* 0x000fe20000000800 */
[----:B------:R-:W-:-:S02]  /*59d0*/  IMAD R31, R28, 0x4, R7 ;  /* 0x000000041c1f7824 */ /* 0x000fc400078e0207 */
[--C-:B------:R-:W-:Y:S01]  /*59e0*/  IMAD R30, R14, 0x4, R7.reuse ;  /* 0x000000040e1e7824 */ /* 0x100fe200078e0207 */
[----:B------:R-:W-:Y:S01]  /*59f0*/  STS [R36+-0x4], R23 ;  /* 0xfffffc1724007388 */ /* 0x000fe20000000800 */
[--C-:B------:R-:W-:Y:S02]  /*5a00*/  IMAD R29, R26, 0x4, R7.reuse ;  /* 0x000000041a1d7824 */ /* 0x100fe400078e0207 */
[----:B-1----:R-:W-:Y:S01]  /*5a10*/  IMAD.IADD R24, R55, 0x1, R24 ;  /* 0x0000000137187824 */ /* 0x002fe200078e0218 */
[----:B------:R-:W-:Y:S01]  /*5a20*/  STS [R35+-0x4], R20 ;  /* 0xfffffc1423007388 */ /* 0x000fe20000000800 */
[--C-:B------:R-:W-:Y:S02]  /*5a30*/  IMAD R28, R64, 0x4, R7.reuse ;  /* 0x00000004401c7824 */ /* 0x100fe400078e0207 */
[--C-:B--2---:R-:W-:Y:S01]  /*5a40*/  IMAD R27, R62, 0x4, R7.reuse ;  /* 0x000000043e1b7824 */ /* 0x104fe200078e0207 */
[----:B------:R1:W-:Y:S01]  /*5a50*/  STS [R34+-0x4], R25 ;  /* 0xfffffc1922007388 */ /* 0x0003e20000000800 */
[----:B------:R-:W-:-:S02]  /*5a60*/  IMAD R26, R60, 0x4, R7 ;  /* 0x000000043c1a7824 */ /* 0x000fc400078e0207 */
[--C-:B------:R-:W-:Y:S01]  /*5a70*/  IMAD R24, R24, 0x4, R7.reuse ;  /* 0x0000000418187824 */ /* 0x100fe200078e0207 */
[----:B------:R-:W-:Y:S04]  /*5a80*/  STS [R33+-0x4], R10 ;  /* 0xfffffc0a21007388 */ /* 0x000fe80000000800 */
[----:B------:R-:W-:Y:S01]  /*5a90*/  STS [R32+-0x4], R17 ;  /* 0xfffffc1120007388 */ /* 0x000fe20000000800 */
[----:B-1----:R-:W-:-:S03]  /*5aa0*/  IMAD R25, R44, 0x4, R7 ;  /* 0x000000042c197824 */ /* 0x002fc600078e0207 */
[----:B------:R-:W-:Y:S04]  /*5ab0*/  STS [R31+-0x4], R12 ;  /* 0xfffffc0c1f007388 */ /* 0x000fe80000000800 */
[----:B------:R1:W-:Y:S04]  /*5ac0*/  STS [R30+-0x4], R19 ;  /* 0xfffffc131e007388 */ /* 0x0003e80000000800 */
[----:B------:R2:W-:Y:S04]  /*5ad0*/  STS [R29+-0x4], R16 ;  /* 0xfffffc101d007388 */ /* 0x0005e80000000800 */
[----:B------:R2:W-:Y:S01]  /*5ae0*/  STS [R28+-0x4], R9 ;  /* 0xfffffc091c007388 */ /* 0x0005e20000000800 */
[----:B-1----:R-:W-:-:S03]  /*5af0*/  IMAD R19, R3, 0x8, R7 ;  /* 0x0000000803137824 */ /* 0x002fc600078e0207 */
[----:B------:R2:W-:Y:S04]  /*5b00*/  STS [R27+-0x4], R6 ;  /* 0xfffffc061b007388 */ /* 0x0005e80000000800 */
[----:B------:R2:W-:Y:S04]  /*5b10*/  STS [R26+-0x4], R11 ;  /* 0xfffffc0b1a007388 */ /* 0x0005e80000000800 */
[----:B------:R2:W-:Y:S04]  /*5b20*/  STS [R25+-0x4], R8 ;  /* 0xfffffc0819007388 */ /* 0x0005e80000000800 */
[----:B------:R2:W-:Y:S01]  /*5b30*/  STS [R24+-0x4], R13 ;  /* 0xfffffc0d18007388 */ /* 0x0005e20000000800 */
[----:B------:R-:W-:Y:S05]  /*5b40*/  @P0 BRA `(.L_x_68) ;  /* 0x0000000000bc0947 */ /* 0x000fea0003800000 */
[----:B------:R-:W1:Y:S02]  /*5b50*/  LDCU.64 UR8, c[0x0][0x398] ;  /* 0x00007300ff0877ac */ /* 0x000e640008000a00 */
[----:B-1----:R-:W-:-:S04]  /*5b60*/  LEA R10, P0, R3, UR8, 0x3 ;  /* 0x00000008030a7c11 */ /* 0x002fc8000f8018ff */
[----:B--2---:R-:W-:-:S05]  /*5b70*/  LEA.HI.X R11, R3, UR9, RZ, 0x3, P0 ;  /* 0x00000009030b7c11 */ /* 0x004fca00080f1cff */
[----:B------:R-:W2:Y:S01]  /*5b80*/  LDG.E.64 R8, desc[UR6][R10.64] ;  /* 0x000000060a087981 */ /* 0x000ea2000c1e1b00 */
[----:B------:R-:W-:Y:S02]  /*5b90*/  SHF.R.S32.HI R13, RZ, 0x1f, R15 ;  /* 0x0000001fff0d7819 */ /* 0x000fe4000001140f */
[----:B--2---:R-:W-:-:S05]  /*5ba0*/  IADD3 R8, P0, PT, -R15, R8, RZ ;  /* 0x000000080f087210 */ /* 0x004fca0007f1e1ff */
[----:B------:R-:W-:Y:S01]  /*5bb0*/  IMAD.X R9, R9, 0x1, ~R13, P0 ;  /* 0x0000000109097824 */ /* 0x000fe200000e0e0d */
[----:B------:R-:W-:Y:S01]  /*5bc0*/  ISETP.GE.AND P0, PT, R42, 0x1, PT ;  /* 0x000000012a00780c */ /* 0x000fe20003f06270 */
[----:B------:R-:W-:-:S03]  /*5bd0*/  IMAD.MOV.U32 R13, RZ, RZ, R0 ;  /* 0x000000ffff0d7224 */ /* 0x000fc600078e0000 */
[----:B------:R1:W-:Y:S09]  /*5be0*/  STS.64 [R19+0x6600], R8 ;  /* 0x0066000813007388 */ /* 0x0003f20000000a00 */
[----:B------:R-:W-:Y:S05]  /*5bf0*/  @!P0 BRA `(.L_x_69) ;  /* 0x00000000006c8947 */ /* 0x000fea0003800000 */
[----:B------:R-:W-:Y:S01]  /*5c00*/  BSSY B0, `(.L_x_70) ;  /* 0x0000019000007945 */ /* 0x000fe20003800000 */
[----:B------:R-:W-:Y:S02]  /*5c10*/  IMAD.MOV.U32 R6, RZ, RZ, -0x1 ;  /* 0xffffffffff067424 */ /* 0x000fe400078e00ff */
[----:B------:R-:W-:Y:S02]  /*5c20*/  IMAD.MOV.U32 R10, RZ, RZ, R42 ;  /* 0x000000ffff0a7224 */ /* 0x000fe400078e002a */
[----:B------:R-:W-:-:S07]  /*5c30*/  IMAD.MOV.U32 R13, RZ, RZ, R0 ;  /* 0x000000ffff0d7224 */ /* 0x000fce00078e0000 */
.L_x_74:
[----:B-1----:R-:W1:Y:S01]  /*5c40*/  LDC.64 R8, c[0x0][0x380] ;  /* 0x0000e000ff087b82 */ /* 0x002e620000000a00 */
[----:B------:R-:W-:Y:S01]  /*5c50*/  VIADD R17, R10, 0xffffffff ;  /* 0xffffffff0a117836 */ /* 0x000fe20000000000 */
[----:B------:R-:W-:Y:S03]  /*5c60*/  BSSY B2, `(.L_x_71) ;  /* 0x0000008000027945 */ /* 0x000fe60003800000 */
[----:B------:R-:W-:-:S04]  /*5c70*/  IMAD R11, R17, 0x100, R3 ;  /* 0x00000100110b7824 */ /* 0x000fc800078e0203 */
[----:B-1----:R-:W-:-:S07]  /*5c80*/  IMAD.WIDE R8, R11, 0x4, R8 ;  /* 0x000000040b087825 */ /* 0x002fce00078e0208 */
.L_x_72:
[----:B------:R-:W-:Y:S05]  /*5c90*/  YIELD ;  /* 0x0000000000007946 */ /* 0x000fea0003800000 */
[----:B------:R1:W-:Y:S06]  /*5ca0*/  MEMBAR.SC.CTA ;  /* 0x0000000000007992 */ /* 0x0003ec0000000000 */
[----:B-1----:R-:W2:Y:S02]  /*5cb0*/  LDG.E.STRONG.SYS R11, desc[UR6][R8.64] ;  /* 0x00000006080b7981 */ /* 0x002ea4000c1f5900 */
[----:B--2---:R-:W-:-:S13]  /*5cc0*/  ISETP.NE.AND P0, PT, R11, RZ, PT ;  /* 0x000000ff0b00720c */ /* 0x004fda0003f05270 */
[----:B------:R-:W-:Y:S05]  /*5cd0*/  @!P0 BRA `(.L_x_72) ;  /* 0xfffffffc00ec8947 */ /* 0x000fea000383ffff */
[----:B------:R-:W-:Y:S05]  /*5ce0*/  BSYNC B2 ;  /* 0x0000000000027941 */ /* 0x000fea0003800000 */
.L_x_71:
[----:B------:R-:W-:Y:S01]  /*5cf0*/  BSSY.RECONVERGENT B2, `(.L_x_73) ;  /* 0x0000006000027945 */ /* 0x000fe20003800200 */
[C---:B------:R-:W-:Y:S02]  /*5d00*/  ISETP.GT.AND P0, PT, R11.reuse, -0x1, PT ;  /* 0xffffffff0b00780c */ /* 0x040fe40003f04270 */
[----:B------:R-:W-:Y:S01]  /*5d10*/  LOP3.LUT R8, R11, 0x3fffffff, RZ, 0xc0, !PT ;  /* 0x3fffffff0b087812 */ /* 0x000fe200078ec0ff */
[----:B------:R-:W-:Y:S05]  /*5d20*/  WARPSYNC.EXCLUSIVE R6 ;  /* 0x0000000006007348 */ /* 0x000fea0003a00000 */
[----:B------:R-:W-:-:S05]  /*5d30*/  IMAD.IADD R13, R8, 0x1, R13 ;  /* 0x00000001080d7824 */ /* 0x000fca00078e020d */
[----:B------:R-:W-:-:S07]  /*5d40*/  VOTE.ANY R6, PT, P0 ;  /* 0x0000000000067806 */ /* 0x000fce00000e0100 */
[----:B------:R-:W-:Y:S05]  /*5d50*/  BSYNC.RECONVERGENT B2 ;  /* 0x0000000000027941 */ /* 0x000fea0003800200 */
.L_x_73:
[----:B------:R-:W-:Y:S01]  /*5d60*/  ISETP.GT.U32.AND P1, PT, R10, 0x1, PT ;  /* 0x000000010a00780c */ /* 0x000fe20003f24070 */
[----:B------:R-:W-:-:S12]  /*5d70*/  IMAD.MOV.U32 R10, RZ, RZ, R17 ;  /* 0x000000ffff0a7224 */ /* 0x000fd800078e0011 */
[----:B------:R-:W-:Y:S05]  /*5d80*/  @P0 BRA P1, `(.L_x_74) ;  /* 0xfffffffc00ac0947 */ /* 0x000fea000083ffff */
[----:B------:R-:W-:Y:S05]  /*5d90*/  BSYNC B0 ;  /* 0x0000000000007941 */ /* 0x000fea0003800000 */
.L_x_70:
[----:B------:R2:W3:Y:S02]  /*5da0*/  LDS.64 R8, [R19+0x6600] ;  /* 0x0066000013087984 */ /* 0x0004e40000000a00 */
.L_x_69:
[----:B------:R-:W4:Y:S01]  /*5db0*/  LDC.64 R10, c[0x0][0x380] ;  /* 0x0000e000ff0a7b82 */ /* 0x000f220000000a00 */
[C---:B------:R-:W-:Y:S01]  /*5dc0*/  IMAD.IADD R17, R13.reuse, 0x1, -R0 ;  /* 0x000000010d117824 */ /* 0x040fe200078e0a00 */
[----:B------:R-:W-:Y:S01]  /*5dd0*/  LOP3.LUT R13, R13, 0x80000000, RZ, 0xfc, !PT ;  /* 0x800000000d0d7812 */ /* 0x000fe200078efcff */
[----:B------:R-:W-:-:S03]  /*5de0*/  IMAD R21, R42, 0x100, R3 ;  /* 0x000001002a157824 */ /* 0x000fc600078e0203 */
[----:B-1-3--:R-:W-:-:S04]  /*5df0*/  IADD3 R8, P0, PT, R17, R8, RZ ;  /* 0x0000000811087210 */ /* 0x00afc80007f1e0ff */
[----:B------:R-:W-:-:S05]  /*5e00*/  LEA.HI.X.SX32 R9, R17, R9, 0x1, P0 ;  /* 0x0000000911097211 */ /* 0x000fca00000f0eff */
[----:B------:R1:W-:Y:S01]  /*5e10*/  STS.64 [R19+0x6600], R8 ;  /* 0x0066000813007388 */ /* 0x0003e20000000a00 */
[----:B----4-:R-:W-:-:S05]  /*5e20*/  IMAD.WIDE R10, R21, 0x4, R10 ;  /* 0x00000004150a7825 */ /* 0x010fca00078e020a */
[----:B------:R1:W-:Y:S02]  /*5e30*/  STG.E.STRONG.SYS desc[UR6][R10.64], R13 ;  /* 0x0000000d0a007986 */ /* 0x0003e4000c115906 */
.L_x_68:
[----:B------:R-:W-:Y:S05]  /*5e40*/  BSYNC B1 ;  /* 0x0000000000017941 */ /* 0x000fea0003800000 */
.L_x_67:
[----:B------:R-:W3:Y:S01]  /*5e50*/  LDC R23, c[0x0][0x3c0] ;  /* 0x0000f000ff177b82 */ /* 0x000ee20000000800 */
[----:B--2---:R-:W-:-:S07]  /*5e60*/  VIADD R6, R54, 0x1980 ;  /* 0x0000198036067836 */ /* 0x004fce0000000000 */
[----:B-1----:R-:W1:Y:S01]  /*5e70*/  LDC.64 R10, c[0x0][0x390] ;  /* 0x0000e400ff0a7b82 */ /* 0x002e620000000a00 */
[----:B---3--:R-:W-:Y:S02]  /*5e80*/  ISETP.GE.AND P0, PT, R6, R23, PT ;  /* 0x000000170600720c */ /* 0x008fe40003f06270 */
[----:B-1----:R-:W-:-:S04]  /*5e90*/  ISETP.EQ.U32.AND P1, PT, R10, RZ, PT ;  /* 0x000000ff0a00720c */ /* 0x002fc80003f22070 */
[----:B------:R-:W-:-:S04]  /*5ea0*/  ISETP.EQ.OR.EX P0, PT, R11, RZ, !P0, P1 ;  /* 0x000000ff0b00720c */ /* 0x000fc80004702710 */
[----:B------:R-:W-:-:S13]  /*5eb0*/  ISETP.GT.U32.OR P0, PT, R3, 0xff, P0 ;  /* 0x000000ff0300780c */ /* 0x000fda0000704470 */
[----:B------:R-:W-:Y:S05]  /*5ec0*/  @P0 BRA `(.L_x_75) ;  /* 0x0000000000200947 */ /* 0x000fea0003800000 */
[----:B------:R-:W1:Y:S01]  /*5ed0*/  LDS.64 R8, [R19+0x6600] ;  /* 0x0066000013087984 */ /* 0x000e620000000a00 */
[C---:B------:R-:W-:Y:S02]  /*5ee0*/  LEA R10, P2, R3.reuse, R10, 0x3 ;  /* 0x0000000a030a7211 */ /* 0x040fe400078418ff */
[--C-:B------:R-:W-:Y:S02]  /*5ef0*/  SHF.R.S32.HI R13, RZ, 0x1f, R0.reuse ;  /* 0x0000001fff0d7819 */ /* 0x100fe40000011400 */
[----:B------:R-:W-:Y:S02]  /*5f00*/  LEA.HI.X R11, R3, R11, RZ, 0x3, P2 ;  /* 0x0000000b030b7211 */ /* 0x000fe400010f1cff */
[----:B-1----:R-:W-:Y:S02]  /*5f10*/  IADD3 R8, P0, P1, R8, R15, R0 ;  /* 0x0000000f08087210 */ /* 0x002fe4000791e000 */
[----:B------:R-:W-:-:S04]  /*5f20*/  SHF.R.S32.HI R15, RZ, 0x1f, R15 ;  /* 0x0000001fff0f7819 */ /* 0x000fc8000001140f */
[----:B------:R-:W-:-:S05]  /*5f30*/  IADD3.X R9, PT, PT, R9, R15, R13, P0, P1 ;  /* 0x0000000f09097210 */ /* 0x000fca00007e240d */
[----:B------:R1:W-:Y:S02]  /*5f40*/  STG.E.64 desc[UR6][R10.64], R8 ;  /* 0x000000080a007986 */ /* 0x0003e4000c101b06 */
.L_x_75:
[----:B------:R-:W-:Y:S01]  /*5f50*/  ISETP.GT.AND P0, PT, R6, R23, PT ;  /* 0x000000170600720c */ /* 0x000fe20003f04270 */
[----:B------:R-:W-:Y:S05]  /*5f60*/  WARPSYNC.ALL ;  /* 0x0000000000007948 */ /* 0x000fea0003800000 */
[----:B------:R-:W-:Y:S01]  /*5f70*/  BAR.SYNC.DEFER_BLOCKING 0x0 ;  /* 0x0000000000007b1d */ /* 0x000fe20000010000 */
[----:B------:R-:W-:-:S06]  /*5f80*/  IMAD R22, R3, 0x4, R7 ;  /* 0x0000000403167824 */ /* 0x000fcc00078e0207 */
[----:B------:R-:W-:Y:S05]  /*5f90*/  @P0 BRA `(.L_x_76) ;  /* 0x0000000c003c0947 */ /* 0x000fea0003800000 */
[----:B------:R-:W2:Y:S01]  /*5fa0*/  LDS R0, [R22] ;  /* 0x0000000016007984 */ /* 0x000ea20000000800 */
[----:B------:R-:W2:Y:S01]  /*5fb0*/  LDCU UR5, c[0x0][0x3c4] ;  /* 0x00007880ff0577ac */ /* 0x000ea20008000800 */
[----:B------:R-:W3:Y:S01]  /*5fc0*/  LDCU.64 UR8, c[0x0][0x3a0] ;  /* 0x00007400ff0877ac */ /* 0x000ee20008000a00 */
[----:B--2---:R-:W-:Y:S02]  /*5fd0*/  SHF.R.U32.HI R6, RZ, UR5, R0 ;  /* 0x00000005ff067c19 */ /* 0x004fe40008011600 */
[----:B------:R-:W-:Y:S02]  /*5fe0*/  LOP3.LUT R15, R0, 0x80000000, RZ, 0x3c, !PT ;  /* 0x80000000000f7812 */ /* 0x000fe400078e3cff */
[----:B------:R-:W-:-:S05]  /*5ff0*/  LOP3.LUT R6, R6, UR4, RZ, 0x30, !PT ;  /* 0x0000000406067c12 */ /* 0x000fca000f8e30ff */
[----:B-1----:R-:W-:-:S06]  /*6000*/  IMAD R8, R6, 0x8, R7 ;  /* 0x0000000806087824 */ /* 0x002fcc00078e0207 */
[----:B------:R-:W1:Y:S02]  /*6010*/  LDS.64 R8, [R8+0x6600] ;  /* 0x0066000008087984 */ /* 0x000e640000000a00 */
[----:B-1----:R-:W-:-:S05]  /*6020*/  IADD3 R6, P1, PT, R8, R3, RZ ;  /* 0x0000000308067210 */ /* 0x002fca0007f3e0ff */
[----:B------:R-:W-:Y:S01]  /*6030*/  IMAD.X R9, RZ, RZ, R9, P1 ;  /* 0x000000ffff097224 */ /* 0x000fe200008e0609 */
[----:B---3--:R-:W-:-:S04]  /*6040*/  LEA R10, P1, R6, UR8, 0x2 ;  /* 0x00000008060a7c11 */ /* 0x008fc8000f8210ff */
[----:B------:R-:W-:-:S05]  /*6050*/  LEA.HI.X R11, R6, UR9, R9, 0x2, P1 ;  /* 0x00000009060b7c11 */ /* 0x000fca00088f1409 */
[----:B------:R-:W-:Y:S01]  /*6060*/  STG.E desc[UR6][R10.64], R15 ;  /* 0x0000000f0a007986 */ /* 0x000fe2000c101906 */
[----:B------:R-:W-:-:S03]  /*6070*/  NOP ;  /* 0x0000000000007918 */ /* 0x000fc60000000000 */
[----:B------:R-:W1:Y:S02]  /*6080*/  LDS R0, [R22+0x600] ;  /* 0x0006000016007984 */ /* 0x000e640000000800 */
[----:B-1----:R-:W-:Y:S02]  /*6090*/  SHF.R.U32.HI R6, RZ, UR5, R0 ;  /* 0x00000005ff067c19 */ /* 0x002fe40008011600 */
[----:B------:R-:W-:Y:S02]  /*60a0*/  LOP3.LUT R15, R0, 0x80000000, RZ, 0x3c, !PT ;  /* 0x80000000000f7812 */ /* 0x000fe400078e3cff */
[----:B------:R-:W-:-:S05]  /*60b0*/  LOP3.LUT R6, R6, UR4, RZ, 0x30, !PT ;  /* 0x0000000406067c12 */ /* 0x000fca000f8e30ff */
[----:B------:R-:W-:-:S06]  /*60c0*/  IMAD R8, R6, 0x8, R7 ;  /* 0x0000000806087824 */ /* 0x000fcc00078e0207 */
[----:B------:R-:W1:Y:S02]  /*60d0*/  LDS.64 R8, [R8+0x6600] ;  /* 0x0066000008087984 */ /* 0x000e640000000a00 */
[----:B-1----:R-:W-:-:S05]  /*60e0*/  IADD3 R6, P1, PT, R8, R3, RZ ;  /* 0x0000000308067210 */ /* 0x002fca0007f3e0ff */
[----:B------:R-:W-:Y:S01]  /*60f0*/  IMAD.X R9, RZ, RZ, R9, P1 ;  /* 0x000000ffff097224 */ /* 0x000fe200008e0609 */
[----:B------:R-:W-:-:S04]  /*6100*/  LEA R12, P1, R6, UR8, 0x2 ;  /* 0x00000008060c7c11 */ /* 0x000fc8000f8210ff */
        /* <DEDUP_REMOVED lines=163> */
[----:B------:R-:W-:-:S05]  /*6b40*/  IMAD R12, R6, 0x8, R7 ;  /* 0x00000008060c7824 */ /* 0x000fca00078e0207 */
        /* <DEDUP_REMOVED lines=17> */
[----:B------:R1:W-:Y:S01]  /*6c60*/  STG.E desc[UR6][R6.64+0x6000], R9 ;  /* 0x0060000906007986 */ /* 0x0003e2000c101906 */
[----:B------:R-:W-:Y:S01]  /*6c70*/  NOP ;  /* 0x0000000000007918 */ /* 0x000fe20000000000 */
[----:B------:R-:W-:Y:S05]  /*6c80*/  BRA `(.L_x_77) ;  /* 0x00000014000c7947 */ /* 0x000fea0003800000 */
.L_x_76:
[----:B-1----:R-:W-:Y:S01]  /*6c90*/  IMAD R9, R42, -0x1980, R23 ;  /* 0xffffe6802a097824 */ /* 0x002fe200078e0217 */
[----:B------:R-:W-:Y:S01]  /*6ca0*/  BSSY.RECONVERGENT B0, `(.L_x_78) ;  /* 0x000001b000007945 */ /* 0x000fe20003800200 */
[C---:B------:R-:W-:Y:S02]  /*6cb0*/  VIADD R0, R3.reuse, 0x180 ;  /* 0x0000018003007836 */ /* 0x040fe40000000000 */
[C---:B------:R-:W-:Y:S01]  /*6cc0*/  VIADD R6, R3.reuse, 0x300 ;  /* 0x0000030003067836 */ /* 0x040fe20000000000 */
[CC--:B------:R-:W-:Y:S01]  /*6cd0*/  ISETP.GE.AND P1, PT, R3.reuse, R9.reuse, PT ;  /* 0x000000090300720c */ /* 0x0c0fe20003f26270 */
[C---:B------:R-:W-:Y:S01]  /*6ce0*/  VIADD R8, R3.reuse, 0x480 ;  /* 0x0000048003087836 */ /* 0x040fe20000000000 */
[-C--:B------:R-:W-:Y:S01]  /*6cf0*/  ISETP.GE.AND P2, PT, R0, R9.reuse, PT ;  /* 0x000000090000720c */ /* 0x080fe20003f46270 */
[C---:B------:R-:W-:Y:S01]  /*6d00*/  VIADD R0, R3.reuse, 0x600 ;  /* 0x0000060003007836 */ /* 0x040fe20000000000 */
[-C--:B------:R-:W-:Y:S01]  /*6d10*/  ISETP.GE.AND P3, PT, R6, R9.reuse, PT ;  /* 0x000000090600720c */ /* 0x080fe20003f66270 */
[C---:B------:R-:W-:Y:S01]  /*6d20*/  VIADD R6, R3.reuse, 0x780 ;  /* 0x0000078003067836 */ /* 0x040fe20000000000 */
[-C--:B------:R-:W-:Y:S01]  /*6d30*/  ISETP.GE.AND P4, PT, R8, R9.reuse, PT ;  /* 0x000000090800720c */ /* 0x080fe20003f86270 */
[----:B------:R-:W-:Y:S01]  /*6d40*/  VIADD R8, R3, 0x900 ;  /* 0x0000090003087836 */ /* 0x000fe20000000000 */
[----:B------:R-:W-:-:S02]  /*6d50*/  ISETP.GE.AND P5, PT, R0, R9, PT ;  /* 0x000000090000720c */ /* 0x000fc40003fa6270 */
[----:B------:R-:W-:-:S03]  /*6d60*/  ISETP.GE.AND P6, PT, R6, R9, PT ;  /* 0x000000090600720c */ /* 0x000fc60003fc6270 */
[----:B------:R-:W-:Y:S10]  /*6d70*/  @P1 BRA `(.L_x_79) ;  /* 0x0000000000341947 */ /* 0x000ff40003800000 */
[----:B------:R-:W1:Y:S01]  /*6d80*/  LDS R0, [R22] ;  /* 0x0000000016007984 */ /* 0x000e620000000800 */
[----:B------:R-:W1:Y:S01]  /*6d90*/  LDCU UR5, c[0x0][0x3c4] ;  /* 0x00007880ff0577ac */ /* 0x000e620008000800 */
[----:B------:R-:W2:Y:S01]  /*6da0*/  LDCU.64 UR8, c[0x0][0x3a0] ;  /* 0x00007400ff0877ac */ /* 0x000ea20008000a00 */
[----:B-1----:R-:W-:Y:S02]  /*6db0*/  SHF.R.U32.HI R6, RZ, UR5, R0 ;  /* 0x00000005ff067c19 */ /* 0x002fe40008011600 */
[----:B------:R-:W-:Y:S02]  /*6dc0*/  LOP3.LUT R13, R0, 0x80000000, RZ, 0x3c, !PT ;  /* 0x80000000000d7812 */ /* 0x000fe400078e3cff */
[----:B------:R-:W-:-:S05]  /*6dd0*/  LOP3.LUT R6, R6, UR4, RZ, 0x30, !PT ;  /* 0x0000000406067c12 */ /* 0x000fca000f8e30ff */
[----:B------:R-:W-:-:S05]  /*6de0*/  IMAD R6, R6, 0x8, R7 ;  /* 0x0000000806067824 */ /* 0x000fca00078e0207 */
[----:B------:R-:W1:Y:S02]  /*6df0*/  LDS.64 R10, [R6+0x6600] ;  /* 0x00660000060a7984 */ /* 0x000e640000000a00 */
[----:B-1----:R-:W-:-:S05]  /*6e00*/  IADD3 R12, P1, PT, R10, R3, RZ ;  /* 0x000000030a0c7210 */ /* 0x002fca0007f3e0ff */
[----:B------:R-:W-:Y:S01]  /*6e10*/  IMAD.X R11, RZ, RZ, R11, P1 ;  /* 0x000000ffff0b7224 */ /* 0x000fe200008e060b */
[----:B--2---:R-:W-:-:S04]  /*6e20*/  LEA R10, P1, R12, UR8, 0x2 ;  /* 0x000000080c0a7c11 */ /* 0x004fc8000f8210ff */
[----:B------:R-:W-:-:S05]  /*6e30*/  LEA.HI.X R11, R12, UR9, R11, 0x2, P1 ;  /* 0x000000090c0b7c11 */ /* 0x000fca00088f140b */
[----:B------:R1:W-:Y:S04]  /*6e40*/  STG.E desc[UR6][R10.64], R13 ;  /* 0x0000000d0a007986 */ /* 0x0003e8000c101906 */
.L_x_79:
[----:B------:R-:W-:Y:S05]  /*6e50*/  BSYNC.RECONVERGENT B0 ;  /* 0x0000000000007941 */ /* 0x000fea0003800200 */
.L_x_78:
[----:B------:R-:W-:Y:S01]  /*6e60*/  NOP ;  /* 0x0000000000007918 */ /* 0x000fe20000000000 */
[----:B------:R-:W-:Y:S01]  /*6e70*/  BSSY.RECONVERGENT B0, `(.L_x_80) ;  /* 0x0000011000007945 */ /* 0x000fe20003800200 */
[----:B------:R-:W-:Y:S01]  /*6e80*/  ISETP.GE.AND P1, PT, R8, R9, PT ;  /* 0x000000090800720c */ /* 0x000fe20003f26270 */
[----:B------:R-:W-:Y:S02]  /*6e90*/  VIADD R8, R3, 0xa80 ;  /* 0x00000a8003087836 */ /* 0x000fe40000000000 */
[----:B------:R-:W-:Y:S10]  /*6ea0*/  @P2 BRA `(.L_x_81) ;  /* 0x0000000000342947 */ /* 0x000ff40003800000 */
[----:B------:R-:W2:Y:S01]  /*6eb0*/  LDS R0, [R22+0x600] ;  /* 0x0006000016007984 */ /* 0x000ea20000000800 */
[----:B------:R-:W2:Y:S01]  /*6ec0*/  LDCU UR5, c[0x0][0x3c4] ;  /* 0x00007880ff0577ac */ /* 0x000ea20008000800 */
[----:B------:R-:W3:Y:S01]  /*6ed0*/  LDCU.64 UR8, c[0x0][0x3a0] ;  /* 0x00007400ff0877ac */ /* 0x000ee20008000a00 */
[----:B--2---:R-:W-:Y:S02]  /*6ee0*/  SHF.R.U32.HI R6, RZ, UR5, R0 ;  /* 0x00000005ff067c19 */ /* 0x004fe40008011600 */
[----:B-1----:R-:W-:Y:S02]  /*6ef0*/  LOP3.LUT R13, R0, 0x80000000, RZ, 0x3c, !PT ;  /* 0x80000000000d7812 */ /* 0x002fe400078e3cff */
[----:B------:R-:W-:-:S05]  /*6f00*/  LOP3.LUT R6, R6, UR4, RZ, 0x30, !PT ;  /* 0x0000000406067c12 */ /* 0x000fca000f8e30ff */
[----:B------:R-:W-:-:S05]  /*6f10*/  IMAD R6, R6, 0x8, R7 ;  /* 0x0000000806067824 */ /* 0x000fca00078e0207 */
[----:B------:R-:W1:Y:S02]  /*6f20*/  LDS.64 R10, [R6+0x6600] ;  /* 0x00660000060a7984 */ /* 0x000e640000000a00 */
[----:B-1----:R-:W-:-:S05]  /*6f30*/  IADD3 R12, P2, PT, R10, R3, RZ ;  /* 0x000000030a0c7210 */ /* 0x002fca0007f5e0ff */
[----:B------:R-:W-:Y:S01]  /*6f40*/  IMAD.X R11, RZ, RZ, R11, P2 ;  /* 0x000000ffff0b7224 */ /* 0x000fe200010e060b */
[----:B---3--:R-:W-:-:S04]  /*6f50*/  LEA R10, P2, R12, UR8, 0x2 ;  /* 0x000000080c0a7c11 */ /* 0x008fc8000f8410ff */
[----:B------:R-:W-:-:S05]  /*6f60*/  LEA.HI.X R11, R12, UR9, R11, 0x2, P2 ;  /* 0x000000090c0b7c11 */ /* 0x000fca00090f140b */
[----:B------:R2:W-:Y:S04]  /*6f70*/  STG.E desc[UR6][R10.64+0x600], R13 ;  /* 0x0006000d0a007986 */ /* 0x0005e8000c101906 */
.L_x_81:
[----:B------:R-:W-:Y:S05]  /*6f80*/  BSYNC.RECONVERGENT B0 ;  /* 0x0000000000007941 */ /* 0x000fea0003800200 */
.L_x_80:
[----:B------:R-:W-:Y:S01]  /*6f90*/  NOP ;  /* 0x0000000000007918 */ /* 0x000fe20000000000 */
[----:B------:R-:W-:Y:S01]  /*6fa0*/  BSSY.RECONVERGENT B0, `(.L_x_82) ;  /* 0x0000011000007945 */ /* 0x000fe20003800200 */
[----:B------:R-:W-:Y:S02]  /*6fb0*/  ISETP.GE.AND P2, PT, R8, R9, PT ;  /* 0x000000090800720c */ /* 0x000fe40003f46270 */
[----:B------:R-:W-:Y:S01]  /*6fc0*/  LOP3.LUT R8, R3, 0xc00, RZ, 0xfc, !PT ;  /* 0x00000c0003087812 */ /* 0x000fe200078efcff */
[----:B------:R-:W-:Y:S10]  /*6fd0*/  @P3 BRA `(.L_x_83) ;  /* 0x0000000000343947 */ /* 0x000ff40003800000 */
[----:B------:R-:W3:Y:S01]  /*6fe0*/  LDS R0, [R22+0xc00] ;  /* 0x000c000016007984 */ /* 0x000ee20000000800 */
[----:B------:R-:W3:Y:S01]  /*6ff0*/  LDCU UR5, c[0x0][0x3c4] ;  /* 0x00007880ff0577ac */ /* 0x000ee20008000800 */
[----:B------:R-:W4:Y:S01]  /*7000*/  LDCU.64 UR8, c[0x0][0x3a0] ;  /* 0x00007400ff0877ac */ /* 0x000f220008000a00 */
[----:B---3--:R-:W-:Y:S02]  /*7010*/  SHF.R.U32.HI R6, RZ, UR5, R0 ;  /* 0x00000005ff067c19 */ /* 0x008fe40008011600 */
[----:B-12---:R-:W-:Y:S02]  /*7020*/  LOP3.LUT R13, R0, 0x80000000, RZ, 0x3c, !PT ;  /* 0x80000000000d7812 */ /* 0x006fe400078e3cff */
[----:B------:R-:W-:-:S05]  /*7030*/  LOP3.LUT R6, R6, UR4, RZ, 0x30, !PT ;  /* 0x0000000406067c12 */ /* 0x000fca000f8e30ff */
[----:B------:R-:W-:-:S05]  /*7040*/  IMAD R6, R6, 0x8, R7 ;  /* 0x0000000806067824 */ /* 0x000fca00078e0207 */
[----:B------:R-:W1:Y:S02]  /*7050*/  LDS.64 R10, [R6+0x6600] ;  /* 0x00660000060a7984 */ /* 0x000e640000000a00 */
[----:B-1----:R-:W-:-:S05]  /*7060*/  IADD3 R12, P3, PT, R10, R3, RZ ;  /* 0x000000030a0c7210 */ /* 0x002fca0007f7e0ff */
[----:B------:R-:W-:Y:S01]  /*7070*/  IMAD.X R11, RZ, RZ, R11, P3 ;  /* 0x000000ffff0b7224 */ /* 0x000fe200018e060b */
[----:B----4-:R-:W-:-:S04]  /*7080*/  LEA R10, P3, R12, UR8, 0x2 ;  /* 0x000000080c0a7c11 */ /* 0x010fc8000f8610ff */
[----:B------:R-:W-:-:S05]  /*7090*/  LEA.HI.X R11, R12, UR9, R11, 0x2, P3 ;  /* 0x000000090c0b7c11 */ /* 0x000fca00098f140b */
[----:B------:R3:W-:Y:S04]  /*70a0*/  STG.E desc[UR6][R10.64+0xc00], R13 ;  /* 0x000c000d0a007986 */ /* 0x0007e8000c101906 */
.L_x_83:
[----:B------:R-:W-:Y:S05]  /*70b0*/  BSYNC.RECONVERGENT B0 ;  /* 0x0000000000007941 */ /* 0x000fea0003800200 */
.L_x_82:
[----:B------:R-:W-:Y:S01]  /*70c0*/  NOP ;  /* 0x0000000000007918 */ /* 0x000fe20000000000 */
[----:B------:R-:W-:Y:S01]  /*70d0*/  BSSY.RECONVERGENT B0, `(.L_x_84) ;  /* 0x0000011000007945 */ /* 0x000fe20003800200 */
[----:B------:R-:W-:Y:S01]  /*70e0*/  ISETP.GE.AND P3, PT, R8, R9, PT ;  /* 0x000000090800720c */ /* 0x000fe20003f66270 */
[----:B------:R-:W-:Y:S02]  /*70f0*/  VIADD R8, R3, 0xd80 ;  /* 0x00000d8003087836 */ /* 0x000fe40000000000 */
[----:B------:R-:W-:Y:S10]  /*7100*/  @P4 BRA `(.L_x_85) ;  /* 0x0000000000344947 */ /* 0x000ff40003800000 */
[----:B------:R-:W4:Y:S01]  /*7110*/  LDS R0, [R22+0x1200] ;  /* 0x0012000016007984 */ /* 0x000f220000000800 */
[----:B------:R-:W4:Y:S01]  /*7120*/  LDCU UR5, c[0x0][0x3c4] ;  /* 0x00007880ff0577ac */ /* 0x000f220008000800 */
[----:B------:R-:W5:Y:S01]  /*7130*/  LDCU.64 UR8, c[0x0][0x3a0] ;  /* 0x00007400ff0877ac */ /* 0x000f620008000a00 */
[----:B----4-:R-:W-:Y:S02]  /*7140*/  SHF.R.U32.HI R6, RZ, UR5, R0 ;  /* 0x00000005ff067c19 */ /* 0x010fe40008011600 */
[----:B-123--:R-:W-:Y:S02]  /*7150*/  LOP3.LUT R13, R0, 0x80000000, RZ, 0x3c, !PT ;  /* 0x80000000000d7812 */ /* 0x00efe400078e3cff */
[----:B------:R-:W-:-:S05]  /*7160*/  LOP3.LUT R6, R6, UR4, RZ, 0x30, !PT ;  /* 0x0000000406067c12 */ /* 0x000fca000f8e30ff */
[----:B------:R-:W-:-:S05]  /*7170*/  IMAD R6, R6, 0x8, R7 ;  /* 0x0000000806067824 */ /* 0x000fca00078e0207 */
[----:B------:R-:W1:Y:S02]  /*7180*/  LDS.64 R10, [R6+0x6600] ;  /* 0x00660000060a7984 */ /* 0x000e640000000a00 */
[----:B-1----:R-:W-:-:S05]  /*7190*/  IADD3 R12, P4, PT, R10, R3, RZ ;  /* 0x000000030a0c7210 */ /* 0x002fca0007f9e0ff */
[----:B------:R-:W-:Y:S01]  /*71a0*/  IMAD.X R11, RZ, RZ, R11, P4 ;  /* 0x000000ffff0b7224 */ /* 0x000fe200020e060b */
[----:B-----5:R-:W-:-:S04]  /*71b0*/  LEA R10, P4, R12, UR8, 0x2 ;  /* 0x000000080c0a7c11 */ /* 0x020fc8000f8810ff */
[----:B------:R-:W-:-:S05]  /*71c0*/  LEA.HI.X R11, R12, UR9, R11, 0x2, P4 ;  /* 0x000000090c0b7c11 */ /* 0x000fca000a0f140b */
[----:B------:R4:W-:Y:S04]  /*71d0*/  STG.E desc[UR6][R10.64+0x1200], R13 ;  /* 0x0012000d0a007986 */ /* 0x0009e8000c101906 */
.L_x_85:
[----:B------:R-:W-:Y:S05]  /*71e0*/  BSYNC.RECONVERGENT B0 ;  /* 0x0000000000007941 */ /* 0x000fea0003800200 */
.L_x_84:
[----:B------:R-:W-:Y:S01]  /*71f0*/  NOP ;  /* 0x0000000000007918 */ /* 0x000fe20000000000 */
[----:B------:R-:W-:Y:S01]  /*7200*/  BSSY.RECONVERGENT B0, `(.L_x_86) ;  /* 0x0000011000007945 */ /* 0x000fe20003800200 */
[----:B------:R-:W-:Y:S01]  /*7210*/  ISETP.GE.AND P4, PT, R8, R9, PT ;  /* 0x000000090800720c */ /* 0x000fe20003f86270 */
[----:B------:R-:W-:Y:S02]  /*7220*/  VIADD R8, R3, 0xf00 ;  /* 0x00000f0003087836 */ /* 0x000fe40000000000 */
[----:B------:R-:W-:Y:S10]  /*7230*/  @P5 BRA `(.L_x_87) ;  /* 0x0000000000345947 */ /* 0x000ff40003800000 */
[----:B------:R-:W5:Y:S01]  /*7240*/  LDS R0, [R22+0x1800] ;  /* 0x0018000016007984 */ /* 0x000f620000000800 */
[----:B------:R-:W5:Y:S01]  /*7250*/  LDCU UR5, c[0x0][0x3c4] ;  /* 0x00007880ff0577ac */ /* 0x000f620008000800 */
[----:B------:R-:W0:Y:S01]  /*7260*/  LDCU.64 UR8, c[0x0][0x3a0] ;  /* 0x00007400ff0877ac */ /* 0x000e220008000a00 */
[----:B-----5:R-:W-:Y:S02]  /*7270*/  SHF.R.U32.HI R6, RZ, UR5, R0 ;  /* 0x00000005ff067c19 */ /* 0x020fe40008011600 */
[----:B-1234-:R-:W-:Y:S02]  /*7280*/  LOP3.LUT R13, R0, 0x80000000, RZ, 0x3c, !PT ;  /* 0x80000000000d7812 */ /* 0x01efe400078e3cff */
[----:B------:R-:W-:-:S05]  /*7290*/  LOP3.LUT R6, R6, UR4, RZ, 0x30, !PT ;  /* 0x0000000406067c12 */ /* 0x000fca000f8e30ff */
[----:B------:R-:W-:-:S05]  /*72a0*/  IMAD R6, R6, 0x8, R7 ;  /* 0x0000000806067824 */ /* 0x000fca00078e0207 */
[----:B------:R-:W1:Y:S02]  /*72b0*/  LDS.64 R10, [R6+0x6600] ;  /* 0x00660000060a7984 */ /* 0x000e640000000a00 */
[----:B-1----:R-:W-:-:S05]  /*72c0*/  IADD3 R12, P5, PT, R10, R3, RZ ;  /* 0x000000030a0c7210 */ /* 0x002fca0007fbe0ff */
[----:B------:R-:W-:Y:S01]  /*72d0*/  IMAD.X R11, RZ, RZ, R11, P5 ;  /* 0x000000ffff0b7224 */ /* 0x000fe200028e060b */
[----:B0-----:R-:W-:-:S04]  /*72e0*/  LEA R10, P5, R12, UR8, 0x2 ;  /* 0x000000080c0a7c11 */ /* 0x001fc8000f8a10ff */
[----:B------:R-:W-:-:S05]  /*72f0*/  LEA.HI.X R11, R12, UR9, R11, 0x2, P5 ;  /* 0x000000090c0b7c11 */ /* 0x000fca000a8f140b */
[----:B------:R0:W-:Y:S04]  /*7300*/  STG.E desc[UR6][R10.64+0x1800], R13 ;  /* 0x0018000d0a007986 */ /* 0x0001e8000c101906 */
.L_x_87:
[----:B------:R-:W-:Y:S05]  /*7310*/  BSYNC.RECONVERGENT B0 ;  /* 0x0000000000007941 */ /* 0x000fea0003800200 */
.L_x_86:
        /* <DEDUP_REMOVED lines=9> */
[----:B01234-:R-:W-:Y:S02]  /*73b0*/  LOP3.LUT R13, R0, 0x80000000, RZ, 0x3c, !PT ;  /* 0x80000000000d7812 */ /* 0x01ffe400078e3cff */
[----:B------:R-:W-:-:S05]  /*73c0*/  LOP3.LUT R6, R6, UR4, RZ, 0x30, !PT ;  /* 0x0000000406067c12 */ /* 0x000fca000f8e30ff */
[----:B------:R-:W-:-:S05]  /*73d0*/  IMAD R6, R6, 0x8, R7 ;  /* 0x0000000806067824 */ /* 0x000fca00078e0207 */
[----:B------:R-:W0:Y:S02]  /*73e0*/  LDS.64 R10, [R6+0x6600] ;  /* 0x00660000060a7984 */ /* 0x000e240000000a00 */
[----:B0-----:R-:W-:-:S05]  /*73f0*/  IADD3 R12, P6, PT, R10, R3, RZ ;  /* 0x000000030a0c7210 */ /* 0x001fca0007fde0ff */
[----:B------:R-:W-:Y:S01]  /*7400*/  IMAD.X R11, RZ, RZ, R11, P6 ;  /* 0x000000ffff0b7224 */ /* 0x000fe200030e060b */
[----:B------:R-:W-:-:S04]  /*7410*/  LEA R10, P6, R12, UR8, 0x2 ;  /* 0x000000080c0a7c11 */ /* 0x000fc8000f8c10ff */
[----:B------:R-:W-:-:S05]  /*7420*/  LEA.HI.X R11, R12, UR9, R11, 0x2, P6 ;  /* 0x000000090c0b7c11 */ /* 0x000fca000b0f140b */
[----:B------:R0:W-:Y:S04]  /*7430*/  STG.E desc[UR6][R10.64+0x1e00], R13 ;  /* 0x001e000d0a007986 */ /* 0x0001e8000c101906 */
.L_x_89:
[----:B------:R-:W-:Y:S05]  /*7440*/  BSYNC.RECONVERGENT B0 ;  /* 0x0000000000007941 */ /* 0x000fea0003800200 */
.L_x_88:
        /* <DEDUP_REMOVED lines=18> */
.L_x_91:
[----:B------:R-:W-:Y:S05]  /*7570*/  BSYNC.RECONVERGENT B0 ;  /* 0x0000000000007941 */ /* 0x000fea0003800200 */
.L_x_90:
        /* <DEDUP_REMOVED lines=18> */
.L_x_93:
[----:B------:R-:W-:Y:S05]  /*76a0*/  BSYNC.RECONVERGENT B0 ;  /* 0x0000000000007941 */ /* 0x000fea0003800200 */
.L_x_92:
        /* <DEDUP_REMOVED lines=18> */
.L_x_95:
[----:B------:R-:W-:Y:S05]  /*77d0*/  BSYNC.RECONVERGENT B0 ;  /* 0x0000000000007941 */ /* 0x000fea0003800200 */
.L_x_94:
        /* <DEDUP_REMOVED lines=18> */
.L_x_97:
[----:B------:R-:W-:Y:S05]  /*7900*/  BSYNC.RECONVERGENT B0 ;  /* 0x0000000000007941 */ /* 0x000fea0003800200 */
.L_x_96:
[----:B------:R-:W-:Y:S01]  /*7910*/  NOP ;  /* 0x0000000000007918 */ /* 0x000fe20000000000 */
[----:B------:R-:W-:Y:S01]  /*7920*/  BSSY.RECONVERGENT B0, `(.L_x_98) ;  /* 0x0000011000007945 */ /* 0x000fe20003800200 */
[----:B------:R-:W-:Y:S02]  /*7930*/  ISETP.GE.AND P4, PT, R8, R9, PT ;  /* 0x000000090800720c */ /* 0x000fe40003f86270 */
[----:B------:R-:W-:Y:S01]  /*7940*/  LOP3.LUT R8, R3, 0x1800, RZ, 0xfc, !PT ;  /* 0x0000180003087812 */ /* 0x000fe200078efcff */
        /* <DEDUP_REMOVED lines=14> */
.L_x_99:
[----:B------:R-:W-:Y:S05]  /*7a30*/  BSYNC.RECONVERGENT B0 ;  /* 0x0000000000007941 */ /* 0x000fea0003800200 */
.L_x_98:
[----:B------:R-:W-:Y:S01]  /*7a40*/  NOP ;  /* 0x0000000000007918 */ /* 0x000fe20000000000 */
[----:B------:R-:W-:Y:S01]  /*7a50*/  BSSY.RECONVERGENT B0, `(.L_x_100) ;  /* 0x0000010000007945 */ /* 0x000fe20003800200 */
[----:B------:R-:W-:-:S03]  /*7a60*/  ISETP.GE.AND P5, PT, R8, R9, PT ;  /* 0x000000090800720c */ /* 0x000fc60003fa6270 */
        /* <DEDUP_REMOVED lines=14> */
.L_x_101:
[----:B------:R-:W-:Y:S05]  /*7b50*/  BSYNC.RECONVERGENT B0 ;  /* 0x0000000000007941 */ /* 0x000fea0003800200 */
.L_x_100:
[----:B------:R-:W-:Y:S01]  /*7b60*/  NOP ;  /* 0x0000000000007918 */ /* 0x000fe20000000000 */
[----:B------:R-:W-:Y:S04]  /*7b70*/  BSSY.RECONVERGENT B0, `(.L_x_102) ;  /* 0x000000f000007945 */ /* 0x000fe80003800200 */
[----:B------:R-:W-:Y:S05]  /*7b80*/  @P1 BRA `(.L_x_103) ;  /* 0x0000000000341947 */ /* 0x000fea0003800000 */
        /* <DEDUP_REMOVED lines=13> */
.L_x_103:
[----:B------:R-:W-:Y:S05]  /*7c60*/  BSYNC.RECONVERGENT B0 ;  /* 0x0000000000007941 */ /* 0x000fea0003800200 */
.L_x_102:
        /* <DEDUP_REMOVED lines=16> */
.L_x_105:
[----:B------:R-:W-:Y:S05]  /*7d70*/  BSYNC.RECONVERGENT B0 ;  /* 0x0000000000007941 */ /* 0x000fea0003800200 */
.L_x_104:
        /* <DEDUP_REMOVED lines=16> */
.L_x_107:
[----:B------:R-:W-:Y:S05]  /*7e80*/  BSYNC.RECONVERGENT B0 ;  /* 0x0000000000007941 */ /* 0x000fea0003800200 */
.L_x_106:
        /* <DEDUP_REMOVED lines=16> */
.L_x_109:
[----:B------:R-:W-:Y:S05]  /*7f90*/  BSYNC.RECONVERGENT B0 ;  /* 0x0000000000007941 */ /* 0x000fea0003800200 */
.L_x_108:
[----:B------:R-:W-:Y:S01]  /*7fa0*/  NOP ;  /* 0x0000000000007918 */ /* 0x000fe20000000000 */
[----:B------:R-:W-:Y:S04]  /*7fb0*/  BSSY.RECONVERGENT B0, `(.L_x_110) ;  /* 0x000000f000007945 */ /* 0x000fe80003800200 */
[----:B------:R-:W-:Y:S05]  /*7fc0*/  @P5 BRA `(.L_x_111) ;  /* 0x0000000000345947 */ /* 0x000fea0003800000 */
[----:B------:R-:W5:Y:S01]  /*7fd0*/  LDS R0, [R22+0x6000] ;  /* 0x0060000016007984 */ /* 0x000f620000000800 */
[----:B------:R-:W5:Y:S01]  /*7fe0*/  LDCU UR5, c[0x0][0x3c4] ;  /* 0x00007880ff0577ac */ /* 0x000f620008000800 */
[----:B------:R-:W1:Y:S01]  /*7ff0*/  LDCU.64 UR8, c[0x0][0x3a0] ;  /* 0x00007400ff0877ac */ /* 0x000e620008000a00 */
[----:B-----5:R-:W-:-:S04]  /*8000*/  SHF.R.U32.HI R6, RZ, UR5, R0 ;  /* 0x00000005ff067c19 */ /* 0x020fc80008011600 */
[----:B------:R-:W-:-:S05]  /*8010*/  LOP3.LUT R6, R6, UR4, RZ, 0x30, !PT ;  /* 0x0000000406067c12 */ /* 0x000fca000f8e30ff */
[----:B0-----:R-:W-:-:S05]  /*8020*/  IMAD R8, R6, 0x8, R7 ;  /* 0x0000000806087824 */ /* 0x001fca00078e0207 */
[----:B------:R-:W0:Y:S02]  /*8030*/  LDS.64 R6, [R8+0x6600] ;  /* 0x0066000008067984 */ /* 0x000e240000000a00 */
[----:B0-----:R-:W-:-:S05]  /*8040*/  IADD3 R9, P1, PT, R6, R3, RZ ;  /* 0x0000000306097210 */ /* 0x001fca0007f3e0ff */
[----:B-1234-:R-:W-:Y:S01]  /*8050*/  IMAD.X R10, RZ, RZ, R7, P1 ;  /* 0x000000ffff0a7224 */ /* 0x01efe200008e0607 */
[----:B------:R-:W-:-:S04]  /*8060*/  LEA R6, P1, R9, UR8, 0x2 ;  /* 0x0000000809067c11 */ /* 0x000fc8000f8210ff */
[----:B------:R-:W-:Y:S02]  /*8070*/  LEA.HI.X R7, R9, UR9, R10, 0x2, P1 ;  /* 0x0000000909077c11 */ /* 0x000fe400088f140a */
[----:B------:R-:W-:-:S05]  /*8080*/  LOP3.LUT R9, R0, 0x80000000, RZ, 0x3c, !PT ;  /* 0x8000000000097812 */ /* 0x000fca00078e3cff */
[----:B------:R0:W-:Y:S02]  /*8090*/  STG.E desc[UR6][R6.64+0x6000], R9 ;  /* 0x0060000906007986 */ /* 0x0001e4000c101906 */
.L_x_111:
[----:B------:R-:W-:Y:S05]  /*80a0*/  BSYNC.RECONVERGENT B0 ;  /* 0x0000000000007941 */ /* 0x000fea0003800200 */
.L_x_110:
[----:B------:R-:W-:Y:S01]  /*80b0*/  NOP ;  /* 0x0000000000007918 */ /* 0x000fe20000000000 */
.L_x_77:
[----:B------:R-:W5:Y:S01]  /*80c0*/  LDS R0, [R22] ;  /* 0x0000000016007984 */ /* 0x000f620000000800 */
[----:B------:R-:W5:Y:S03]  /*80d0*/  LDCU UR5, c[0x0][0x3c4] ;  /* 0x00007880ff0577ac */ /* 0x000f660008000800 */
[----:B01----:R-:W0:Y:S04]  /*80e0*/  LDS R6, [R22+0x600] ;  /* 0x0006000016067984 */ /* 0x003e280000000800 */
[----:B------:R-:W1:Y:S04]  /*80f0*/  LDS R7, [R22+0xc00] ;  /* 0x000c000016077984 */ /* 0x000e680000000800 */
[----:B------:R-:W1:Y:S04]  /*8100*/  LDS R8, [R22+0x1200] ;  /* 0x0012000016087984 */ /* 0x000e680000000800 */
[----:B------:R-:W1:Y:S04]  /*8110*/  LDS R9, [R22+0x1800] ;  /* 0x0018000016097984 */ /* 0x000e680000000800 */
[----:B--234-:R-:W2:Y:S04]  /*8120*/  LDS R10, [R22+0x1e00] ;  /* 0x001e0000160a7984 */ /* 0x01cea80000000800 */
[----:B------:R-:W3:Y:S04]  /*8130*/  LDS R11, [R22+0x2400] ;  /* 0x00240000160b7984 */ /* 0x000ee80000000800 */
[----:B------:R-:W4:Y:S04]  /*8140*/  LDS R12, [R22+0x2a00] ;  /* 0x002a0000160c7984 */ /* 0x000f280000000800 */
[----:B------:R-:W4:Y:S04]  /*8150*/  LDS R13, [R22+0x3000] ;  /* 0x00300000160d7984 */ /* 0x000f280000000800 */
[----:B------:R-:W4:Y:S04]  /*8160*/  LDS R14, [R22+0x3600] ;  /* 0x00360000160e7984 */ /* 0x000f280000000800 */
[----:B------:R-:W4:Y:S01]  /*8170*/  LDS R15, [R22+0x3c00] ;  /* 0x003c0000160f7984 */ /* 0x000f220000000800 */
[----:B-----5:R-:W-:-:S03]  /*8180*/  SHF.R.U32.HI R0, RZ, UR5, R0 ;  /* 0x00000005ff007c19 */ /* 0x020fc60008011600 */
[----:B------:R-:W5:Y:S01]  /*8190*/  LDS R16, [R22+0x4200] ;  /* 0x0042000016107984 */ /* 0x000f620000000800 */
[----:B0-----:R-:W-:-:S03]  /*81a0*/  SHF.R.U32.HI R6, RZ, UR5, R6 ;  /* 0x00000005ff067c19 */ /* 0x001fc60008011606 */
[----:B------:R-:W0:Y:S01]  /*81b0*/  LDS R17, [R22+0x4800] ;  /* 0x0048000016117984 */ /* 0x000e220000000800 */
[----:B-1----:R-:W-:-:S03]  /*81c0*/  SHF.R.U32.HI R7, RZ, UR5, R7 ;  /* 0x00000005ff077c19 */ /* 0x002fc60008011607 */
[----:B------:R-:W1:Y:S01]  /*81d0*/  LDS R18, [R22+0x4e00] ;  /* 0x004e000016127984 */ /* 0x000e620000000800 */
[----:B------:R-:W-:-:S03]  /*81e0*/  SHF.R.U32.HI R8, RZ, UR5, R8 ;  /* 0x00000005ff087c19 */ /* 0x000fc60008011608 */
[----:B------:R-:W1:Y:S01]  /*81f0*/  LDS R19, [R22+0x5400] ;  /* 0x0054000016137984 */ /* 0x000e620000000800 */
[----:B------:R-:W-:-:S03]  /*8200*/  SHF.R.U32.HI R9, RZ, UR5, R9 ;  /* 0x00000005ff097c19 */ /* 0x000fc60008011609 */
[----:B------:R-:W1:Y:S01]  /*8210*/  LDS R20, [R22+0x5a00] ;  /* 0x005a000016147984 */ /* 0x000e620000000800 */
[----:B--2---:R-:W-:-:S03]  /*8220*/  SHF.R.U32.HI R10, RZ, UR5, R10 ;  /* 0x00000005ff0a7c19 */ /* 0x004fc6000801160a */
[----:B------:R-:W2:Y:S01]  /*8230*/  LDS R21, [R22+0x6000] ;  /* 0x0060000016157984 */ /* 0x000ea20000000800 */
[----:B---3--:R-:W-:Y:S02]  /*8240*/  SHF.R.U32.HI R11, RZ, UR5, R11 ;  /* 0x00000005ff0b7c19 */ /* 0x008fe4000801160b */
[----:B----4-:R-:W-:Y:S02]  /*8250*/  SHF.R.U32.HI R12, RZ, UR5, R12 ;  /* 0x00000005ff0c7c19 */ /* 0x010fe4000801160c */
[----:B------:R-:W-:Y:S02]  /*8260*/  SHF.R.U32.HI R13, RZ, UR5, R13 ;  /* 0x00000005ff0d7c19 */ /* 0x000fe4000801160d */
[----:B------:R-:W-:Y:S02]  /*8270*/  SHF.R.U32.HI R43, RZ, UR5, R14 ;  /* 0x00000005ff2b7c19 */ /* 0x000fe4000801160e */
[----:B------:R-:W-:Y:S02]  /*8280*/  LOP3.LUT R14, R12, UR4, RZ, 0x30, !PT ;  /* 0x000000040c0e7c12 */ /* 0x000fe4000f8e30ff */
[----:B------:R-:W-:-:S02]  /*8290*/  SHF.R.U32.HI R44, RZ, UR5, R15 ;  /* 0x00000005ff2c7c19 */ /* 0x000fc4000801160f */
[----:B------:R-:W-:Y:S02]  /*82a0*/  LOP3.LUT R15, R11, UR4, RZ, 0x30, !PT ;  /* 0x000000040b0f7c12 */ /* 0x000fe4000f8e30ff */
[----:B-----5:R-:W-:Y:S02]  /*82b0*/  SHF.R.U32.HI R45, RZ, UR5, R16 ;  /* 0x00000005ff2d7c19 */ /* 0x020fe40008011610 */
[----:B------:R-:W-:Y:S02]  /*82c0*/  LOP3.LUT R16, R10, UR4, RZ, 0x30, !PT ;  /* 0x000000040a107c12 */ /* 0x000fe4000f8e30ff */
[----:B0-----:R-:W-:Y:S02]  /*82d0*/  SHF.R.U32.HI R46, RZ, UR5, R17 ;  /* 0x00000005ff2e7c19 */ /* 0x001fe40008011611 */
[----:B------:R-:W-:Y:S02]  /*82e0*/  LOP3.LUT R17, R9, UR4, RZ, 0x30, !PT ;  /* 0x0000000409117c12 */ /* 0x000fe4000f8e30ff */
[----:B-1----:R-:W-:-:S02]  /*82f0*/  SHF.R.U32.HI R47, RZ, UR5, R18 ;  /* 0x00000005ff2f7c19 */ /* 0x002fc40008011612 */
[----:B------:R-:W-:Y:S02]  /*8300*/  LOP3.LUT R18, R8, UR4, RZ, 0x30, !PT ;  /* 0x0000000408127c12 */ /* 0x000fe4000f8e30ff */
[----:B------:R-:W-:Y:S02]  /*8310*/  SHF.R.U32.HI R48, RZ, UR5, R19 ;  /* 0x00000005ff307c19 */ /* 0x000fe40008011613 */
[----:B------:R-:W-:Y:S02]  /*8320*/  LOP3.LUT R19, R7, UR4, RZ, 0x30, !PT ;  /* 0x0000000407137c12 */ /* 0x000fe4000f8e30ff */
[----:B------:R-:W-:Y:S02]  /*8330*/  SHF.R.U32.HI R49, RZ, UR5, R20 ;  /* 0x00000005ff317c19 */ /* 0x000fe40008011614 */
[----:B------:R-:W-:Y:S02]  /*8340*/  LOP3.LUT R20, R6, UR4, RZ, 0x30, !PT ;  /* 0x0000000406147c12 */ /* 0x000fe4000f8e30ff */
[----:B--2---:R-:W-:-:S02]  /*8350*/  SHF.R.U32.HI R50, RZ, UR5, R21 ;  /* 0x00000005ff327c19 */ /* 0x004fc40008011615 */
[----:B------:R-:W-:Y:S02]  /*8360*/  LOP3.LUT R21, R0, UR4, RZ, 0x30, !PT ;  /* 0x0000000400157c12 */ /* 0x000fe4000f8e30ff */
[----:B------:R-:W-:Y:S02]  /*8370*/  LOP3.LUT R13, R13, UR4, RZ, 0x30, !PT ;  /* 0x000000040d0d7c12 */ /* 0x000fe4000f8e30ff */
[----:B------:R-:W-:Y:S02]  /*8380*/  LOP3.LUT R12, R43, UR4, RZ, 0x30, !PT ;  /* 0x000000042b0c7c12 */ /* 0x000fe4000f8e30ff */
[----:B------:R-:W-:Y:S02]  /*8390*/  LOP3.LUT R11, R44, UR4, RZ, 0x30, !PT ;  /* 0x000000042c0b7c12 */ /* 0x000fe4000f8e30ff */
[----:B------:R-:W-:Y:S02]  /*83a0*/  LOP3.LUT R10, R45, UR4, RZ, 0x30, !PT ;  /* 0x000000042d0a7c12 */ /* 0x000fe4000f8e30ff */
[----:B------:R-:W-:-:S02]  /*83b0*/  LOP3.LUT R9, R46, UR4, RZ, 0x30, !PT ;  /* 0x000000042e097c12 */ /* 0x000fc4000f8e30ff */
[----:B------:R-:W-:Y:S02]  /*83c0*/  LOP3.LUT R8, R47, UR4, RZ, 0x30, !PT ;  /* 0x000000042f087c12 */ /* 0x000fe4000f8e30ff */
[----:B------:R-:W-:Y:S02]  /*83d0*/  LOP3.LUT R7, R48, UR4, RZ, 0x30, !PT ;  /* 0x0000000430077c12 */ /* 0x000fe4000f8e30ff */
[----:B------:R-:W-:Y:S02]  /*83e0*/  LOP3.LUT R6, R49, UR4, RZ, 0x30, !PT ;  /* 0x0000000431067c12 */ /* 0x000fe4000f8e30ff */
[----:B------:R-:W-:Y:S01]  /*83f0*/  LOP3.LUT R0, R50, UR4, RZ, 0x30, !PT ;  /* 0x0000000432007c12 */ /* 0x000fe2000f8e30ff */
[----:B------:R-:W-:Y:S06]  /*8400*/  @P0 BRA `(.L_x_112) ;  /* 0x0000000000640947 */ /* 0x000fec0003800000 */
[----:B------:R-:W0:Y:S01]  /*8410*/  LDCU.64 UR4, c[0x0][0x3b8] ;  /* 0x00007700ff0477ac */ /* 0x000e220008000a00 */
[----:B------:R-:W-:Y:S01]  /*8420*/  IMAD R5, R42, 0x1980, RZ ;  /* 0x000019802a057824 */ /* 0x000fe200078e02ff */
[----:B------:R-:W-:-:S04]  /*8430*/  LOP3.LUT R2, R41, 0x1f, R3, 0xf8, !PT ;  /* 0x0000001f29027812 */ /* 0x000fc800078ef803 */
[----:B------:R-:W-:-:S04]  /*8440*/  IADD3 R3, P1, PT, R5, R2, RZ ;  /* 0x0000000205037210 */ /* 0x000fc80007f3e0ff */
[----:B------:R-:W-:Y:S02]  /*8450*/  LEA.HI.X.SX32 R4, R5, RZ, 0x1, P1 ;  /* 0x000000ff05047211 */ /* 0x000fe400008f0eff */
[----:B0-----:R-:W-:-:S04]  /*8460*/  LEA R2, P1, R3, UR4, 0x2 ;  /* 0x0000000403027c11 */ /* 0x001fc8000f8210ff */
        /* <DEDUP_REMOVED lines=19> */
.L_x_112:
[----:B------:R-:W-:Y:S01]  /*85a0*/  IMAD.IADD R60, R23, 0x1, -R54 ;  /* 0x00000001173c7824 */ /* 0x000fe200078e0a36 */
[----:B------:R-:W0:Y:S01]  /*85b0*/  LDCU.64 UR4, c[0x0][0x3b8] ;  /* 0x00007700ff0477ac */ /* 0x000e220008000a00 */
[----:B------:R-:W-:-:S03]  /*85c0*/  VIADD R3, R57, 0x20 ;  /* 0x0000002039037836 */ /* 0x000fc60000000000 */
[-C--:B------:R-:W-:Y:S02]  /*85d0*/  ISETP.GE.AND P2, PT, R57, R60.reuse, PT ;  /* 0x0000003c3900720c */ /* 0x080fe40003f46270 */
[----:B------:R-:W-:Y:S01]  /*85e0*/  ISETP.GE.AND P1, PT, R3, R60, PT ;  /* 0x0000003c0300720c */ /* 0x000fe20003f26270 */
[----:B------:R-:W-:-:S05]  /*85f0*/  VIADD R3, R57, 0x40 ;  /* 0x0000004039037836 */ /* 0x000fca0000000000 */
[----:B------:R-:W-:Y:S01]  /*8600*/  ISETP.GE.AND P5, PT, R3, R60, PT ;  /* 0x0000003c0300720c */ /* 0x000fe20003fa6270 */
[----:B------:R-:W-:-:S05]  /*8610*/  VIADD R3, R57, 0x60 ;  /* 0x0000006039037836 */ /* 0x000fca0000000000 */
[----:B------:R-:W-:Y:S01]  /*8620*/  ISETP.GE.AND P4, PT, R3, R60, PT ;  /* 0x0000003c0300720c */ /* 0x000fe20003f86270 */
[----:B------:R-:W-:Y:S01]  /*8630*/  VIADD R3, R57, 0x80 ;  /* 0x0000008039037836 */ /* 0x000fe20000000000 */
[----:B0-----:R-:W-:Y:S01]  /*8640*/  IADD3 R2, P6, PT, R5, UR4, RZ ;  /* 0x0000000405027c10 */ /* 0x001fe2000ffde0ff */
[----:B------:R-:W-:-:S03]  /*8650*/  VIADD R5, R57, 0xa0 ;  /* 0x000000a039057836 */ /* 0x000fc60000000000 */
[-C--:B------:R-:W-:Y:S02]  /*8660*/  ISETP.GE.AND P3, PT, R3, R60.reuse, PT ;  /* 0x0000003c0300720c */ /* 0x080fe40003f66270 */
[----:B------:R-:W-:Y:S02]  /*8670*/  IADD3.X R3, PT, PT, R4, UR5, RZ, P6, !PT ;  /* 0x0000000504037c10 */ /* 0x000fe4000b7fe4ff */
[-C--:B------:R-:W-:Y:S01]  /*8680*/  ISETP.GE.AND P6, PT, R5, R60.reuse, PT ;  /* 0x0000003c0500720c */ /* 0x080fe20003fc6270 */
[----:B------:R-:W-:Y:S02]  /*8690*/  VIADD R5, R57, 0xc0 ;  /* 0x000000c039057836 */ /* 0x000fe40000000000 */
[----:B------:R-:W5:Y:S03]  /*86a0*/  @!P2 LDG.E R41, desc[UR6][R2.64] ;  /* 0x000000060229a981 */ /* 0x000f66000c1e1900 */
[-C--:B------:R-:W-:Y:S01]  /*86b0*/  ISETP.GE.AND P2, PT, R5, R60.reuse, PT ;  /* 0x0000003c0500720c */ /* 0x080fe20003f46270 */
[----:B------:R-:W-:Y:S01]  /*86c0*/  VIADD R5, R57, 0xe0 ;  /* 0x000000e039057836 */ /* 0x000fe20000000000 */
[----:B------:R-:W5:Y:S04]  /*86d0*/  @!P1 LDG.E R44, desc[UR6][R2.64+0x80] ;  /* 0x00008006022c9981 */ /* 0x000f68000c1e1900 */
[----:B------:R-:W-:Y:S01]  /*86e0*/  ISETP.GE.AND P1, PT, R5, R60, PT ;  /* 0x0000003c0500720c */ /* 0x000fe20003f26270 */
[----:B------:R-:W-:Y:S01]  /*86f0*/  VIADD R59, R57, 0x100 ;  /* 0x00000100393b7836 */ /* 0x000fe20000000000 */
[----:B------:R-:W5:Y:S04]  /*8700*/  @!P5 LDG.E R43, desc[UR6][R2.64+0x100] ;  /* 0x00010006022bd981 */ /* 0x000f68000c1e1900 */
[----:B------:R-:W5:Y:S04]  /*8710*/  @!P4 LDG.E R46, desc[UR6][R2.64+0x180] ;  /* 0x00018006022ec981 */ /* 0x000f68000c1e1900 */
[----:B------:R-:W5:Y:S03]  /*8720*/  @!P2 LDG.E R47, desc[UR6][R2.64+0x300] ;  /* 0x00030006022fa981 */ /* 0x000f66000c1e1900 */
[C---:B------:R-:W-:Y:S01]  /*8730*/  @!P1 IADD3 R5, P2, PT, R54.reuse, R57, RZ ;  /* 0x0000003936059210 */ /* 0x040fe20007f5e0ff */
[----:B------:R-:W5:Y:S03]  /*8740*/  @!P3 LDG.E R45, desc[UR6][R2.64+0x200] ;  /* 0x00020006022db981 */ /* 0x000f66000c1e1900 */
[----:B------:R-:W-:Y:S01]  /*8750*/  @!P1 LEA.HI.X.SX32 R62, R54, RZ, 0x1, P2 ;  /* 0x000000ff363e9211 */ /* 0x000fe200010f0eff */
[----:B------:R0:W5:Y:S01]  /*8760*/  @!P6 LDG.E R48, desc[UR6][R2.64+0x280] ;  /* 0x000280060230e981 */ /* 0x000162000c1e1900 */
[----:B------:R-:W-:-:S04]  /*8770*/  @!P1 LEA R4, P2, R5, UR4, 0x2 ;  /* 0x0000000405049c11 */ /* 0x000fc8000f8410ff */
[----:B------:R-:W-:-:S05]  /*8780*/  @!P1 LEA.HI.X R5, R5, UR5, R62, 0x2, P2 ;  /* 0x0000000505059c11 */ /* 0x000fca00090f143e */
[----:B------:R1:W5:Y:S01]  /*8790*/  @!P1 LDG.E R50, desc[UR6][R4.64+0x380] ;  /* 0x0003800604329981 */ /* 0x000362000c1e1900 */
[----:B------:R-:W-:-:S13]  /*87a0*/  ISETP.GE.AND P1, PT, R59, R60, PT ;  /* 0x0000003c3b00720c */ /* 0x000fda0003f26270 */
[----:B------:R-:W-:-:S04]  /*87b0*/  @!P1 IADD3 R59, P2, PT, R54, R57, RZ ;  /* 0x00000039363b9210 */ /* 0x000fc80007f5e0ff */
[----:B------:R-:W-:Y:S02]  /*87c0*/  @!P1 LEA.HI.X.SX32 R62, R54, RZ, 0x1, P2 ;  /* 0x000000ff363e9211 */ /* 0x000fe400010f0eff */
[----:B0-----:R-:W-:-:S04]  /*87d0*/  @!P1 LEA R2, P2, R59, UR4, 0x2 ;  /* 0x000000043b029c11 */ /* 0x001fc8000f8410ff */
[----:B------:R-:W-:Y:S01]  /*87e0*/  @!P1 LEA.HI.X R3, R59, UR5, R62, 0x2, P2 ;  /* 0x000000053b039c11 */ /* 0x000fe200090f143e */
[----:B------:R-:W-:-:S04]  /*87f0*/  VIADD R59, R57, 0x120 ;  /* 0x00000120393b7836 */ /* 0x000fc80000000000 */
[----:B------:R0:W5:Y:S01]  /*8800*/  @!P1 LDG.E R49, desc[UR6][R2.64+0x400] ;  /* 0x0004000602319981 */ /* 0x000162000c1e1900 */
[----:B------:R-:W-:-:S13]  /*8810*/  ISETP.GE.AND P1, PT, R59, R60, PT ;  /* 0x0000003c3b00720c */ /* 0x000fda0003f26270 */
[----:B------:R-:W-:-:S04]  /*8820*/  @!P1 IADD3 R59, P2, PT, R54, R57, RZ ;  /* 0x00000039363b9210 */ /* 0x000fc80007f5e0ff */
[----:B------:R-:W-:Y:S02]  /*8830*/  @!P1 LEA.HI.X.SX32 R62, R54, RZ, 0x1, P2 ;  /* 0x000000ff363e9211 */ /* 0x000fe400010f0eff */
[----:B-1----:R-:W-:-:S04]  /*8840*/  @!P1 LEA R4, P2, R59, UR4, 0x2 ;  /* 0x000000043b049c11 */ /* 0x002fc8000f8410ff */
[----:B------:R-:W-:Y:S01]  /*8850*/  @!P1 LEA.HI.X R5, R59, UR5, R62, 0x2, P2 ;  /* 0x000000053b059c11 */ /* 0x000fe200090f143e */
[----:B------:R-:W-:-:S04]  /*8860*/  VIADD R59, R57, 0x140 ;  /* 0x00000140393b7836 */ /* 0x000fc80000000000 */
        /* <DEDUP_REMOVED lines=9> */
[----:B------:R-:W-:-:S05]  /*8900*/  @!P1 IMAD R62, R42, 0x1980, RZ ;  /* 0x000019802a3e9824 */ /* 0x000fca00078e02ff */
[----:B-1----:R-:W-:-:S04]  /*8910*/  @!P1 IADD3 R5, P2, PT, R62, R57, RZ ;  /* 0x000000393e059210 */ /* 0x002fc80007f5e0ff */
[----:B------:R-:W-:Y:S02]  /*8920*/  @!P1 LEA.HI.X.SX32 R62, R62, RZ, 0x1, P2 ;  /* 0x000000ff3e3e9211 */ /* 0x000fe400010f0eff */
[----:B------:R-:W-:Y:S01]  /*8930*/  @!P1 LEA R4, P2, R5, UR4, 0x2 ;  /* 0x0000000405049c11 */ /* 0x000fe2000f8410ff */
[----:B------:R-:W-:-:S03]  /*8940*/  VIADD R59, R57, 0x180 ;  /* 0x00000180393b7836 */ /* 0x000fc60000000000 */
[----:B------:R-:W-:-:S05]  /*8950*/  @!P1 LEA.HI.X R5, R5, UR5, R62, 0x2, P2 ;  /* 0x0000000505059c11 */ /* 0x000fca00090f143e */
[----:B------:R1:W5:Y:S01]  /*8960*/  @!P1 LDG.E R56, desc[UR6][R4.64+0x580] ;  /* 0x0005800604389981 */ /* 0x000362000c1e1900 */
[----:B------:R-:W-:-:S13]  /*8970*/  ISETP.GE.AND P1, PT, R59, R60, PT ;  /* 0x0000003c3b00720c */ /* 0x000fda0003f26270 */
[----:B0-----:R-:W-:-:S05]  /*8980*/  @!P1 IMAD R2, R42, 0x1980, RZ ;  /* 0x000019802a029824 */ /* 0x001fca00078e02ff */
[----:B------:R-:W-:-:S04]  /*8990*/  @!P1 IADD3 R3, P2, PT, R2, R57, RZ ;  /* 0x0000003902039210 */ /* 0x000fc80007f5e0ff */
[----:B------:R-:W-:Y:S02]  /*89a0*/  @!P1 LEA.HI.X.SX32 R62, R2, RZ, 0x1, P2 ;  /* 0x000000ff023e9211 */ /* 0x000fe400010f0eff */
[----:B------:R-:W-:Y:S01]  /*89b0*/  @!P1 LEA R2, P2, R3, UR4, 0x2 ;  /* 0x0000000403029c11 */ /* 0x000fe2000f8410ff */
[----:B------:R-:W-:-:S03]  /*89c0*/  VIADD R59, R57, 0x1a0 ;  /* 0x000001a0393b7836 */ /* 0x000fc60000000000 */
[----:B------:R-:W-:-:S05]  /*89d0*/  @!P1 LEA.HI.X R3, R3, UR5, R62, 0x2, P2 ;  /* 0x0000000503039c11 */ /* 0x000fca00090f143e */
[----:B------:R0:W5:Y:S01]  /*89e0*/  @!P1 LDG.E R53, desc[UR6][R2.64+0x600] ;  /* 0x0006000602359981 */ /* 0x000162000c1e1900 */
[----:B------:R-:W-:-:S13]  /*89f0*/  ISETP.GE.AND P1, PT, R59, R60, PT ;  /* 0x0000003c3b00720c */ /* 0x000fda0003f26270 */
[----:B-1----:R-:W-:-:S05]  /*8a00*/  @!P1 IMAD R4, R42, 0x1980, RZ ;  /* 0x000019802a049824 */ /* 0x002fca00078e02ff */
[----:B------:R-:W-:-:S04]  /*8a10*/  @!P1 IADD3 R5, P2, PT, R4, R57, RZ ;  /* 0x0000003904059210 */ /* 0x000fc80007f5e0ff */
[----:B------:R-:W-:Y:S02]  /*8a20*/  @!P1 LEA.HI.X.SX32 R62, R4, RZ, 0x1, P2 ;  /* 0x000000ff043e9211 */ /* 0x000fe400010f0eff */
[----:B------:R-:W-:Y:S01]  /*8a30*/  @!P1 LEA R4, P2, R5, UR4, 0x2 ;  /* 0x0000000405049c11 */ /* 0x000fe2000f8410ff */
[----:B------:R-:W-:-:S03]  /*8a40*/  VIADD R59, R57, 0x1c0 ;  /* 0x000001c0393b7836 */ /* 0x000fc60000000000 */
[----:B------:R-:W-:-:S05]  /*8a50*/  @!P1 LEA.HI.X R5, R5, UR5, R62, 0x2, P2 ;  /* 0x0000000505059c11 */ /* 0x000fca00090f143e */
[----:B------:R1:W5:Y:S01]  /*8a60*/  @!P1 LDG.E R54, desc[UR6][R4.64+0x680] ;  /* 0x0006800604369981 */ /* 0x000362000c1e1900 */
[----:B------:R-:W-:Y:S01]  /*8a70*/  ISETP.GE.AND P1, PT, R59, R60, PT ;  /* 0x0000003c3b00720c */ /* 0x000fe20003f26270 */
[----:B------:R-:W-:-:S05]  /*8a80*/  VIADD R59, R57, 0x200 ;  /* 0x00000200393b7836 */ /* 0x000fca0000000000 */
[----:B------:R-:W-:-:S07]  /*8a90*/  ISETP.GE.AND P3, PT, R59, R60, PT ;  /* 0x0000003c3b00720c */ /* 0x000fce0003f66270 */
[----:B0-----:R-:W-:-:S05]  /*8aa0*/  @!P1 IMAD R2, R42, 0x1980, RZ ;  /* 0x000019802a029824 */ /* 0x001fca00078e02ff */
[C---:B------:R-:W-:Y:S01]  /*8ab0*/  @!P1 IADD3 R3, P2, PT, R2.reuse, R57, RZ ;  /* 0x0000003902039210 */ /* 0x040fe20007f5e0ff */
[----:B------:R-:W0:Y:S03]  /*8ac0*/  @!P3 S2R R59, SR_TID.X ;  /* 0x00000000003bb919 */ /* 0x000e260000002100 */
[----:B------:R-:W-:Y:S02]  /*8ad0*/  @!P1 LEA.HI.X.SX32 R62, R2, RZ, 0x1, P2 ;  /* 0x000000ff023e9211 */ /* 0x000fe400010f0eff */
[----:B------:R-:W-:Y:S01]  /*8ae0*/  @!P1 LEA R2, P2, R3, UR4, 0x2 ;  /* 0x0000000403029c11 */ /* 0x000fe2000f8410ff */
[----:B-1----:R-:W-:-:S03]  /*8af0*/  VIADD R5, R57, 0x1e0 ;  /* 0x000001e039057836 */ /* 0x002fc60000000000 */
[----:B------:R-:W-:-:S05]  /*8b00*/  @!P1 LEA.HI.X R3, R3, UR5, R62, 0x2, P2 ;  /* 0x0000000503039c11 */ /* 0x000fca00090f143e */
[----:B------:R0:W5:Y:S01]  /*8b10*/  @!P1 LDG.E R51, desc[UR6][R2.64+0x700] ;  /* 0x0007000602339981 */ /* 0x000162000c1e1900 */
[----:B------:R-:W-:-:S13]  /*8b20*/  ISETP.GE.AND P1, PT, R5, R60, PT ;  /* 0x0000003c0500720c */ /* 0x000fda0003f26270 */
[----:B------:R-:W-:-:S05]  /*8b30*/  @!P1 IMAD R4, R42, 0x1980, RZ ;  /* 0x000019802a049824 */ /* 0x000fca00078e02ff */
[C---:B------:R-:W-:Y:S02]  /*8b40*/  @!P1 IADD3 R5, P2, PT, R4.reuse, R57, RZ ;  /* 0x0000003904059210 */ /* 0x040fe40007f5e0ff */
[----:B0-----:R-:W-:Y:S02]  /*8b50*/  @!P3 LOP3.LUT R2, R59, 0x3e0, RZ, 0xc0, !PT ;  /* 0x000003e03b02b812 */ /* 0x001fe400078ec0ff */
[----:B------:R-:W-:Y:S02]  /*8b60*/  @!P1 LEA.HI.X.SX32 R60, R4, RZ, 0x1, P2 ;  /* 0x000000ff043c9211 */ /* 0x000fe400010f0eff */
[----:B------:R-:W-:Y:S02]  /*8b70*/  @!P1 LEA R4, P2, R5, UR4, 0x2 ;  /* 0x0000000405049c11 */ /* 0x000fe4000f8410ff */
[----:B------:R-:W-:Y:S01]  /*8b80*/  @!P3 LOP3.LUT R59, R59, 0x1f, RZ, 0xc0, !PT ;  /* 0x0000001f3b3bb812 */ /* 0x000fe200078ec0ff */
[----:B------:R-:W-:Y:S01]  /*8b90*/  @!P3 IMAD R3, R42, 0x1980, RZ ;  /* 0x000019802a03b824 */ /* 0x000fe200078e02ff */
[----:B------:R-:W-:-:S03]  /*8ba0*/  @!P1 LEA.HI.X R5, R5, UR5, R60, 0x2, P2 ;  /* 0x0000000505059c11 */ /* 0x000fc600090f143c */
[----:B------:R-:W-:Y:S02]  /*8bb0*/  @!P3 IMAD R2, R2, 0x11, R59 ;  /* 0x000000110202b824 */ /* 0x000fe400078e023b */
[----:B------:R1:W5:Y:S03]  /*8bc0*/  @!P1 LDG.E R58, desc[UR6][R4.64+0x780] ;  /* 0x00078006043a9981 */ /* 0x000366000c1e1900 */
[----:B------:R-:W-:-:S04]  /*8bd0*/  @!P3 IADD3 R59, P1, PT, R3, R2, RZ ;  /* 0x00000002033bb210 */ /* 0x000fc80007f3e0ff */
[----:B------:R-:W-:Y:S02]  /*8be0*/  @!P3 LEA.HI.X.SX32 R60, R3, RZ, 0x1, P1 ;  /* 0x000000ff033cb211 */ /* 0x000fe400008f0eff */
[----:B------:R-:W-:-:S04]  /*8bf0*/  @!P3 LEA R2, P1, R59, UR4, 0x2 ;  /* 0x000000043b02bc11 */ /* 0x000fc8000f8210ff */
[----:B------:R-:W-:-:S05]  /*8c00*/  @!P3 LEA.HI.X R3, R59, UR5, R60, 0x2, P1 ;  /* 0x000000053b03bc11 */ /* 0x000fca00088f143c */
[----:B------:R1:W5:Y:S04]  /*8c10*/  @!P3 LDG.E R57, desc[UR6][R2.64+0x800] ;  /* 0x000800060239b981 */ /* 0x000368000c1e1900 */
.L_x_113:
[----:B------:R-:W-:Y:S08]  /*8c20*/  BAR.SYNC.DEFER_BLOCKING 0x0 ;  /* 0x0000000000007b1d */ /* 0x000ff00000010000 */
[----:B------:R-:W2:Y:S01]  /*8c30*/  S2UR UR5, SR_CgaCtaId ;  /* 0x00000000000579c3 */ /* 0x000ea20000008800 */
[----:B------:R-:W-:Y:S01]  /*8c40*/  UMOV UR4, 0x400 ;  /* 0x0000040000047882 */ /* 0x000fe20000000000 */
[----:B01----:R-:W0:Y:S01]  /*8c50*/  S2R R2, SR_TID.X ;  /* 0x0000000000027919 */ /* 0x003e220000002100 */
[----:B-----5:R1:W-:Y:S04]  /*8c60*/  STS [R40+-0x4], R41 ;  /* 0xfffffc2928007388 */ /* 0x0203e80000000800 */
[----:B------:R1:W-:Y:S01]  /*8c70*/  STS [R39+-0x4], R44 ;  /* 0xfffffc2c27007388 */ /* 0x0003e20000000800 */
[----:B--2---:R-:W-:-:S03]  /*8c80*/  ULEA UR4, UR5, UR4, 0x18 ;  /* 0x0000000405047291 */ /* 0x004fc6000f8ec0ff */
[----:B------:R1:W-:Y:S04]  /*8c90*/  STS [R38+-0x4], R43 ;  /* 0xfffffc2b26007388 */ /* 0x0003e80000000800 */
        /* <DEDUP_REMOVED lines=13> */
[----:B------:R1:W-:Y:S01]  /*8d70*/  STS [R24+-0x4], R57 ;  /* 0xfffffc3918007388 */ /* 0x0003e20000000800 */
[----:B------:R-:W-:Y:S06]  /*8d80*/  BAR.SYNC.DEFER_BLOCKING 0x0 ;  /* 0x0000000000007b1d */ /* 0x000fec0000010000 */
[----:B0-----:R-:W-:Y:S05]  /*8d90*/  @P0 BRA `(.L_x_114) ;  /* 0x00000008006c0947 */ /* 0x001fea0003800000 */
[----:B------:R-:W-:Y:S01]  /*8da0*/  LEA R21, R21, UR4, 0x3 ;  /* 0x0000000415157c11 */ /* 0x000fe2000f8e18ff */
[----:B------:R-:W-:Y:S01]  /*8db0*/  LDS R3, [R22] ;  /* 0x0000000016037984 */ /* 0x000fe20000000800 */
[----:B------:R-:W0:Y:S01]  /*8dc0*/  LDCU.64 UR8, c[0x0][0x3b0] ;  /* 0x00007600ff0877ac */ /* 0x000e220008000a00 */
[----:B-1----:R-:W-:Y:S02]  /*8dd0*/  LEA R26, R20, UR4, 0x3 ;  /* 0x00000004141a7c11 */ /* 0x002fe4000f8e18ff */
[----:B------:R-:W1:Y:S01]  /*8de0*/  LDS.64 R4, [R21+0x6600] ;  /* 0x0066000015047984 */ /* 0x000e620000000a00 */
[----:B------:R-:W-:Y:S02]  /*8df0*/  LEA R19, R19, UR4, 0x3 ;  /* 0x0000000413137c11 */ /* 0x000fe4000f8e18ff */
[----:B------:R-:W-:Y:S02]  /*8e00*/  LEA R17, R17, UR4, 0x3 ;  /* 0x0000000411117c11 */ /* 0x000fe4000f8e18ff */
[----:B------:R-:W-:-:S02]  /*8e10*/  LEA R15, R15, UR4, 0x3 ;  /* 0x000000040f0f7c11 */ /* 0x000fc4000f8e18ff */
[----:B------:R-:W-:Y:S02]  /*8e20*/  LEA R13, R13, UR4, 0x3 ;  /* 0x000000040d0d7c11 */ /* 0x000fe4000f8e18ff */
[----:B------:R-:W-:Y:S02]  /*8e30*/  LEA R11, R11, UR4, 0x3 ;  /* 0x000000040b0b7c11 */ /* 0x000fe4000f8e18ff */
[----:B------:R-:W-:Y:S02]  /*8e40*/  LEA R9, R9, UR4, 0x3 ;  /* 0x0000000409097c11 */ /* 0x000fe4000f8e18ff */
[----:B------:R-:W-:Y:S02]  /*8e50*/  LEA R7, R7, UR4, 0x3 ;  /* 0x0000000407077c11 */ /* 0x000fe4000f8e18ff */
[----:B-1----:R-:W-:-:S05]  /*8e60*/  IADD3 R4, P0, PT, R4, R2, RZ ;  /* 0x0000000204047210 */ /* 0x002fca0007f1e0ff */
[----:B------:R-:W-:Y:S01]  /*8e70*/  IMAD.X R5, RZ, RZ, R5, P0 ;  /* 0x000000ffff057224 */ /* 0x000fe200000e0605 */
[----:B0-----:R-:W-:-:S04]  /*8e80*/  LEA R24, P0, R4, UR8, 0x2 ;  /* 0x0000000804187c11 */ /* 0x001fc8000f8010ff */
[----:B------:R-:W-:-:S05]  /*8e90*/  LEA.HI.X R25, R4, UR9, R5, 0x2, P0 ;  /* 0x0000000904197c11 */ /* 0x000fca00080f1405 */
[----:B------:R-:W-:Y:S01]  /*8ea0*/  STG.E desc[UR6][R24.64], R3 ;  /* 0x0000000318007986 */ /* 0x000fe2000c101906 */
[----:B------:R-:W-:-:S03]  /*8eb0*/  NOP ;  /* 0x0000000000007918 */ /* 0x000fc60000000000 */
[----:B------:R0:W1:Y:S04]  /*8ec0*/  LDS.64 R4, [R26+0x6600] ;  /* 0x006600001a047984 */ /* 0x0000680000000a00 */
[----:B------:R-:W2:Y:S01]  /*8ed0*/  LDS R23, [R22+0x600] ;  /* 0x0006000016177984 */ /* 0x000ea20000000800 */
[----:B0-----:R-:W-:Y:S02]  /*8ee0*/  LEA R26, R18, UR4, 0x3 ;  /* 0x00000004121a7c11 */ /* 0x001fe4000f8e18ff */
[----:B-1----:R-:W-:-:S05]  /*8ef0*/  IADD3 R4, P0, PT, R4, R2, RZ ;  /* 0x0000000204047210 */ /* 0x002fca0007f1e0ff */
[----:B------:R-:W-:Y:S01]  /*8f00*/  IMAD.X R5, RZ, RZ, R5, P0 ;  /* 0x000000ffff057224 */ /* 0x000fe200000e0605 */
[----:B------:R-:W-:-:S04]  /*8f10*/  LEA R20, P0, R4, UR8, 0x2 ;  /* 0x0000000804147c11 */ /* 0x000fc8000f8010ff */
[----:B------:R-:W-:-:S05]  /*8f20*/  LEA.HI.X R21, R4, UR9, R5, 0x2, P0 ;  /* 0x0000000904157c11 */ /* 0x000fca00080f1405 */
[----:B--2---:R-:W-:Y:S01]  /*8f30*/  STG.E desc[UR6][R20.64+0x600], R23 ;  /* 0x0006001714007986 */ /* 0x004fe2000c101906 */
[----:B------:R-:W-:-:S03]  /*8f40*/  NOP ;  /* 0x0000000000007918 */ /* 0x000fc60000000000 */
[----:B------:R-:W0:Y:S04]  /*8f50*/  LDS.64 R4, [R19+0x6600] ;  /* 0x0066000013047984 */ /* 0x000e280000000a00 */
[----:B------:R-:W1:Y:S01]  /*8f60*/  LDS R3, [R22+0xc00] ;  /* 0x000c000016037984 */ /* 0x000e620000000800 */
[----:B0-----:R-:W-:-:S05]  /*8f70*/  IADD3 R4, P0, PT, R4, R2, RZ ;  /* 0x0000000204047210 */ /* 0x001fca0007f1e0ff */
[----:B------:R-:W-:Y:S01]  /*8f80*/  IMAD.X R5, RZ, RZ, R5, P0 ;  /* 0x000000ffff057224 */ /* 0x000fe200000e0605 */
[----:B------:R-:W-:-:S04]  /*8f90*/  LEA R24, P0, R4, UR8, 0x2 ;  /* 0x0000000804187c11 */ /* 0x000fc8000f8010ff */
[----:B------:R-:W-:-:S05]  /*8fa0*/  LEA.HI.X R25, R4, UR9, R5, 0x2, P0 ;  /* 0x0000000904197c11 */ /* 0x000fca00080f1405 */
[----:B-1----:R0:W-:Y:S01]  /*8fb0*/  STG.E desc[UR6][R24.64+0xc00], R3 ;  /* 0x000c000318007986 */ /* 0x0021e2000c101906 */
[----:B------:R-:W-:-:S03]  /*8fc0*/  NOP ;  /* 0x0000000000007918 */ /* 0x000fc60000000000 */
[----:B------:R-:W1:Y:S04]  /*8fd0*/  LDS.64 R4, [R26+0x6600] ;  /* 0x006600001a047984 */ /* 0x000e680000000a00 */
        /* <DEDUP_REMOVED lines=99> */
[----:B-1----:R-:W-:Y:S01]  /*9610*/  STG.E desc[UR6][R10.64+0x5400], R3 ;  /* 0x005400030a007986 */ /* 0x002fe2000c101906 */
[----:B------:R-:W-:-:S03]  /*9620*/  NOP ;  /* 0x0000000000007918 */ /* 0x000fc60000000000 */
[----:B------:R-:W0:Y:S04]  /*9630*/  LDS.64 R4, [R12+0x6600] ;  /* 0x006600000c047984 */ /* 0x000e280000000a00 */
[----:B------:R-:W1:Y:S01]  /*9640*/  LDS R9, [R22+0x5a00] ;  /* 0x005a000016097984 */ /* 0x000e620000000800 */
[----:B0-----:R-:W-:-:S05]  /*9650*/  IADD3 R4, P0, PT, R4, R2, RZ ;  /* 0x0000000204047210 */ /* 0x001fca0007f1e0ff */
[----:B------:R-:W-:Y:S01]  /*9660*/  IMAD.X R5, RZ, RZ, R5, P0 ;  /* 0x000000ffff057224 */ /* 0x000fe200000e0605 */
[----:B------:R-:W-:-:S04]  /*9670*/  LEA R6, P0, R4, UR8, 0x2 ;  /* 0x0000000804067c11 */ /* 0x000fc8000f8010ff */
[----:B------:R-:W-:Y:S02]  /*9680*/  LEA.HI.X R7, R4, UR9, R5, 0x2, P0 ;  /* 0x0000000904077c11 */ /* 0x000fe400080f1405 */
[----:B------:R-:W-:-:S03]  /*9690*/  LEA R4, R0, UR4, 0x3 ;  /* 0x0000000400047c11 */ /* 0x000fc6000f8e18ff */
[----:B-1----:R-:W-:Y:S01]  /*96a0*/  STG.E desc[UR6][R6.64+0x5a00], R9 ;  /* 0x005a000906007986 */ /* 0x002fe2000c101906 */
        /* <DEDUP_REMOVED lines=8> */
[----:B------:R-:W-:Y:S01]  /*9730*/  NOP ;  /* 0x0000000000007918 */ /* 0x000fe20000000000 */
[----:B------:R-:W-:Y:S05]  /*9740*/  EXIT ;  /* 0x000000000000794d */ /* 0x000fea0003800000 */
.L_x_114:
[----:B------:R-:W-:Y:S01]  /*9750*/  LEA R21, R21, UR4, 0x3 ;  /* 0x0000000415157c11 */ /* 0x000fe2000f8e18ff */
[----:B------:R-:W-:Y:S01]  /*9760*/  IMAD R23, R42, -0x1980, R23 ;  /* 0xffffe6802a177824 */ /* 0x000fe200078e0217 */
[----:B-1----:R-:W-:Y:S01]  /*9770*/  LEA R26, R20, UR4, 0x3 ;  /* 0x00000004141a7c11 */ /* 0x002fe2000f8e18ff */
[C---:B------:R-:W-:Y:S01]  /*9780*/  VIADD R20, R2.reuse, 0x180 ;  /* 0x0000018002147836 */ /* 0x040fe20000000000 */
[----:B------:R-:W-:Y:S01]  /*9790*/  LEA R19, R19, UR4, 0x3 ;  /* 0x0000000413137c11 */ /* 0x000fe2000f8e18ff */
[----:B------:R-:W0:Y:S01]  /*97a0*/  LDS.64 R4, [R21+0x6600] ;  /* 0x0066000015047984 */ /* 0x000e220000000a00 */
[----:B------:R-:W-:Y:S02]  /*97b0*/  ISETP.GE.AND P1, PT, R2, R23, PT ;  /* 0x000000170200720c */ /* 0x000fe40003f26270 */
[----:B------:R-:W-:Y:S02]  /*97c0*/  LEA R17, R17, UR4, 0x3 ;  /* 0x0000000411117c11 */ /* 0x000fe4000f8e18ff */
[----:B------:R-:W-:-:S02]  /*97d0*/  LEA R15, R15, UR4, 0x3 ;  /* 0x000000040f0f7c11 */ /* 0x000fc4000f8e18ff */
[----:B------:R-:W-:Y:S02]  /*97e0*/  LEA R13, R13, UR4, 0x3 ;  /* 0x000000040d0d7c11 */ /* 0x000fe4000f8e18ff */
[----:B------:R-:W-:Y:S02]  /*97f0*/  LEA R11, R11, UR4, 0x3 ;  /* 0x000000040b0b7c11 */ /* 0x000fe4000f8e18ff */
[----:B------:R-:W-:Y:S02]  /*9800*/  LEA R9, R9, UR4, 0x3 ;  /* 0x0000000409097c11 */ /* 0x000fe4000f8e18ff */
[----:B------:R-:W-:Y:S01]  /*9810*/  LEA R7, R7, UR4, 0x3 ;  /* 0x0000000407077c11 */ /* 0x000fe2000f8e18ff */
[----:B------:R-:W1:Y:S01]  /*9820*/  @!P1 LDS R3, [R22] ;  /* 0x0000000016039984 */ /* 0x000e620000000800 */
[----:B------:R-:W2:Y:S01]  /*9830*/  @!P1 LDC.64 R24, c[0x0][0x3b0] ;  /* 0x0000ec00ff189b82 */ /* 0x000ea20000000a00 */
[----:B0-----:R-:W-:-:S05]  /*9840*/  @!P1 IADD3 R4, P0, PT, R4, R2, RZ ;  /* 0x0000000204049210 */ /* 0x001fca0007f1e0ff */
[----:B------:R-:W-:Y:S01]  /*9850*/  @!P1 IMAD.X R5, RZ, RZ, R5, P0 ;  /* 0x000000ffff059224 */ /* 0x000fe200000e0605 */
[----:B--2---:R-:W-:-:S04]  /*9860*/  @!P1 LEA R24, P0, R4, R24, 0x2 ;  /* 0x0000001804189211 */ /* 0x004fc800078010ff */
[----:B------:R-:W-:-:S05]  /*9870*/  @!P1 LEA.HI.X R25, R4, R25, R5, 0x2, P0 ;  /* 0x0000001904199211 */ /* 0x000fca00000f1405 */
[----:B-1----:R0:W-:Y:S01]  /*9880*/  @!P1 STG.E desc[UR6][R24.64], R3 ;  /* 0x0000000318009986 */ /* 0x0021e2000c101906 */
[----:B------:R-:W-:-:S03]  /*9890*/  NOP ;  /* 0x0000000000007918 */ /* 0x000fc60000000000 */
[----:B------:R1:W2:Y:S01]  /*98a0*/  LDS.64 R4, [R26+0x6600] ;  /* 0x006600001a047984 */ /* 0x0002a20000000a00 */
[----:B------:R-:W-:Y:S01]  /*98b0*/  ISETP.GE.AND P1, PT, R20, R23, PT ;  /* 0x000000171400720c */ /* 0x000fe20003f26270 */
[----:B0-----:R-:W-:Y:S01]  /*98c0*/  VIADD R24, R2, 0x300 ;  /* 0x0000030002187836 */ /* 0x001fe20000000000 */
[----:B-1----:R-:W-:Y:S01]  /*98d0*/  LEA R26, R18, UR4, 0x3 ;  /* 0x00000004121a7c11 */ /* 0x002fe2000f8e18ff */
[----:B------:R-:W-:-:S10]  /*98e0*/  VIADD R18, R2, 0x480 ;  /* 0x0000048002127836 */ /* 0x000fd40000000000 */
[----:B------:R-:W0:Y:S01]  /*98f0*/  @!P1 LDS R27, [R22+0x600] ;  /* 0x00060000161b9984 */ /* 0x000e220000000800 */
[----:B------:R-:W1:Y:S01]  /*9900*/  @!P1 LDC.64 R20, c[0x0][0x3b0] ;  /* 0x0000ec00ff149b82 */ /* 0x000e620000000a00 */
[----:B--2---:R-:W-:-:S05]  /*9910*/  @!P1 IADD3 R4, P0, PT, R4, R2, RZ ;  /* 0x0000000204049210 */ /* 0x004fca0007f1e0ff */
[----:B------:R-:W-:Y:S01]  /*9920*/  @!P1 IMAD.X R5, RZ, RZ, R5, P0 ;  /* 0x000000ffff059224 */ /* 0x000fe200000e0605 */
[----:B-1----:R-:W-:-:S04]  /*9930*/  @!P1 LEA R20, P0, R4, R20, 0x2 ;  /* 0x0000001404149211 */ /* 0x002fc800078010ff */
[----:B------:R-:W-:-:S05]  /*9940*/  @!P1 LEA.HI.X R21, R4, R21, R5, 0x2, P0 ;  /* 0x0000001504159211 */ /* 0x000fca00000f1405 */
[----:B0-----:R0:W-:Y:S01]  /*9950*/  @!P1 STG.E desc[UR6][R20.64+0x600], R27 ;  /* 0x0006001b14009986 */ /* 0x0011e2000c101906 */
[----:B------:R-:W-:-:S03]  /*9960*/  NOP ;  /* 0x0000000000007918 */ /* 0x000fc60000000000 */
[----:B------:R-:W1:Y:S01]  /*9970*/  LDS.64 R4, [R19+0x6600] ;  /* 0x0066000013047984 */ /* 0x000e620000000a00 */
[----:B------:R-:W-:Y:S01]  /*9980*/  ISETP.GE.AND P1, PT, R24, R23, PT ;  /* 0x000000171800720c */ /* 0x000fe20003f26270 */
[----:B0-----:R-:W-:-:S12]  /*9990*/  VIADD R20, R2, 0x600 ;  /* 0x0000060002147836 */ /* 0x001fd80000000000 */
[----:B------:R-:W0:Y:S01]  /*99a0*/  @!P1 LDS R3, [R22+0xc00] ;  /* 0x000c000016039984 */ /* 0x000e220000000800 */
[----:B------:R-:W2:Y:S01]  /*99b0*/  @!P1 LDC.64 R24, c[0x0][0x3b0] ;  /* 0x0000ec00ff189b82 */ /* 0x000ea20000000a00 */
[----:B-1----:R-:W-:-:S05]  /*99c0*/  @!P1 IADD3 R4, P0, PT, R4, R2, RZ ;  /* 0x0000000204049210 */ /* 0x002fca0007f1e0ff */
[----:B------:R-:W-:Y:S01]  /*99d0*/  @!P1 IMAD.X R5, RZ, RZ, R5, P0 ;  /* 0x000000ffff059224 */ /* 0x000fe200000e0605 */
[----:B--2---:R-:W-:-:S04]  /*99e0*/  @!P1 LEA R24, P0, R4, R24, 0x2 ;  /* 0x0000001804189211 */ /* 0x004fc800078010ff */
[----:B------:R-:W-:-:S05]  /*99f0*/  @!P1 LEA.HI.X R25, R4, R25, R5, 0x2, P0 ;  /* 0x0000001904199211 */ /* 0x000fca00000f1405 */
[----:B0-----:R0:W-:Y:S01]  /*9a00*/  @!P1 STG.E desc[UR6][R24.64+0xc00], R3 ;  /* 0x000c000318009986 */ /* 0x0011e2000c101906 */
[----:B------:R-:W-:-:S03]  /*9a10*/  NOP ;  /* 0x0000000000007918 */ /* 0x000fc60000000000 */
[----:B------:R-:W1:Y:S01]  /*9a20*/  LDS.64 R4, [R26+0x6600] ;  /* 0x006600001a047984 */ /* 0x000e620000000a00 */
[----:B------:R-:W-:Y:S02]  /*9a30*/  ISETP.GE.AND P1, PT, R18, R23, PT ;  /* 0x000000171200720c */ /* 0x000fe40003f26270 */
[----:B0-----:R-:W-:Y:S01]  /*9a40*/  LEA R24, R16, UR4, 0x3 ;  /* 0x0000000410187c11 */ /* 0x001fe2000f8e18ff */
[----:B------:R-:W-:-:S10]  /*9a50*/  VIADD R16, R2, 0x780 ;  /* 0x0000078002107836 */ /* 0x000fd40000000000 */
        /* <DEDUP_REMOVED lines=33> */
[----:B0-----:R-:W-:-:S11]  /*9c70*/  LOP3.LUT R16, R2, 0xc00, RZ, 0xfc, !PT ;  /* 0x00000c0002107812 */ /* 0x001fd600078efcff */
        /* <DEDUP_REMOVED lines=87> */
[----:B0-----:R-:W-:Y:S01]  /*a1f0*/  @!P1 STG.E desc[UR6][R8.64+0x4e00], R15 ;  /* 0x004e000f08009986 */ /* 0x001fe2000c101906 */
[----:B------:R-:W-:-:S03]  /*a200*/  NOP ;  /* 0x0000000000007918 */ /* 0x000fc60000000000 */
[----:B------:R-:W0:Y:S01]  /*a210*/  LDS.64 R4, [R7+0x6600] ;  /* 0x0066000007047984 */ /* 0x000e220000000a00 */
[----:B------:R-:W-:-:S13]  /*a220*/  ISETP.GE.AND P1, PT, R10, R23, PT ;  /* 0x000000170a00720c */ /* 0x000fda0003f26270 */
[----:B------:R-:W1:Y:S01]  /*a230*/  @!P1 LDS R3, [R22+0x5400] ;  /* 0x0054000016039984 */ /* 0x000e620000000800 */
[----:B------:R-:W2:Y:S01]  /*a240*/  @!P1 LDC.64 R10, c[0x0][0x3b0] ;  /* 0x0000ec00ff0a9b82 */ /* 0x000ea20000000a00 */
[----:B0-----:R-:W-:-:S05]  /*a250*/  @!P1 IADD3 R4, P0, PT, R4, R2, RZ ;  /* 0x0000000204049210 */ /* 0x001fca0007f1e0ff */
[----:B------:R-:W-:Y:S01]  /*a260*/  @!P1 IMAD.X R5, RZ, RZ, R5, P0 ;  /* 0x000000ffff059224 */ /* 0x000fe200000e0605 */
[----:B--2---:R-:W-:-:S04]  /*a270*/  @!P1 LEA R10, P0, R4, R10, 0x2 ;  /* 0x0000000a040a9211 */ /* 0x004fc800078010ff */
[----:B------:R-:W-:-:S05]  /*a280*/  @!P1 LEA.HI.X R11, R4, R11, R5, 0x2, P0 ;  /* 0x0000000b040b9211 */ /* 0x000fca00000f1405 */
[----:B-1----:R-:W-:Y:S01]  /*a290*/  @!P1 STG.E desc[UR6][R10.64+0x5400], R3 ;  /* 0x005400030a009986 */ /* 0x002fe2000c101906 */
        /* <DEDUP_REMOVED lines=8> */
[----:B------:R-:W-:Y:S02]  /*a320*/  @!P1 LEA.HI.X R7, R4, R7, R5, 0x2, P0 ;  /* 0x0000000704079211 */ /* 0x000fe400000f1405 */
[----:B------:R-:W-:Y:S02]  /*a330*/  LEA R5, R0, UR4, 0x3 ;  /* 0x0000000400057c11 */ /* 0x000fe4000f8e18ff */
[----:B------:R-:W-:Y:S01]  /*a340*/  LOP3.LUT R0, R2, 0x1800, RZ, 0xfc, !PT ;  /* 0x0000180002007812 */ /* 0x000fe200078efcff */
[----:B-1----:R-:W-:Y:S01]  /*a350*/  @!P1 STG.E desc[UR6][R6.64+0x5a00], R9 ;  /* 0x005a000906009986 */ /* 0x002fe2000c101906 */
[----:B------:R-:W-:-:S03]  /*a360*/  NOP ;  /* 0x0000000000007918 */ /* 0x000fc60000000000 */
[----:B------:R-:W0:Y:S01]  /*a370*/  LDS.64 R4, [R5+0x6600] ;  /* 0x0066000005047984 */ /* 0x000e220000000a00 */
[----:B------:R-:W-:-:S13]  /*a380*/  ISETP.GE.AND P1, PT, R0, R23, PT ;  /* 0x000000170000720c */ /* 0x000fda0003f26270 */
[----:B------:R-:W1:Y:S01]  /*a390*/  @!P1 LDS R11, [R22+0x6000] ;  /* 0x00600000160b9984 */ /* 0x000e620000000800 */
[----:B------:R-:W2:Y:S01]  /*a3a0*/  @!P1 LDC.64 R12, c[0x0][0x3b0] ;  /* 0x0000ec00ff0c9b82 */ /* 0x000ea20000000a00 */
[----:B0-----:R-:W-:-:S05]  /*a3b0*/  IADD3 R0, P0, PT, R4, R2, RZ ;  /* 0x0000000204007210 */ /* 0x001fca0007f1e0ff */
[----:B------:R-:W-:Y:S01]  /*a3c0*/  IMAD.X R4, RZ, RZ, R5, P0 ;  /* 0x000000ffff047224 */ /* 0x000fe200000e0605 */
[----:B--2---:R-:W-:-:S04]  /*a3d0*/  @!P1 LEA R2, P0, R0, R12, 0x2 ;  /* 0x0000000c00029211 */ /* 0x004fc800078010ff */
[----:B------:R-:W-:-:S05]  /*a3e0*/  @!P1 LEA.HI.X R3, R0, R13, R4, 0x2, P0 ;  /* 0x0000000d00039211 */ /* 0x000fca00000f1404 */
[----:B-1----:R-:W-:Y:S01]  /*a3f0*/  @!P1 STG.E desc[UR6][R2.64+0x6000], R11 ;  /* 0x0060000b02009986 */ /* 0x002fe2000c101906 */
[----:B------:R-:W-:Y:S01]  /*a400*/  NOP ;  /* 0x0000000000007918 */ /* 0x000fe20000000000 */
[----:B------:R-:W-:Y:S05]  /*a410*/  EXIT ;  /* 0x000000000000794d */ /* 0x000fea0003800000 */
.L_x_30:
[----:B------:R-:W-:Y:S02]  /*a420*/  IMAD.MOV.U32 R58, RZ, RZ, R39 ;  /* 0x000000ffff3a7224 */ /* 0x000fe400078e0027 */
[----:B------:R-:W-:Y:S02]  /*a430*/  IMAD.MOV.U32 R49, RZ, RZ, 0x1 ;  /* 0x00000001ff317424 */ /* 0x000fe400078e00ff */
[----:B------:R-:W-:Y:S02]  /*a440*/  IMAD.MOV.U32 R60, RZ, RZ, RZ ;  /* 0x000000ffff3c7224 */ /* 0x000fe400078e00ff */
[----:B------:R-:W-:-:S07]  /*a450*/  IMAD.MOV.U32 R47, RZ, RZ, -0x1 ;  /* 0xffffffffff2f7424 */ /* 0x000fce00078e00ff */
[----:B------:R-:W-:Y:S05]  /*a460*/  WARPSYNC.COLLECTIVE R47, `(.L_x_115) ;  /* 0x000000002f087348 */ /* 0x000fea0003c00000 */
[----:B------:R0:W1:Y:S02]  /*a470*/  SHFL.UP P0, R46, R58, R49, R60 ;  /* 0x040000313a2e7389 */ /* 0x000064000000003c */
[----:B01----:R-:W-:Y:S05]  /*a480*/  ENDCOLLECTIVE ;  /* 0x000000000000791b */ /* 0x003fea0003800000 */
.L_x_115:
[----:B------:R-:W-:Y:S02]  /*a490*/  IMAD.MOV.U32 R49, RZ, RZ, 0x2 ;  /* 0x00000002ff317424 */ /* 0x000fe400078e00ff */
[----:B------:R-:W-:-:S04]  /*a4a0*/  IMAD.MOV.U32 R40, RZ, RZ, R46 ;  /* 0x000000ffff287224 */ /* 0x000fc800078e002e */
[----:B------:R-:W-:-:S04]  /*a4b0*/  @P0 IMAD.IADD R40, R39, 0x1, R40 ;  /* 0x0000000127280824 */ /* 0x000fc800078e0228 */
[----:B------:R-:W-:-:S07]  /*a4c0*/  IMAD.MOV.U32 R58, RZ, RZ, R40 ;  /* 0x000000ffff3a7224 */ /* 0x000fce00078e0028 */
[----:B------:R-:W-:Y:S05]  /*a4d0*/  WARPSYNC.COLLECTIVE R47, `(.L_x_116) ;  /* 0x000000002f087348 */ /* 0x000fea0003c00000 */
[----:B------:R0:W1:Y:S02]  /*a4e0*/  SHFL.UP P0, R46, R58, R49, R60 ;  /* 0x040000313a2e7389 */ /* 0x000064000000003c */
[----:B01----:R-:W-:Y:S05]  /*a4f0*/  ENDCOLLECTIVE ;  /* 0x000000000000791b */ /* 0x003fea0003800000 */
.L_x_116:
[----:B------:R-:W-:Y:S02]  /*a500*/  IMAD.MOV.U32 R49, RZ, RZ, 0x4 ;  /* 0x00000004ff317424 */ /* 0x000fe400078e00ff */
[----:B------:R-:W-:-:S04]  /*a510*/  IMAD.MOV.U32 R43, RZ, RZ, R46 ;  /* 0x000000ffff2b7224 */ /* 0x000fc800078e002e */
[----:B------:R-:W-:-:S04]  /*a520*/  @P0 IMAD.IADD R43, R40, 0x1, R43 ;  /* 0x00000001282b0824 */ /* 0x000fc800078e022b */
[----:B------:R-:W-:-:S07]  /*a530*/  IMAD.MOV.U32 R58, RZ, RZ, R43 ;  /* 0x000000ffff3a7224 */ /* 0x000fce00078e002b */
[----:B------:R-:W-:Y:S05]  /*a540*/  WARPSYNC.COLLECTIVE R47, `(.L_x_117) ;  /* 0x000000002f087348 */ /* 0x000fea0003c00000 */
[----:B------:R0:W1:Y:S02]  /*a550*/  SHFL.UP P0, R46, R58, R49, R60 ;  /* 0x040000313a2e7389 */ /* 0x000064000000003c */
[----:B01----:R-:W-:Y:S05]  /*a560*/  ENDCOLLECTIVE ;  /* 0x000000000000791b */ /* 0x003fea0003800000 */
.L_x_117:
[----:B------:R-:W-:Y:S02]  /*a570*/  IMAD.MOV.U32 R49, RZ, RZ, 0x8 ;  /* 0x00000008ff317424 */ /* 0x000fe400078e00ff */
[----:B------:R-:W-:-:S04]  /*a580*/  IMAD.MOV.U32 R44, RZ, RZ, R46 ;  /* 0x000000ffff2c7224 */ /* 0x000fc800078e002e */
[----:B------:R-:W-:-:S04]  /*a590*/  @P0 IMAD.IADD R44, R43, 0x1, R44 ;  /* 0x000000012b2c0824 */ /* 0x000fc800078e022c */
[----:B------:R-:W-:-:S07]  /*a5a0*/  IMAD.MOV.U32 R58, RZ, RZ, R44 ;  /* 0x000000ffff3a7224 */ /* 0x000fce00078e002c */
[----:B------:R-:W-:Y:S05]  /*a5b0*/  WARPSYNC.COLLECTIVE R47, `(.L_x_118) ;  /* 0x000000002f087348 */ /* 0x000fea0003c00000 */
[----:B------:R0:W1:Y:S02]  /*a5c0*/  SHFL.UP P0, R46, R58, R49, R60 ;  /* 0x040000313a2e7389 */ /* 0x000064000000003c */
[----:B01----:R-:W-:Y:S05]  /*a5d0*/  ENDCOLLECTIVE ;  /* 0x000000000000791b */ /* 0x003fea0003800000 */
.L_x_118:
[----:B------:R-:W-:Y:S02]  /*a5e0*/  IMAD.MOV.U32 R49, RZ, RZ, 0x10 ;  /* 0x00000010ff317424 */ /* 0x000fe400078e00ff */
[----:B------:R-:W-:-:S04]  /*a5f0*/  IMAD.MOV.U32 R45, RZ, RZ, R46 ;  /* 0x000000ffff2d7224 */ /* 0x000fc800078e002e */
[----:B------:R-:W-:-:S04]  /*a600*/  @P0 IMAD.IADD R45, R44, 0x1, R45 ;  /* 0x000000012c2d0824 */ /* 0x000fc800078e022d */
[----:B------:R-:W-:-:S07]  /*a610*/  IMAD.MOV.U32 R58, RZ, RZ, R45 ;  /* 0x000000ffff3a7224 */ /* 0x000fce00078e002d */
[----:B------:R-:W-:Y:S05]  /*a620*/  WARPSYNC.COLLECTIVE R47, `(.L_x_119) ;  /* 0x000000002f087348 */ /* 0x000fea0003c00000 */
[----:B------:R0:W1:Y:S02]  /*a630*/  SHFL.UP P0, R46, R58, R49, R60 ;  /* 0x040000313a2e7389 */ /* 0x000064000000003c */
[----:B01----:R-:W-:Y:S05]  /*a640*/  ENDCOLLECTIVE ;  /* 0x000000000000791b */ /* 0x003fea0003800000 */
.L_x_119:
[----:B------:R-:W-:Y:S05]  /*a650*/  BRA `(.L_x_120) ;  /* 0xffffff8400407947 */ /* 0x000fea000383ffff */
.L_x_121:
[----:B------:R-:W-:-:S00]  /*a660*/  BRA `(.L_x_121) ;  /* 0xfffffffc00fc7947 */ /* 0x000fc0000383ffff */
[----:B------:R-:W-:-:S00]  /*a670*/  NOP ;  /* 0x0000000000007918 */ /* 0x000fc00000000000 */
        /* <DEDUP_REMOVED lines=8> */
.L_x_227:


//--------------------- .text._ZN3cub18CUB_300001_SM_10006detail10radix_sort33DeviceRadixSortExclusiveSumKernelINS1_5radix10policy_hubIiiyE10Policy1000EyEEvPT0_ --------------------------
	.section	.text._ZN3cub18CUB_300001_SM_10006detail10radix_sort33DeviceRadixSortExclusiveSumKernelINS1_5radix10policy_hubIiiyE10Policy1000EyEEvPT0_,"ax",@progbits
	.align	128
        .global         _ZN3cub18CUB_300001_SM_10006detail10radix_sort33DeviceRadixSortExclusiveSumKernelINS1_5radix10policy_hubIiiyE10Policy1000EyEEvPT0_
        .type           _ZN3cub18CUB_300001_SM_10006detail10radix_sort33DeviceRadixSortExclusiveSumKernelINS1_5radix10policy_hubIiiyE10Policy1000EyEEvPT0_,@function
        .size           _ZN3cub18CUB_300001_SM_10006detail10radix_sort33DeviceRadixSortExclusiveSumKernelINS1_5radix10policy_hubIiiyE10Policy1000EyEEvPT0_,(.L_x_228 - _ZN3cub18CUB_300001_SM_10006detail10radix_sort33DeviceRadixSortExclusiveSumKernelINS1_5radix10policy_hubIiiyE10Policy1000EyEEvPT0_)
        .other          _ZN3cub18CUB_300001_SM_10006detail10radix_sort33DeviceRadixSortExclusiveSumKernelINS1_5radix10policy_hubIiiyE10Policy1000EyEEvPT0_,@"STO_CUDA_ENTRY STV_DEFAULT"
_ZN3cub18CUB_300001_SM_10006detail10radix_sort33DeviceRadixSortExclusiveSumKernelINS1_5radix10policy_hubIiiyE10Policy1000EyEEvPT0_:
.text._ZN3cub18CUB_300001_SM_10006detail10radix_sort33DeviceRadixSortExclusiveSumKernelINS1_5radix10policy_hubIiiyE10Policy1000EyEEvPT0_:
[----:B------:R-:W-:Y:S01]  /*0000*/  LDC R1, c[0x0][0x37c] ;  /* 0x0000df00ff017b82 */ /* 0x000fe20000000800 */
[----:B------:R-:W0:Y:S07]  /*0010*/  S2R R18, SR_TID.X ;  /* 0x0000000000127919 */ /* 0x000e2e0000002100 */
[----:B------:R-:W1:Y:S01]  /*0020*/  LDC.64 R16, c[0x0][0x380] ;  /* 0x0000e000ff107b82 */ /* 0x000e620000000a00 */
[----:B------:R-:W2:Y:S01]  /*0030*/  LDCU.64 UR4, c[0x0][0x358] ;  /* 0x00006b00ff0477ac */ /* 0x000ea20008000a00 */
[----:B------:R-:W3:Y:S01]  /*0040*/  S2R R5, SR_CTAID.X ;  /* 0x0000000000057919 */ /* 0x000ee20000002500 */
[----:B0-----:R-:W-:Y:S01]  /*0050*/  ISETP.GT.U32.AND P1, PT, R18, 0xff, PT ;  /* 0x000000ff1200780c */ /* 0x001fe20003f24070 */
[----:B---3--:R-:W-:-:S04]  /*0060*/  IMAD R5, R5, 0x100, R18 ;  /* 0x0000010005057824 */ /* 0x008fc800078e0212 */
[----:B-1----:R-:W-:-:S08]  /*0070*/  IMAD.WIDE R16, R5, 0x8, R16 ;  /* 0x0000000805107825 */ /* 0x002fd000078e0210 */
[----:B--2---:R-:W2:Y:S01]  /*0080*/  @!P1 LDG.E.64 R2, desc[UR4][R16.64] ;  /* 0x0000000410029981 */ /* 0x004ea2000c1e1b00 */
[----:B------:R-:W-:Y:S02]  /*0090*/  MOV R0, 0x400 ;  /* 0x0000040000007802 */ /* 0x000fe40000000f00 */
[C---:B------:R-:W-:Y:S01]  /*00a0*/  ISETP.GT.U32.AND P0, PT, R18.reuse, 0x1f, PT ;  /* 0x0000001f1200780c */ /* 0x040fe20003f04070 */
[----:B------:R-:W0:Y:S02]  /*00b0*/  S2R R5, SR_CgaCtaId ;  /* 0x0000000000057919 */ /* 0x000e240000008800 */
[----:B0-----:R-:W-:Y:S02]  /*00c0*/  LEA R5, R5, R0, 0x18 ;  /* 0x0000000005057211 */ /* 0x001fe400078ec0ff */
[----:B------:R-:W-:-:S05]  /*00d0*/  LEA.HI R0, R18, R18, RZ, 0x1d ;  /* 0x0000001212007211 */ /* 0x000fca00078fe8ff */
[----:B------:R-:W-:-:S05]  /*00e0*/  IMAD R0, R0, 0x8, R5 ;  /* 0x0000000800007824 */ /* 0x000fca00078e0205 */
[----:B--2---:R0:W-:Y:S01]  /*00f0*/  STS.64 [R0+0x10], R2 ;  /* 0x0000100200007388 */ /* 0x0041e20000000a00 */
[----:B------:R-:W-:Y:S06]  /*0100*/  BAR.SYNC.DEFER_BLOCKING 0x0 ;  /* 0x0000000000007b1d */ /* 0x000fec0000010000 */
[----:B------:R-:W-:Y:S05]  /*0110*/  @P0 BRA `(.L_x_122) ;  /* 0x0000000400240947 */ /* 0x000fea0003800000 */
[----:B------:R-:W-:Y:S01]  /*0120*/  IMAD R18, R18, 0x48, R5 ;  /* 0x0000004812127824 */ /* 0x000fe200078e0205 */
[----:B------:R-:W-:-:S04]  /*0130*/  UMOV UR6, 0xffffffff ;  /* 0xffffffff00067882 */ /* 0x000fc80000000000 */
[----:B------:R-:W-:Y:S04]  /*0140*/  LDS.64 R14, [R18+0x10] ;  /* 0x00001000120e7984 */ /* 0x000fe80000000a00 */
[----:B------:R-:W-:Y:S04]  /*0150*/  LDS.64 R12, [R18+0x18] ;  /* 0x00001800120c7984 */ /* 0x000fe80000000a00 */
[----:B------:R-:W1:Y:S04]  /*0160*/  LDS.64 R10, [R18+0x20] ;  /* 0x00002000120a7984 */ /* 0x000e680000000a00 */
[----:B------:R-:W-:Y:S04]  /*0170*/  LDS.64 R8, [R18+0x28] ;  /* 0x0000280012087984 */ /* 0x000fe80000000a00 */
[----:B------:R-:W2:Y:S04]  /*0180*/  LDS.64 R6, [R18+0x30] ;  /* 0x0000300012067984 */ /* 0x000ea80000000a00 */
[----:B------:R-:W-:Y:S04]  /*0190*/  LDS.64 R4, [R18+0x38] ;  /* 0x0000380012047984 */ /* 0x000fe80000000a00 */
[----:B0-----:R-:W0:Y:S04]  /*01a0*/  LDS.64 R2, [R18+0x40] ;  /* 0x0000400012027984 */ /* 0x001e280000000a00 */
[----:B------:R-:W3:Y:S01]  /*01b0*/  LDS.64 R20, [R18+0x48] ;  /* 0x0000480012147984 */ /* 0x000ee20000000a00 */
[----:B-1----:R-:W-:-:S04]  /*01c0*/  IADD3 R19, P3, P4, R10, R12, R14 ;  /* 0x0000000c0a137210 */ /* 0x002fc80007c7e00e */
[----:B------:R-:W-:Y:S02]  /*01d0*/  IADD3.X R23, PT, PT, R11, R13, R15, P3, P4 ;  /* 0x0000000d0b177210 */ /* 0x000fe40001fe840f */
[----:B--2---:R-:W-:-:S04]  /*01e0*/  IADD3 R19, P0, P2, R6, R19, R8 ;  /* 0x0000001306137210 */ /* 0x004fc80007a1e008 */
[----:B------:R-:W-:Y:S02]  /*01f0*/  IADD3.X R23, PT, PT, R7, R23, R9, P0, P2 ;  /* 0x0000001707177210 */ /* 0x000fe400007e4409 */
[----:B0-----:R-:W-:-:S04]  /*0200*/  IADD3 R19, P3, P4, R2, R19, R4 ;  /* 0x0000001302137210 */ /* 0x001fc80007c7e004 */
[----:B---3--:R-:W-:Y:S02]  /*0210*/  IADD3 R20, P0, PT, R20, R19, RZ ;  /* 0x0000001314147210 */ /* 0x008fe40007f1e0ff */
[----:B------:R-:W-:-:S05]  /*0220*/  IADD3.X R19, PT, PT, R3, R23, R5, P3, P4 ;  /* 0x0000001703137210 */ /* 0x000fca0001fe8405 */
[----:B------:R-:W-:Y:S01]  /*0230*/  IMAD.X R19, R21, 0x1, R19, P0 ;  /* 0x0000000115137824 */ /* 0x000fe200000e0613 */
[----:B------:R-:W-:Y:S06]  /*0240*/  BRA.DIV UR6, `(.L_x_123) ;  /* 0x0000000206f07947 */ /* 0x000fec000b800000 */
[----:B------:R-:W0:Y:S04]  /*0250*/  SHFL.UP PT, R27, R20, 0x1, RZ ;  /* 0x04200000141b7989 */ /* 0x000e2800000e00ff */
[----:B------:R-:W1:Y:S01]  /*0260*/  SHFL.UP P0, R25, R19, 0x1, RZ ;  /* 0x0420000013197989 */ /* 0x000e6200000000ff */
[----:B0-----:R-:W-:-:S04]  /*0270*/  IADD3 R22, P2, PT, R27, R20, RZ ;  /* 0x000000141b167210 */ /* 0x001fc80007f5e0ff */
[----:B-1----:R-:W-:Y:S01]  /*0280*/  SEL R27, R22, R27, P0 ;  /* 0x0000001b161b7207 */ /* 0x002fe20000000000 */
[----:B------:R-:W-:-:S04]  /*0290*/  IMAD.X R26, R25, 0x1, R19, P2 ;  /* 0x00000001191a7824 */ /* 0x000fc800010e0613 */
[----:B------:R-:W0:Y:S01]  /*02a0*/  SHFL.UP PT, R28, R27, 0x2, RZ ;  /* 0x044000001b1c7989 */ /* 0x000e2200000e00ff */
[----:B------:R-:W-:-:S05]  /*02b0*/  SEL R26, R26, R25, P0 ;  /* 0x000000191a1a7207 */ /* 0x000fca0000000000 */
[----:B------:R-:W1:Y:S01]  /*02c0*/  SHFL.UP P0, R25, R26, 0x2, RZ ;  /* 0x044000001a197989 */ /* 0x000e6200000000ff */
[----:B0-----:R-:W-:-:S05]  /*02d0*/  IADD3 R21, P2, PT, R28, R27, RZ ;  /* 0x0000001b1c157210 */ /* 0x001fca0007f5e0ff */
[----:B-1----:R-:W-:Y:S01]  /*02e0*/  IMAD.X R22, R25, 0x1, R26, P2 ;  /* 0x0000000119167824 */ /* 0x002fe200010e061a */
[----:B------:R-:W-:-:S04]  /*02f0*/  SEL R28, R21, R28, P0 ;  /* 0x0000001c151c7207 */ /* 0x000fc80000000000 */
[----:B------:R-:W-:Y:S01]  /*0300*/  SEL R29, R22, R25, P0 ;  /* 0x00000019161d7207 */ /* 0x000fe20000000000 */
        /* <DEDUP_REMOVED lines=12> */
[----:B------:R0:W1:Y:S04]  /*03d0*/  SHFL.UP PT, R28, R27, 0x10, RZ ;  /* 0x060000001b1c7989 */ /* 0x00006800000e00ff */
[----:B------:R0:W2:Y:S02]  /*03e0*/  SHFL.UP P0, R25, R26, 0x10, RZ ;  /* 0x060000001a197989 */ /* 0x0000a400000000ff */
.L_x_134:
[----:B-1----:R-:W-:-:S04]  /*03f0*/  IADD3 R21, P2, PT, R28, R27, RZ ;  /* 0x0000001b1c157210 */ /* 0x002fc80007f5e0ff */
[----:B--2---:R-:W-:Y:S01]  /*0400*/  SEL R21, R21, R28, P0 ;  /* 0x0000001c15157207 */ /* 0x004fe20000000000 */
[----:B------:R-:W-:-:S05]  /*0410*/  IMAD.X R22, R25, 0x1, R26, P2 ;  /* 0x0000000119167824 */ /* 0x000fca00010e061a */
[----:B------:R-:W-:Y:S02]  /*0420*/  SEL R22, R22, R25, P0 ;  /* 0x0000001916167207 */ /* 0x000fe40000000000 */
[----:B------:R-:W-:-:S05]  /*0430*/  IADD3 R20, P0, PT, R21, -R20, RZ ;  /* 0x8000001415147210 */ /* 0x000fca0007f1e0ff */
[----:B------:R-:W-:Y:S01]  /*0440*/  IMAD.X R21, R22, 0x1, ~R19, P0 ;  /* 0x0000000116157824 */ /* 0x000fe200000e0e13 */
[----:B------:R-:W-:-:S04]  /*0450*/  IADD3 R14, P0, PT, R14, R20, RZ ;  /* 0x000000140e0e7210 */ /* 0x000fc80007f1e0ff */
[----:B------:R1:W-:Y:S01]  /*0460*/  STS.64 [R18+0x10], R20 ;  /* 0x0000101412007388 */ /* 0x0003e20000000a00 */
[----:B------:R-:W-:Y:S01]  /*0470*/  IMAD.X R15, R15, 0x1, R21, P0 ;  /* 0x000000010f0f7824 */ /* 0x000fe200000e0615 */
        /* <DEDUP_REMOVED lines=17> */
[----:B------:R-:W-:-:S05]  /*0590*/  IMAD.X R3, R3, 0x1, R5, P0 ;  /* 0x0000000103037824 */ /* 0x000fca00000e0605 */
[----:B------:R1:W-:Y:S03]  /*05a0*/  STS.64 [R18+0x48], R2 ;  /* 0x0000480212007388 */ /* 0x0003e60000000a00 */
.L_x_122:
[----:B------:R-:W-:Y:S05]  /*05b0*/  WARPSYNC.ALL ;  /* 0x0000000000007948 */ /* 0x000fea0003800000 */
[----:B------:R-:W-:Y:S06]  /*05c0*/  BAR.SYNC.DEFER_BLOCKING 0x0 ;  /* 0x0000000000007b1d */ /* 0x000fec0000010000 */
[----:B------:R-:W-:Y:S05]  /*05d0*/  @P1 EXIT ;  /* 0x000000000000194d */ /* 0x000fea0003800000 */
[----:B01----:R-:W0:Y:S04]  /*05e0*/  LDS.64 R2, [R0+0x10] ;  /* 0x0000100000027984 */ /* 0x003e280000000a00 */
[----:B0-----:R-:W-:Y:S01]  /*05f0*/  STG.E.64 desc[UR4][R16.64], R2 ;  /* 0x0000000210007986 */ /* 0x001fe2000c101b04 */
[----:B------:R-:W-:Y:S05]  /*0600*/  EXIT ;  /* 0x000000000000794d */ /* 0x000fea0003800000 */
.L_x_123:
[----:B------:R-:W-:Y:S02]  /*0610*/  IMAD.MOV.U32 R24, RZ, RZ, R20 ;  /* 0x000000ffff187224 */ /* 0x000fe400078e0014 */
[----:B------:R-:W-:Y:S02]  /*0620*/  IMAD.MOV.U32 R23, RZ, RZ, 0x1 ;  /* 0x00000001ff177424 */ /* 0x000fe400078e00ff */
[----:B------:R-:W-:Y:S02]  /*0630*/  IMAD.MOV.U32 R22, RZ, RZ, RZ ;  /* 0x000000ffff167224 */ /* 0x000fe400078e00ff */
[----:B------:R-:W-:-:S07]  /*0640*/  IMAD.MOV.U32 R21, RZ, RZ, -0x1 ;  /* 0xffffffffff157424 */ /* 0x000fce00078e00ff */
[----:B------:R-:W-:Y:S05]  /*0650*/  WARPSYNC.COLLECTIVE R21, `(.L_x_124) ;  /* 0x0000000015087348 */ /* 0x000fea0003c00000 */
[----:B------:R0:W1:Y:S02]  /*0660*/  SHFL.UP P0, R25, R24, R23, R22 ;  /* 0x0400001718197389 */ /* 0x0000640000000016 */
[----:B01----:R-:W-:Y:S05]  /*0670*/  ENDCOLLECTIVE ;  /* 0x000000000000791b */ /* 0x003fea0003800000 */
.L_x_124:
[----:B------:R-:W-:Y:S02]  /*0680*/  IMAD.MOV.U32 R24, RZ, RZ, R19 ;  /* 0x000000ffff187224 */ /* 0x000fe400078e0013 */
[----:B------:R-:W-:-:S07]  /*0690*/  IMAD.MOV.U32 R27, RZ, RZ, R25 ;  /* 0x000000ffff1b7224 */ /* 0x000fce00078e0019 */
[----:B------:R-:W-:Y:S05]  /*06a0*/  WARPSYNC.COLLECTIVE R21, `(.L_x_125) ;  /* 0x0000000015087348 */ /* 0x000fea0003c00000 */
[----:B------:R0:W1:Y:S02]  /*06b0*/  SHFL.UP P0, R25, R24, R23, R22 ;  /* 0x0400001718197389 */ /* 0x0000640000000016 */
[----:B01----:R-:W-:Y:S05]  /*06c0*/  ENDCOLLECTIVE ;  /* 0x000000000000791b */ /* 0x003fea0003800000 */
.L_x_125:
[----:B------:R-:W-:Y:S01]  /*06d0*/  IADD3 R26, P2, PT, R27, R20, RZ ;  /* 0x000000141b1a7210 */ /* 0x000fe20007f5e0ff */
[----:B------:R-:W-:-:S03]  /*06e0*/  IMAD.MOV.U32 R23, RZ, RZ, 0x2 ;  /* 0x00000002ff177424 */ /* 0x000fc600078e00ff */
[----:B------:R-:W-:Y:S01]  /*06f0*/  SEL R27, R26, R27, P0 ;  /* 0x0000001b1a1b7207 */ /* 0x000fe20000000000 */
[----:B------:R-:W-:-:S04]  /*0700*/  IMAD.X R26, R25, 0x1, R19, P2 ;  /* 0x00000001191a7824 */ /* 0x000fc800010e0613 */
[----:B------:R-:W-:Y:S01]  /*0710*/  IMAD.MOV.U32 R24, RZ, RZ, R27 ;  /* 0x000000ffff187224 */ /* 0x000fe200078e001b */
[----:B------:R-:W-:-:S07]  /*0720*/  SEL R26, R26, R25, P0 ;  /* 0x000000191a1a7207 */ /* 0x000fce0000000000 */
[----:B------:R-:W-:Y:S05]  /*0730*/  WARPSYNC.COLLECTIVE R21, `(.L_x_126) ;  /* 0x0000000015087348 */ /* 0x000fea0003c00000 */
[----:B------:R0:W1:Y:S02]  /*0740*/  SHFL.UP P0, R25, R24, R23, R22 ;  /* 0x0400001718197389 */ /* 0x0000640000000016 */
[----:B01----:R-:W-:Y:S05]  /*0750*/  ENDCOLLECTIVE ;  /* 0x000000000000791b */ /* 0x003fea0003800000 */
.L_x_126:
[----:B------:R-:W-:Y:S02]  /*0760*/  IMAD.MOV.U32 R24, RZ, RZ, R26 ;  /* 0x000000ffff187224 */ /* 0x000fe400078e001a */
[----:B------:R-:W-:-:S07]  /*0770*/  IMAD.MOV.U32 R28, RZ, RZ, R25 ;  /* 0x000000ffff1c7224 */ /* 0x000fce00078e0019 */
[----:B------:R-:W-:Y:S05]  /*0780*/  WARPSYNC.COLLECTIVE R21, `(.L_x_127) ;  /* 0x0000000015087348 */ /* 0x000fea0003c00000 */
[----:B------:R0:W1:Y:S02]  /*0790*/  SHFL.UP P0, R25, R24, R23, R22 ;  /* 0x0400001718197389 */ /* 0x0000640000000016 */
[----:B01----:R-:W-:Y:S05]  /*07a0*/  ENDCOLLECTIVE ;  /* 0x000000000000791b */ /* 0x003fea0003800000 */
.L_x_127:
        /* <DEDUP_REMOVED lines=9> */
.L_x_128:
[----:B------:R-:W-:Y:S02]  /*0840*/  IMAD.MOV.U32 R24, RZ, RZ, R29 ;  /* 0x000000ffff187224 */ /* 0x000fe400078e001d */
[----:B------:R-:W-:-:S07]  /*0850*/  IMAD.MOV.U32 R27, RZ, RZ, R25 ;  /* 0x000000ffff1b7224 */ /* 0x000fce00078e0019 */
[----:B------:R-:W-:Y:S05]  /*0860*/  WARPSYNC.COLLECTIVE R21, `(.L_x_129) ;  /* 0x0000000015087348 */ /* 0x000fea0003c00000 */
[----:B------:R0:W1:Y:S02]  /*0870*/  SHFL.UP P0, R25, R24, R23, R22 ;  /* 0x0400001718197389 */ /* 0x0000640000000016 */
[----:B01----:R-:W-:Y:S05]  /*0880*/  ENDCOLLECTIVE ;  /* 0x000000000000791b */ /* 0x003fea0003800000 */
.L_x_129:
        /* <DEDUP_REMOVED lines=9> */
.L_x_130:
[----:B------:R-:W-:Y:S02]  /*0920*/  IMAD.MOV.U32 R24, RZ, RZ, R29 ;  /* 0x000000ffff187224 */ /* 0x000fe400078e001d */
[----:B------:R-:W-:-:S07]  /*0930*/  IMAD.MOV.U32 R27, RZ, RZ, R25 ;  /* 0x000000ffff1b7224 */ /* 0x000fce00078e0019 */
[----:B------:R-:W-:Y:S05]  /*0940*/  WARPSYNC.COLLECTIVE R21, `(.L_x_131) ;  /* 0x0000000015087348 */ /* 0x000fea0003c00000 */
[----:B------:R0:W1:Y:S02]  /*0950*/  SHFL.UP P0, R25, R24, R23, R22 ;  /* 0x0400001718197389 */ /* 0x0000640000000016 */
[----:B01----:R-:W-:Y:S05]  /*0960*/  ENDCOLLECTIVE ;  /* 0x000000000000791b */ /* 0x003fea0003800000 */
.L_x_131:
        /* <DEDUP_REMOVED lines=9> */
.L_x_132:
[----:B------:R-:W-:Y:S02]  /*0a00*/  IMAD.MOV.U32 R24, RZ, RZ, R26 ;  /* 0x000000ffff187224 */ /* 0x000fe400078e001a */
[----:B------:R-:W-:-:S07]  /*0a10*/  IMAD.MOV.U32 R28, RZ, RZ, R25 ;  /* 0x000000ffff1c7224 */ /* 0x000fce00078e0019 */
[----:B------:R-:W-:Y:S05]  /*0a20*/  WARPSYNC.COLLECTIVE R21, `(.L_x_133) ;  /* 0x0000000015087348 */ /* 0x000fea0003c00000 */
[----:B------:R0:W1:Y:S02]  /*0a30*/  SHFL.UP P0, R25, R24, R23, R22 ;  /* 0x0400001718197389 */ /* 0x0000640000000016 */
[----:B01----:R-:W-:Y:S05]  /*0a40*/  ENDCOLLECTIVE ;  /* 0x000000000000791b */ /* 0x003fea0003800000 */
.L_x_133:
[----:B------:R-:W-:Y:S05]  /*0a50*/  BRA `(.L_x_134) ;  /* 0xfffffff800647947 */ /* 0x000fea000383ffff */
.L_x_135:
        /* <DEDUP_REMOVED lines=10> */
.L_x_228:


//--------------------- .text._ZN3cub18CUB_300001_SM_10006detail10radix_sort30DeviceRadixSortHistogramKernelINS1_5radix10policy_hubIiiyE10Policy1000ELNS0_9SortOrderE0EiyNS1_21identity_decomposer_tEEEvPT2_PKT1_SA_iiT3_ --------------------------
	.section	.text._ZN3cub18CUB_300001_SM_10006detail10radix_sort30DeviceRadixSortHistogramKernelINS1_5radix10policy_hubIiiyE10Policy1000ELNS0_9SortOrderE0EiyNS1_21identity_decomposer_tEEEvPT2_PKT1_SA_iiT3_,"ax",@progbits
	.align	128
        .global         _ZN3cub18CUB_300001_SM_10006detail10radix_sort30DeviceRadixSortHistogramKernelINS1_5radix10policy_hubIiiyE10Policy1000ELNS0_9SortOrderE0EiyNS1_21identity_decomposer_tEEEvPT2_PKT1_SA_iiT3_
        .type           _ZN3cub18CUB_300001_SM_10006detail10radix_sort30DeviceRadixSortHistogramKernelINS1_5radix10policy_hubIiiyE10Policy1000ELNS0_9SortOrderE0EiyNS1_21identity_decomposer_tEEEvPT2_PKT1_SA_iiT3_,@function
        .size           _ZN3cub18CUB_300001_SM_10006detail10radix_sort30DeviceRadixSortHistogramKernelINS1_5radix10policy_hubIiiyE10Policy1000ELNS0_9SortOrderE0EiyNS1_21identity_decomposer_tEEEvPT2_PKT1_SA_iiT3_,(.L_x_229 - _ZN3cub18CUB_300001_SM_10006detail10radix_sort30DeviceRadixSortHistogramKernelINS1_5radix10policy_hubIiiyE10Policy1000ELNS0_9SortOrderE0EiyNS1_21identity_decomposer_tEEEvPT2_PKT1_SA_iiT3_)
        .other          _ZN3cub18CUB_300001_SM_10006detail10radix_sort30DeviceRadixSortHistogramKernelINS1_5radix10policy_hubIiiyE10Policy1000ELNS0_9SortOrderE0EiyNS1_21identity_decomposer_tEEEvPT2_PKT1_SA_iiT3_,@"STO_CUDA_ENTRY STV_DEFAULT"
_ZN3cub18CUB_300001_SM_10006detail10radix_sort30DeviceRadixSortHistogramKernelINS1_5radix10policy_hubIiiyE10Policy1000ELNS0_9SortOrderE0EiyNS1_21identity_decomposer_tEEEvPT2_PKT1_SA_iiT3_:
.text._ZN3cub18CUB_300001_SM_10006detail10radix_sort30DeviceRadixSortHistogramKernelINS1_5radix10policy_hubIiiyE10Policy1000ELNS0_9SortOrderE0EiyNS1_21identity_decomposer_tEEEvPT2_PKT1_SA_iiT3_:
[----:B------:R-:W-:Y:S01]  /*0000*/  LDC R1, c[0x0][0x37c] ;  /* 0x0000df00ff017b82 */ /* 0x000fe20000000800 */
[----:B------:R-:W0:Y:S02]  /*0010*/  LDCU.64 UR14, c[0x0][0x390] ;  /* 0x00007200ff0e77ac */ /* 0x000e240008000a00 */
[----:B0-----:R-:W-:-:S04]  /*0020*/  ISETP.NE.U32.AND P0, PT, RZ, UR14, PT ;  /* 0x0000000eff007c0c */ /* 0x001fc8000bf05070 */
[----:B------:R-:W-:-:S13]  /*0030*/  ISETP.NE.AND.EX P0, PT, RZ, UR15, PT, P0 ;  /* 0x0000000fff007c0c */ /* 0x000fda000bf05300 */
[----:B------:R-:W-:Y:S05]  /*0040*/  @!P0 EXIT ;  /* 0x000000000000894d */ /* 0x000fea0003800000 */
[----:B------:R-:W-:Y:S01]  /*0050*/  UIADD3 UR11, UP0, UPT, UR14, -0x1, URZ ;  /* 0xffffffff0e0b7890 */ /* 0x000fe2000ff1e0ff */
[----:B------:R-:W0:Y:S01]  /*0060*/  S2R R4, SR_TID.X ;  /* 0x0000000000047919 */ /* 0x000e220000002100 */
[----:B------:R-:W1:Y:S01]  /*0070*/  LDCU.64 UR4, c[0x0][0x398] ;  /* 0x00007300ff0477ac */ /* 0x000e620008000a00 */
[----:B------:R-:W2:Y:S01]  /*0080*/  S2UR UR7, SR_CgaCtaId ;  /* 0x00000000000779c3 */ /* 0x000ea20000008800 */
[----:B------:R-:W-:Y:S01]  /*0090*/  UIADD3.X UR12, UPT, UPT, UR15, -0x1, URZ, UP0, !UPT ;  /* 0xffffffff0f0c7890 */ /* 0x000fe200087fe4ff */
[----:B------:R-:W-:Y:S01]  /*00a0*/  UMOV UR6, 0x400 ;  /* 0x0000040000067882 */ /* 0x000fe20000000000 */
[----:B------:R-:W3:Y:S05]  /*00b0*/  LDCU.64 UR20, c[0x0][0x358] ;  /* 0x00006b00ff1477ac */ /* 0x000eea0008000a00 */
[----:B------:R-:W4:Y:S01]  /*00c0*/  S2UR UR8, SR_CTAID.X ;  /* 0x00000000000879c3 */ /* 0x000f220000002500 */
[----:B------:R-:W-:Y:S01]  /*00d0*/  USHF.R.U64 UR11, UR11, 0x1e, UR12 ;  /* 0x0000001e0b0b7899 */ /* 0x000fe2000800120c */
[----:B------:R-:W0:Y:S03]  /*00e0*/  LDCU UR28, c[0x0][0x370] ;  /* 0x00006e00ff1c77ac */ /* 0x000e260008000800 */
[----:B------:R-:W-:-:S02]  /*00f0*/  UIADD3 UR11, UP0, UPT, UR11, 0x1, URZ ;  /* 0x000000010b0b7890 */ /* 0x000fc4000ff1e0ff */
[----:B-1----:R-:W-:Y:S02]  /*0100*/  UIADD3 UR4, UPT, UPT, UR5, 0x7, -UR4 ;  /* 0x0000000705047890 */ /* 0x002fe4000fffe804 */
[----:B------:R-:W-:Y:S02]  /*0110*/  ULEA.HI.X UR12, UR12, URZ, URZ, 0x2, UP0 ;  /* 0x000000ff0c0c7291 */ /* 0x000fe400080f14ff */
[----:B------:R-:W-:Y:S02]  /*0120*/  UISETP.LT.U32.AND UP0, UPT, UR11, UR14, UPT ;  /* 0x0000000e0b00728c */ /* 0x000fe4000bf01070 */
[----:B------:R-:W-:Y:S02]  /*0130*/  USHF.R.S32.HI UR5, URZ, 0x1f, UR4 ;  /* 0x0000001fff057899 */ /* 0x000fe40008011404 */
[----:B------:R-:W-:Y:S02]  /*0140*/  UISETP.LT.U32.AND.EX UP0, UPT, UR12, UR15, UPT, UP0 ;  /* 0x0000000f0c00728c */ /* 0x000fe4000bf01100 */
[----:B------:R-:W-:-:S02]  /*0150*/  ULEA.HI UR5, UR5, UR4, URZ, 0x3 ;  /* 0x0000000405057291 */ /* 0x000fc4000f8f18ff */
[----:B------:R-:W-:Y:S01]  /*0160*/  USEL UR11, UR11, UR14, UP0 ;  /* 0x0000000e0b0b7287 */ /* 0x000fe20008000000 */
[C---:B0-----:R-:W-:Y:S01]  /*0170*/  VIADD R21, R4.reuse, 0x780 ;  /* 0x0000078004157836 */ /* 0x041fe20000000000 */
[----:B------:R-:W-:Y:S02]  /*0180*/  USEL UR12, UR12, UR15, UP0 ;  /* 0x0000000f0c0c7287 */ /* 0x000fe40008000000 */
[----:B------:R-:W-:Y:S02]  /*0190*/  UISETP.GE.AND UP0, UPT, UR4, 0x8, UPT ;  /* 0x000000080400788c */ /* 0x000fe4000bf06270 */
[----:B--2---:R-:W-:Y:S02]  /*01a0*/  ULEA UR6, UR7, UR6, 0x18 ;  /* 0x0000000607067291 */ /* 0x004fe4000f8ec0ff */
[----:B------:R-:W-:Y:S02]  /*01b0*/  USHF.R.S32.HI UR5, URZ, 0x3, UR5 ;  /* 0x00000003ff057899 */ /* 0x000fe40008011405 */
[----:B------:R-:W-:Y:S01]  /*01c0*/  PLOP3.LUT P0, PT, PT, PT, UP0, 0x80, 0x8 ;  /* 0x000000000008781c */ /* 0x000fe20003f0f008 */
[----:B----4-:R-:W-:Y:S01]  /*01d0*/  USHF.L.U32 UR8, UR8, 0xb, URZ ;  /* 0x0000000b08087899 */ /* 0x010fe200080006ff */
[C---:B------:R-:W-:Y:S01]  /*01e0*/  LEA R0, R4.reuse, UR6, 0x2 ;  /* 0x0000000604007c11 */ /* 0x040fe2000f8e10ff */
[----:B------:R-:W-:Y:S01]  /*01f0*/  UIADD3 UR22, UPT, UPT, UR5, -0x1, URZ ;  /* 0xffffffff05167890 */ /* 0x000fe2000fffe0ff */
[----:B------:R-:W-:Y:S01]  /*0200*/  ISETP.GT.U32.OR P0, PT, R4, 0xff, !P0 ;  /* 0x000000ff0400780c */ /* 0x000fe20004704470 */
[----:B------:R-:W-:-:S02]  /*0210*/  ULOP3.LUT UR23, UR5, 0xf, URZ, 0xc0, !UPT ;  /* 0x0000000f05177892 */ /* 0x000fc4000f8ec0ff */
[----:B------:R-:W-:Y:S01]  /*0220*/  ULOP3.LUT UR24, UR5, 0x7, URZ, 0xc0, !UPT ;  /* 0x0000000705187892 */ /* 0x000fe2000f8ec0ff */
[----:B------:R-:W-:Y:S01]  /*0230*/  P2R R20, PR, RZ, 0x1 ;  /* 0x00000001ff147803 */ /* 0x000fe20000000000 */
[----:B------:R-:W-:Y:S02]  /*0240*/  ULOP3.LUT UR25, UR5, 0x3, URZ, 0xc0, !UPT ;  /* 0x0000000305197892 */ /* 0x000fe4000f8ec0ff */
[----:B------:R-:W-:Y:S02]  /*0250*/  ULOP3.LUT UR26, UR5, 0xffffff0, URZ, 0xc0, !UPT ;  /* 0x0ffffff0051a7892 */ /* 0x000fe4000f8ec0ff */
[----:B------:R-:W-:Y:S02]  /*0260*/  ULOP3.LUT UR27, UR5, 0xffffff8, URZ, 0xc0, !UPT ;  /* 0x0ffffff8051b7892 */ /* 0x000fe4000f8ec0ff */
[----:B------:R-:W-:Y:S01]  /*0270*/  ULOP3.LUT UR9, UR5, 0x1, URZ, 0xc0, !UPT ;  /* 0x0000000105097892 */ /* 0x000fe2000f8ec0ff */
[----:B------:R-:W-:Y:S01]  /*0280*/  UMOV UR6, URZ ;  /* 0x000000ff00067c82 */ /* 0x000fe20008000000 */
[----:B---3--:R-:W-:-:S10]  /*0290*/  UMOV UR7, URZ ;  /* 0x000000ff00077c82 */ /* 0x008fd40008000000 */
.L_x_219:
[----:B------:R-:W-:Y:S01]  /*02a0*/  ISETP.NE.AND P0, PT, R20, RZ, PT ;  /* 0x000000ff1400720c */ /* 0x000fe20003f05270 */
[----:B------:R-:W-:-:S12]  /*02b0*/  BSSY.RECONVERGENT B0, `(.L_x_136) ;  /* 0x000007c000007945 */ /* 0x000fd80003800200 */
[----:B012345:R-:W-:Y:S05]  /*02c0*/  @P0 BRA `(.L_x_137) ;  /* 0x0000000400e80947 */ /* 0x03ffea0003800000 */
[----:B------:R-:W-:Y:S02]  /*02d0*/  IMAD.U32 R2, RZ, RZ, UR22 ;  /* 0x00000016ff027e24 */ /* 0x000fe4000f8e00ff */
[----:B------:R-:W-:-:S03]  /*02e0*/  IMAD.MOV.U32 R3, RZ, RZ, RZ ;  /* 0x000000ffff037224 */ /* 0x000fc600078e00ff */
[----:B------:R-:W-:-:S13]  /*02f0*/  ISETP.GE.U32.AND P1, PT, R2, 0xf, PT ;  /* 0x0000000f0200780c */ /* 0x000fda0003f26070 */
[----:B------:R-:W-:Y:S05]  /*0300*/  @!P1 BRA `(.L_x_138) ;  /* 0x00000000005c9947 */ /* 0x000fea0003800000 */
[----:B------:R-:W-:Y:S01]  /*0310*/  VIADD R2, R0, 0x2000 ;  /* 0x0000200000027836 */ /* 0x000fe20000000000 */
[----:B------:R-:W-:-:S12]  /*0320*/  UIADD3 UR4, UPT, UPT, -UR26, URZ, URZ ;  /* 0x000000ff1a047290 */ /* 0x000fd8000fffe1ff */
.L_x_139:
[----:B------:R-:W-:Y:S01]  /*0330*/  UIADD3 UR4, UPT, UPT, UR4, 0x10, URZ ;  /* 0x0000001004047890 */ /* 0x000fe2000fffe0ff */
[----:B------:R-:W-:Y:S03]  /*0340*/  STS [R2+-0x2000], RZ ;  /* 0xffe000ff02007388 */ /* 0x000fe60000000800 */
[----:B------:R-:W-:Y:S01]  /*0350*/  UISETP.NE.AND UP0, UPT, UR4, URZ, UPT ;  /* 0x000000ff0400728c */ /* 0x000fe2000bf05270 */
        /* <DEDUP_REMOVED lines=16> */
[----:B------:R-:W-:Y:S06]  /*0460*/  BRA.U UP0, `(.L_x_139) ;  /* 0xfffffffd00b07547 */ /* 0x000fec000b83ffff */
[----:B------:R-:W-:-:S07]  /*0470*/  IMAD.U32 R3, RZ, RZ, UR26 ;  /* 0x0000001aff037e24 */ /* 0x000fce000f8e00ff */
.L_x_138:
[----:B------:R-:W-:Y:S01]  /*0480*/  ISETP.NE.AND P0, PT, RZ, UR23, PT ;  /* 0x00000017ff007c0c */ /* 0x000fe2000bf05270 */
[----:B------:R-:W-:Y:S01]  /*0490*/  IMAD.U32 R6, RZ, RZ, UR24 ;  /* 0x00000018ff067e24 */ /* 0x000fe2000f8e00ff */
[----:B------:R-:W-:-:S03]  /*04a0*/  MOV R2, UR23 ;  /* 0x0000001700027c02 */ /* 0x000fc60008000f00 */
[----:B------:R-:W-:Y:S02]  /*04b0*/  VIADD R6, R6, 0xffffffff ;  /* 0xffffffff06067836 */ /* 0x000fe40000000000 */
[----:B------:R-:W-:-:S06]  /*04c0*/  VIADD R2, R2, 0xffffffff ;  /* 0xffffffff02027836 */ /* 0x000fcc0000000000 */
[----:B------:R-:W-:Y:S05]  /*04d0*/  @!P0 BRA `(.L_x_140) ;  /* 0x00000000007c8947 */ /* 0x000fea0003800000 */
[----:B------:R-:W-:Y:S01]  /*04e0*/  ISETP.GE.U32.AND P2, PT, R2, 0x7, PT ;  /* 0x000000070200780c */ /* 0x000fe20003f46070 */
[----:B------:R-:W-:-:S12]  /*04f0*/  UISETP.NE.AND UP0, UPT, UR24, URZ, UPT ;  /* 0x000000ff1800728c */ /* 0x000fd8000bf05270 */
[----:B------:R-:W-:Y:S05]  /*0500*/  @!P2 BRA `(.L_x_141) ;  /* 0x000000000028a947 */ /* 0x000fea0003800000 */
        /* <DEDUP_REMOVED lines=10> */
.L_x_141:
[----:B------:R-:W-:Y:S05]  /*05b0*/  BRA.U !UP0, `(.L_x_140) ;  /* 0x0000000108447547 */ /* 0x000fea000b800000 */
[----:B------:R-:W-:Y:S01]  /*05c0*/  ISETP.GE.U32.AND P2, PT, R6, 0x3, PT ;  /* 0x000000030600780c */ /* 0x000fe20003f46070 */
[----:B------:R-:W-:-:S12]  /*05d0*/  UISETP.NE.AND UP0, UPT, UR25, URZ, UPT ;  /* 0x000000ff1900728c */ /* 0x000fd8000bf05270 */
[C---:B0-----:R-:W-:Y:S02]  /*05e0*/  @P2 IMAD R5, R3.reuse, 0x400, R0 ;  /* 0x0000040003052824 */ /* 0x041fe400078e0200 */
[----:B------:R-:W-:-:S03]  /*05f0*/  @P2 VIADD R3, R3, 0x4 ;  /* 0x0000000403032836 */ /* 0x000fc60000000000 */
[----:B------:R1:W-:Y:S04]  /*0600*/  @P2 STS [R5], RZ ;  /* 0x000000ff05002388 */ /* 0x0003e80000000800 */
[----:B------:R1:W-:Y:S04]  /*0610*/  @P2 STS [R5+0x400], RZ ;  /* 0x000400ff05002388 */ /* 0x0003e80000000800 */
[----:B------:R1:W-:Y:S04]  /*0620*/  @P2 STS [R5+0x800], RZ ;  /* 0x000800ff05002388 */ /* 0x0003e80000000800 */
[----:B------:R1:W-:Y:S01]  /*0630*/  @P2 STS [R5+0xc00], RZ ;  /* 0x000c00ff05002388 */ /* 0x0003e20000000800 */
[----:B------:R-:W-:Y:S05]  /*0640*/  BRA.U !UP0, `(.L_x_140) ;  /* 0x0000000108207547 */ /* 0x000fea000b800000 */
[----:B------:R-:W-:Y:S01]  /*0650*/  IMAD R3, R3, 0x400, R0 ;  /* 0x0000040003037824 */ /* 0x000fe200078e0200 */
[----:B------:R-:W-:-:S04]  /*0660*/  UISETP.NE.AND UP0, UPT, UR25, 0x1, UPT ;  /* 0x000000011900788c */ /* 0x000fc8000bf05270 */
[----:B------:R2:W-:Y:S05]  /*0670*/  STS [R3], RZ ;  /* 0x000000ff03007388 */ /* 0x0005ea0000000800 */
[----:B------:R-:W-:Y:S05]  /*0680*/  BRA.U !UP0, `(.L_x_140) ;  /* 0x0000000108107547 */ /* 0x000fea000b800000 */
[----:B------:R-:W-:Y:S01]  /*0690*/  UISETP.NE.AND UP0, UPT, UR25, 0x2, UPT ;  /* 0x000000021900788c */ /* 0x000fe2000bf05270 */
[----:B------:R3:W-:Y:S05]  /*06a0*/  STS [R3+0x400], RZ ;  /* 0x000400ff03007388 */ /* 0x0007ea0000000800 */
[----:B------:R-:W-:-:S13]  /*06b0*/  PLOP3.LUT P2, PT, PT, PT, UP0, 0x80, 0x8 ;  /* 0x000000000008781c */ /* 0x000fda0003f4f008 */
[----:B------:R3:W-:Y:S02]  /*06c0*/  @P2 STS [R3+0x800], RZ ;  /* 0x000800ff03002388 */ /* 0x0007e40000000800 */
.L_x_140:
[----:B------:R-:W-:-:S13]  /*06d0*/  ISETP.GT.U32.AND P2, PT, R4, 0x7f, PT ;  /* 0x0000007f0400780c */ /* 0x000fda0003f44070 */
[----:B------:R-:W-:Y:S05]  /*06e0*/  @P2 BRA `(.L_x_137) ;  /* 0x0000000000e02947 */ /* 0x000fea0003800000 */
[----:B--23--:R-:W-:Y:S01]  /*06f0*/  HFMA2 R3, -RZ, RZ, 0, 0 ;  /* 0x00000000ff037431 */ /* 0x00cfe200000001ff */
[----:B------:R-:W-:Y:S06]  /*0700*/  @!P1 BRA `(.L_x_142) ;  /* 0x0000000000589947 */ /* 0x000fec0003800000 */
[----:B------:R-:W-:-:S07]  /*0710*/  IMAD.MOV.U32 R3, RZ, RZ, RZ ;  /* 0x000000ffff037224 */ /* 0x000fce00078e00ff */
.L_x_143:
[C---:B012---:R-:W-:Y:S02]  /*0720*/  IMAD R5, R3.reuse, 0x400, R0 ;  /* 0x0000040003057824 */ /* 0x047fe400078e0200 */
[----:B------:R-:W-:-:S03]  /*0730*/  VIADD R3, R3, 0x10 ;  /* 0x0000001003037836 */ /* 0x000fc60000000000 */
[----:B------:R2:W-:Y:S02]  /*0740*/  STS [R5+0x200], RZ ;  /* 0x000200ff05007388 */ /* 0x0005e40000000800 */
[----:B------:R-:W-:Y:S02]  /*0750*/  ISETP.NE.AND P1, PT, R3, UR26, PT ;  /* 0x0000001a03007c0c */ /* 0x000fe4000bf25270 */
[----:B------:R2:W-:Y:S04]  /*0760*/  STS [R5+0x600], RZ ;  /* 0x000600ff05007388 */ /* 0x0005e80000000800 */
        /* <DEDUP_REMOVED lines=13> */
[----:B------:R2:W-:Y:S01]  /*0840*/  STS [R5+0x3e00], RZ ;  /* 0x003e00ff05007388 */ /* 0x0005e20000000800 */
[----:B------:R-:W-:Y:S05]  /*0850*/  @P1 BRA `(.L_x_143) ;  /* 0xfffffffc00b01947 */ /* 0x000fea000383ffff */
[----:B------:R-:W-:-:S07]  /*0860*/  IMAD.U32 R3, RZ, RZ, UR26 ;  /* 0x0000001aff037e24 */ /* 0x000fce000f8e00ff */
.L_x_142:
[----:B------:R-:W-:Y:S05]  /*0870*/  @!P0 BRA `(.L_x_137) ;  /* 0x00000000007c8947 */ /* 0x000fea0003800000 */
[----:B------:R-:W-:Y:S01]  /*0880*/  ISETP.GE.U32.AND P0, PT, R2, 0x7, PT ;  /* 0x000000070200780c */ /* 0x000fe20003f06070 */
[----:B------:R-:W-:-:S12]  /*0890*/  UISETP.NE.AND UP0, UPT, UR24, URZ, UPT ;  /* 0x000000ff1800728c */ /* 0x000fd8000bf05270 */
[----:B------:R-:W-:Y:S05]  /*08a0*/  @!P0 BRA `(.L_x_144) ;  /* 0x0000000000288947 */ /* 0x000fea0003800000 */
[C---:B------:R-:W-:Y:S02]  /*08b0*/  IMAD R2, R3.reuse, 0x400, R0 ;  /* 0x0000040003027824 */ /* 0x040fe400078e0200 */
[----:B------:R-:W-:-:S03]  /*08c0*/  VIADD R3, R3, 0x8 ;  /* 0x0000000803037836 */ /* 0x000fc60000000000 */
[----:B------:R3:W-:Y:S04]  /*08d0*/  STS [R2+0x200], RZ ;  /* 0x000200ff02007388 */ /* 0x0007e80000000800 */
[----:B------:R3:W-:Y:S04]  /*08e0*/  STS [R2+0x600], RZ ;  /* 0x000600ff02007388 */ /* 0x0007e80000000800 */
[----:B------:R3:W-:Y:S04]  /*08f0*/  STS [R2+0xa00], RZ ;  /* 0x000a00ff02007388 */ /* 0x0007e80000000800 */
[----:B------:R3:W-:Y:S04]  /*0900*/  STS [R2+0xe00], RZ ;  /* 0x000e00ff02007388 */ /* 0x0007e80000000800 */
[----:B------:R3:W-:Y:S04]  /*0910*/  STS [R2+0x1200], RZ ;  /* 0x001200ff02007388 */ /* 0x0007e80000000800 */
[----:B------:R3:W-:Y:S04]  /*0920*/  STS [R2+0x1600], RZ ;  /* 0x001600ff02007388 */ /* 0x0007e80000000800 */
[----:B------:R3:W-:Y:S04]  /*0930*/  STS [R2+0x1a00], RZ ;  /* 0x001a00ff02007388 */ /* 0x0007e80000000800 */
[----:B------:R3:W-:Y:S02]  /*0940*/  STS [R2+0x1e00], RZ ;  /* 0x001e00ff02007388 */ /* 0x0007e40000000800 */
.L_x_144:
[----:B------:R-:W-:Y:S05]  /*0950*/  BRA.U !UP0, `(.L_x_137) ;  /* 0x0000000108447547 */ /* 0x000fea000b800000 */
[----:B------:R-:W-:Y:S01]  /*0960*/  ISETP.GE.U32.AND P0, PT, R6, 0x3, PT ;  /* 0x000000030600780c */ /* 0x000fe20003f06070 */
[----:B------:R-:W-:-:S12]  /*0970*/  UISETP.NE.AND UP0, UPT, UR25, URZ, UPT ;  /* 0x000000ff1900728c */ /* 0x000fd8000bf05270 */
[C---:B---3--:R-:W-:Y:S01]  /*0980*/  @P0 IMAD R2, R3.reuse, 0x400, R0 ;  /* 0x0000040003020824 */ /* 0x048fe200078e0200 */
[----:B------:R-:W-:-:S04]  /*0990*/  @P0 IADD3 R3, PT, PT, R3, 0x4, RZ ;  /* 0x0000000403030810 */ /* 0x000fc80007ffe0ff */
[----:B------:R4:W-:Y:S04]  /*09a0*/  @P0 STS [R2+0x200], RZ ;  /* 0x000200ff02000388 */ /* 0x0009e80000000800 */
[----:B------:R4:W-:Y:S04]  /*09b0*/  @P0 STS [R2+0x600], RZ ;  /* 0x000600ff02000388 */ /* 0x0009e80000000800 */
[----:B------:R4:W-:Y:S04]  /*09c0*/  @P0 STS [R2+0xa00], RZ ;  /* 0x000a00ff02000388 */ /* 0x0009e80000000800 */
[----:B------:R4:W-:Y:S01]  /*09d0*/  @P0 STS [R2+0xe00], RZ ;  /* 0x000e00ff02000388 */ /* 0x0009e20000000800 */
[----:B------:R-:W-:Y:S05]  /*09e0*/  BRA.U !UP0, `(.L_x_137) ;  /* 0x0000000108207547 */ /* 0x000fea000b800000 */
[----:B------:R-:W-:Y:S01]  /*09f0*/  IMAD R3, R3, 0x400, R0 ;  /* 0x0000040003037824 */ /* 0x000fe200078e0200 */
[----:B------:R-:W-:-:S04]  /*0a00*/  UISETP.NE.AND UP0, UPT, UR25, 0x1, UPT ;  /* 0x000000011900788c */ /* 0x000fc8000bf05270 */
[----:B------:R3:W-:Y:S05]  /*0a10*/  STS [R3+0x200], RZ ;  /* 0x000200ff03007388 */ /* 0x0007ea0000000800 */
[----:B------:R-:W-:Y:S05]  /*0a20*/  BRA.U !UP0, `(.L_x_137) ;  /* 0x0000000108107547 */ /* 0x000fea000b800000 */
[----:B------:R-:W-:Y:S01]  /*0a30*/  UISETP.NE.AND UP0, UPT, UR25, 0x2, UPT ;  /* 0x000000021900788c */ /* 0x000fe2000bf05270 */
[----:B------:R0:W-:Y:S05]  /*0a40*/  STS [R3+0x600], RZ ;  /* 0x000600ff03007388 */ /* 0x0001ea0000000800 */
[----:B------:R-:W-:-:S13]  /*0a50*/  PLOP3.LUT P0, PT, PT, PT, UP0, 0x80, 0x8 ;  /* 0x000000000008781c */ /* 0x000fda0003f0f008 */
[----:B------:R0:W-:Y:S02]  /*0a60*/  @P0 STS [R3+0xa00], RZ ;  /* 0x000a00ff03000388 */ /* 0x0001e40000000800 */
.L_x_137:
[----:B------:R-:W-:Y:S05]  /*0a70*/  BSYNC.RECONVERGENT B0 ;  /* 0x0000000000007941 */ /* 0x000fea0003800200 */
.L_x_136:
[----:B------:R-:W5:Y:S01]  /*0a80*/  LDCU.64 UR14, c[0x0][0x390] ;  /* 0x00007200ff0e77ac */ /* 0x000f620008000a00 */
[----:B------:R-:W-:Y:S02]  /*0a90*/  USHF.L.U32 UR4, UR6, 0x1e, URZ ;  /* 0x0000001e06047899 */ /* 0x000fe400080006ff */
[----:B------:R-:W-:Y:S02]  /*0aa0*/  USHF.L.U64.HI UR5, UR6, 0x1e, UR7 ;  /* 0x0000001e06057899 */ /* 0x000fe40008010207 */
[----:B-----5:R-:W-:-:S04]  /*0ab0*/  UIADD3 UR4, UP0, UPT, -UR4, UR14, URZ ;  /* 0x0000000e04047290 */ /* 0x020fc8000ff1e1ff */
[----:B------:R-:W-:Y:S02]  /*0ac0*/  UIADD3.X UR5, UPT, UPT, ~UR5, UR15, URZ, UP0, !UPT ;  /* 0x0000000f05057290 */ /* 0x000fe400087fe5ff */
[----:B------:R-:W-:-:S04]  /*0ad0*/  UISETP.LT.U32.AND UP0, UPT, UR4, 0x40000000, UPT ;  /* 0x400000000400788c */ /* 0x000fc8000bf01070 */
[----:B------:R-:W-:-:S04]  /*0ae0*/  UISETP.LT.U32.AND.EX UP0, UPT, UR5, URZ, UPT, UP0 ;  /* 0x000000ff0500728c */ /* 0x000fc8000bf01100 */
[----:B------:R-:W-:Y:S02]  /*0af0*/  USEL UR13, UR4, 0x40000000, UP0 ;  /* 0x40000000040d7887 */ /* 0x000fe40008000000 */
[----:B------:R-:W-:Y:S02]  /*0b00*/  USEL UR14, UR5, URZ, UP0 ;  /* 0x000000ff050e7287 */ /* 0x000fe40008000000 */
[----:B------:R-:W-:-:S04]  /*0b10*/  UISETP.GT.U32.AND UP0, UPT, UR13, UR8, UPT ;  /* 0x000000080d00728c */ /* 0x000fc8000bf04070 */
[----:B------:R-:W-:Y:S01]  /*0b20*/  UISETP.GT.U32.AND.EX UP0, UPT, UR14, URZ, UPT, UP0 ;  /* 0x000000ff0e00728c */ /* 0x000fe2000bf04100 */
[----:B------:R-:W-:Y:S08]  /*0b30*/  BAR.SYNC.DEFER_BLOCKING 0x0 ;  /* 0x0000000000007b1d */ /* 0x000ff00000010000 */
[----:B------:R-:W-:Y:S06]  /*0b40*/  BAR.SYNC.DEFER_BLOCKING 0x0 ;  /* 0x0000000000007b1d */ /* 0x000fec0000010000 */
[----:B------:R-:W-:Y:S05]  /*0b50*/  BRA.U !UP0, `(.L_x_145) ;  /* 0x0000000d082c7547 */ /* 0x000fea000b800000 */
[----:B------:R-:W-:Y:S01]  /*0b60*/  UMOV UR10, UR8 ;  /* 0x00000008000a7c82 */ /* 0x000fe20008000000 */
[----:B------:R-:W-:-:S05]  /*0b70*/  UMOV UR5, URZ ;  /* 0x000000ff00057c82 */ /* 0x000fca0008000000 */
.L_x_150:
[----:B-----5:R-:W5:Y:S01]  /*0b80*/  LDCU.64 UR18, c[0x0][0x390] ;  /* 0x00007200ff1277ac */ /* 0x020f620008000a00 */
[----:B------:R-:W-:Y:S02]  /*0b90*/  USHF.L.U32 UR15, UR6, 0x1e, URZ ;  /* 0x0000001e060f7899 */ /* 0x000fe400080006ff */
[----:B------:R-:W-:Y:S02]  /*0ba0*/  USHF.L.U64.HI UR16, UR6, 0x1e, UR7 ;  /* 0x0000001e06107899 */ /* 0x000fe40008010207 */
[----:B------:R-:W-:-:S04]  /*0bb0*/  UIADD3 UR15, UP0, UPT, UR10, UR15, URZ ;  /* 0x0000000f0a0f7290 */ /* 0x000fc8000ff1e0ff */
[----:B------:R-:W-:Y:S02]  /*0bc0*/  UIADD3.X UR16, UPT, UPT, UR5, UR16, URZ, UP0, !UPT ;  /* 0x0000001005107290 */ /* 0x000fe400087fe4ff */
[----:B------:R-:W-:Y:S02]  /*0bd0*/  ULEA UR10, UP0, UR28, UR10, 0xb ;  /* 0x0000000a1c0a7291 */ /* 0x000fe4000f8058ff */
[----:B-----5:R-:W-:Y:S02]  /*0be0*/  UIADD3 UR17, UP1, UPT, -UR15, UR18, URZ ;  /* 0x000000120f117290 */ /* 0x020fe4000ff3e1ff */
[----:B------:R-:W-:Y:S02]  /*0bf0*/  UIADD3.X UR5, UPT, UPT, URZ, UR5, URZ, UP0, !UPT ;  /* 0x00000005ff057290 */ /* 0x000fe400087fe4ff */
[----:B------:R-:W-:Y:S02]  /*0c00*/  UIADD3.X UR4, UPT, UPT, ~UR16, UR19, URZ, UP1, !UPT ;  /* 0x0000001310047290 */ /* 0x000fe40008ffe5ff */
[----:B------:R-:W-:-:S02]  /*0c10*/  UISETP.GE.U32.AND UP1, UPT, UR17, 0x800, UPT ;  /* 0x000008001100788c */ /* 0x000fc4000bf26070 */
[----:B------:R-:W-:Y:S02]  /*0c20*/  UISETP.GE.U32.AND UP0, UPT, UR10, UR13, UPT ;  /* 0x0000000d0a00728c */ /* 0x000fe4000bf06070 */
[----:B------:R-:W-:Y:S02]  /*0c30*/  UISETP.GE.U32.AND.EX UP1, UPT, UR4, URZ, UPT, UP1 ;  /* 0x000000ff0400728c */ /* 0x000fe4000bf26110 */
[----:B------:R-:W-:-:S07]  /*0c40*/  UISETP.GE.U32.AND.EX UP0, UPT, UR5, UR14, UPT, UP0 ;  /* 0x0000000e0500728c */ /* 0x000fce000bf06100 */
[----:B0-----:R-:W-:Y:S05]  /*0c50*/  BRA.U !UP1, `(.L_x_146) ;  /* 0x0000000109587547 */ /* 0x001fea000b800000 */
[----:B------:R-:W4:Y:S01]  /*0c60*/  LDCU.64 UR18, c[0x0][0x388] ;  /* 0x00007100ff1277ac */ /* 0x000f220008000a00 */
[----:B0-23--:R-:W-:-:S05]  /*0c70*/  IADD3 R3, P0, PT, R4, UR15, RZ ;  /* 0x0000000f04037c10 */ /* 0x00dfca000ff1e0ff */
[----:B------:R-:W-:Y:S01]  /*0c80*/  IMAD.X R6, RZ, RZ, UR16, P0 ;  /* 0x00000010ff067e24 */ /* 0x000fe200080e06ff */
[----:B----4-:R-:W-:-:S04]  /*0c90*/  LEA R2, P0, R3, UR18, 0x2 ;  /* 0x0000001203027c11 */ /* 0x010fc8000f8010ff */
        /* <DEDUP_REMOVED lines=18> */
.L_x_146:
[----:B------:R-:W4:Y:S01]  /*0dc0*/  LDCU.64 UR18, c[0x0][0x388] ;  /* 0x00007100ff1277ac */ /* 0x000f220008000a00 */
[C---:B012---:R-:W-:Y:S01]  /*0dd0*/  VIADD R5, R4.reuse, 0x100 ;  /* 0x0000010004057836 */ /* 0x047fe20000000000 */
[C---:B---3--:R-:W-:Y:S01]  /*0de0*/  IADD3 R3, P0, PT, R4.reuse, UR15, RZ ;  /* 0x0000000f04037c10 */ /* 0x048fe2000ff1e0ff */
[C---:B----4-:R-:W-:Y:S01]  /*0df0*/  VIADD R2, R4.reuse, 0x80 ;  /* 0x0000008004027836 */ /* 0x050fe20000000000 */
[C---:B------:R-:W-:Y:S01]  /*0e00*/  ISETP.GE.AND P1, PT, R4.reuse, UR17, PT ;  /* 0x0000001104007c0c */ /* 0x040fe2000bf26270 */
[----:B------:R-:W-:Y:S01]  /*0e10*/  VIADD R7, R4, 0x180 ;  /* 0x0000018004077836 */ /* 0x000fe20000000000 */
[----:B------:R-:W-:Y:S01]  /*0e20*/  ISETP.GE.AND P3, PT, R5, UR17, PT ;  /* 0x0000001105007c0c */ /* 0x000fe2000bf66270 */
[----:B------:R-:W-:Y:S01]  /*0e30*/  IMAD.X R6, RZ, RZ, UR16, P0 ;  /* 0x00000010ff067e24 */ /* 0x000fe200080e06ff */
[----:B------:R-:W-:Y:S01]  /*0e40*/  ISETP.GE.AND P2, PT, R2, UR17, PT ;  /* 0x0000001102007c0c */ /* 0x000fe2000bf46270 */
[----:B------:R-:W-:Y:S01]  /*0e50*/  VIADD R5, R4, 0x200 ;  /* 0x0000020004057836 */ /* 0x000fe20000000000 */
[----:B------:R-:W-:Y:S01]  /*0e60*/  ISETP.GE.AND P4, PT, R7, UR17, PT ;  /* 0x0000001107007c0c */ /* 0x000fe2000bf86270 */
[----:B------:R-:W-:-:S03]  /*0e70*/  IMAD.MOV.U32 R12, RZ, RZ, 0x7fffffff ;  /* 0x7fffffffff0c7424 */ /* 0x000fc600078e00ff */
[----:B------:R-:W-:Y:S01]  /*0e80*/  ISETP.GE.AND P5, PT, R5, UR17, PT ;  /* 0x0000001105007c0c */ /* 0x000fe2000bfa6270 */
[----:B------:R-:W-:Y:S01]  /*0e90*/  VIADD R5, R4, 0x300 ;  /* 0x0000030004057836 */ /* 0x000fe20000000000 */
[----:B------:R-:W-:-:S04]  /*0ea0*/  LEA R2, P0, R3, UR18, 0x2 ;  /* 0x0000001203027c11 */ /* 0x000fc8000f8010ff */
[----:B------:R-:W-:Y:S01]  /*0eb0*/  LEA.HI.X R3, R3, UR19, R6, 0x2, P0 ;  /* 0x0000001303037c11 */ /* 0x000fe200080f1406 */
[----:B------:R-:W-:Y:S01]  /*0ec0*/  IMAD.MOV.U32 R11, RZ, RZ, 0x7fffffff ;  /* 0x7fffffffff0b7424 */ /* 0x000fe200078e00ff */
[----:B------:R-:W-:-:S03]  /*0ed0*/  IADD3 R6, PT, PT, R4, 0x280, RZ ;  /* 0x0000028004067810 */ /* 0x000fc60007ffe0ff */
[----:B------:R1:W5:Y:S01]  /*0ee0*/  @!P1 LDG.E R12, desc[UR20][R2.64] ;  /* 0x00000014020c9981 */ /* 0x000362000c1e1900 */
[----:B------:R-:W-:Y:S01]  /*0ef0*/  ISETP.GE.AND P1, PT, R5, UR17, PT ;  /* 0x0000001105007c0c */ /* 0x000fe2000bf26270 */
[----:B------:R-:W-:Y:S01]  /*0f00*/  VIADD R5, R4, 0x380 ;  /* 0x0000038004057836 */ /* 0x000fe20000000000 */
[----:B------:R-:W-:Y:S01]  /*0f10*/  ISETP.GE.AND P0, PT, R6, UR17, PT ;  /* 0x0000001106007c0c */ /* 0x000fe2000bf06270 */
[----:B------:R-:W-:Y:S01]  /*0f20*/  IMAD.MOV.U32 R9, RZ, RZ, 0x7fffffff ;  /* 0x7fffffffff097424 */ /* 0x000fe200078e00ff */
[----:B------:R1:W5:Y:S02]  /*0f30*/  @!P2 LDG.E R11, desc[UR20][R2.64+0x200] ;  /* 0x00020014020ba981 */ /* 0x000364000c1e1900 */
[----:B------:R-:W-:Y:S01]  /*0f40*/  ISETP.GE.AND P2, PT, R5, UR17, PT ;  /* 0x0000001105007c0c */ /* 0x000fe2000bf46270 */
[----:B------:R-:W-:Y:S02]  /*0f50*/  VIADD R5, R4, 0x480 ;  /* 0x0000048004057836 */ /* 0x000fe40000000000 */
[----:B------:R-:W-:Y:S01]  /*0f60*/  IMAD.MOV.U32 R10, RZ, RZ, 0x7fffffff ;  /* 0x7fffffffff0a7424 */ /* 0x000fe200078e00ff */
[----:B------:R1:W5:Y:S01]  /*0f70*/  @!P4 LDG.E R9, desc[UR20][R2.64+0x600] ;  /* 0x000600140209c981 */ /* 0x000362000c1e1900 */
[----:B------:R-:W-:-:S02]  /*0f80*/  MOV R8, 0x7fffffff ;  /* 0x7fffffff00087802 */ /* 0x000fc40000000f00 */
[C---:B------:R-:W-:Y:S02]  /*0f90*/  LOP3.LUT R6, R4.reuse, 0x400, RZ, 0xfc, !PT ;  /* 0x0000040004067812 */ /* 0x040fe400078efcff */
[----:B------:R-:W-:Y:S01]  /*0fa0*/  ISETP.GE.AND P4, PT, R5, UR17, PT ;  /* 0x0000001105007c0c */ /* 0x000fe2000bf86270 */
[----:B------:R-:W-:Y:S01]  /*0fb0*/  VIADD R5, R4, 0x500 ;  /* 0x0000050004057836 */ /* 0x000fe20000000000 */
[----:B------:R1:W5:Y:S01]  /*0fc0*/  @!P3 LDG.E R10, desc[UR20][R2.64+0x400] ;  /* 0x00040014020ab981 */ /* 0x000362000c1e1900 */
[----:B------:R-:W-:Y:S01]  /*0fd0*/  ISETP.GE.AND P3, PT, R6, UR17, PT ;  /* 0x0000001106007c0c */ /* 0x000fe2000bf66270 */
[----:B------:R-:W-:Y:S02]  /*0fe0*/  IMAD.MOV.U32 R6, RZ, RZ, 0x7fffffff ;  /* 0x7fffffffff067424 */ /* 0x000fe400078e00ff */
[----:B------:R1:W5:Y:S01]  /*0ff0*/  @!P5 LDG.E R8, desc[UR20][R2.64+0x800] ;  /* 0x000800140208d981 */ /* 0x000362000c1e1900 */
[----:B------:R-:W-:Y:S01]  /*1000*/  ISETP.GE.AND P5, PT, R5, UR17, PT ;  /* 0x0000001105007c0c */ /* 0x000fe2000bfa6270 */
[----:B------:R-:W-:-:S02]  /*1010*/  VIADD R5, R4, 0x600 ;  /* 0x0000060004057836 */ /* 0x000fc40000000000 */
[----:B------:R-:W-:Y:S01]  /*1020*/  IMAD.MOV.U32 R7, RZ, RZ, 0x7fffffff ;  /* 0x7fffffffff077424 */ /* 0x000fe200078e00ff */
[----:B------:R1:W5:Y:S01]  /*1030*/  @!P1 LDG.E R6, desc[UR20][R2.64+0xc00] ;  /* 0x000c001402069981 */ /* 0x000362000c1e1900 */
[C---:B------:R-:W-:Y:S01]  /*1040*/  VIADD R13, R4.reuse, 0x580 ;  /* 0x00000580040d7836 */ /* 0x040fe20000000000 */
[----:B------:R-:W-:Y:S01]  /*1050*/  ISETP.GE.AND P1, PT, R5, UR17, PT ;  /* 0x0000001105007c0c */ /* 0x000fe2000bf26270 */
[----:B------:R-:W-:Y:S02]  /*1060*/  IMAD.MOV.U32 R5, RZ, RZ, 0x7fffffff ;  /* 0x7fffffffff057424 */ /* 0x000fe400078e00ff */
[----:B------:R-:W-:Y:S01]  /*1070*/  IMAD.MOV.U32 R19, RZ, RZ, 0x7fffffff ;  /* 0x7fffffffff137424 */ /* 0x000fe200078e00ff */
[----:B------:R1:W5:Y:S01]  /*1080*/  @!P0 LDG.E R7, desc[UR20][R2.64+0xa00] ;  /* 0x000a001402078981 */ /* 0x000362000c1e1900 */
[----:B------:R-:W-:Y:S01]  /*1090*/  IMAD.MOV.U32 R18, RZ, RZ, 0x7fffffff ;  /* 0x7fffffffff127424 */ /* 0x000fe200078e00ff */
[----:B------:R-:W-:Y:S01]  /*10a0*/  ISETP.GE.AND P0, PT, R13, UR17, PT ;  /* 0x000000110d007c0c */ /* 0x000fe2000bf06270 */
[C---:B------:R-:W-:Y:S01]  /*10b0*/  VIADD R14, R4.reuse, 0x700 ;  /* 0x00000700040e7836 */ /* 0x040fe20000000000 */
[----:B------:R-:W-:Y:S01]  /*10c0*/  IADD3 R13, PT, PT, R4, 0x680, RZ ;  /* 0x00000680040d7810 */ /* 0x000fe20007ffe0ff */
[----:B------:R1:W5:Y:S03]  /*10d0*/  @!P2 LDG.E R5, desc[UR20][R2.64+0xe00] ;  /* 0x000e00140205a981 */ /* 0x000366000c1e1900 */
[----:B------:R-:W-:Y:S01]  /*10e0*/  ISETP.GE.AND P2, PT, R13, UR17, PT ;  /* 0x000000110d007c0c */ /* 0x000fe2000bf46270 */
[----:B------:R1:W5:Y:S01]  /*10f0*/  @!P3 LDG.E R19, desc[UR20][R2.64+0x1000] ;  /* 0x001000140213b981 */ /* 0x000362000c1e1900 */
[----:B------:R-:W-:-:S03]  /*1100*/  ISETP.GE.AND P3, PT, R14, UR17, PT ;  /* 0x000000110e007c0c */ /* 0x000fc6000bf66270 */
[----:B------:R1:W5:Y:S01]  /*1110*/  @!P4 LDG.E R18, desc[UR20][R2.64+0x1200] ;  /* 0x001200140212c981 */ /* 0x000362000c1e1900 */
[----:B------:R-:W-:Y:S01]  /*1120*/  ISETP.GE.AND P4, PT, R21, UR17, PT ;  /* 0x0000001115007c0c */ /* 0x000fe2000bf86270 */
[----:B------:R-:W-:Y:S01]  /*1130*/  IMAD.MOV.U32 R17, RZ, RZ, 0x7fffffff ;  /* 0x7fffffffff117424 */ /* 0x000fe200078e00ff */
[----:B------:R-:W-:Y:S01]  /*1140*/  MOV R14, 0x7fffffff ;  /* 0x7fffffff000e7802 */ /* 0x000fe20000000f00 */
[----:B------:R-:W-:Y:S02]  /*1150*/  IMAD.MOV.U32 R16, RZ, RZ, 0x7fffffff ;  /* 0x7fffffffff107424 */ /* 0x000fe400078e00ff */
[----:B------:R-:W-:Y:S02]  /*1160*/  IMAD.MOV.U32 R22, RZ, RZ, 0x7fffffff ;  /* 0x7fffffffff167424 */ /* 0x000fe400078e00ff */
        /* <DEDUP_REMOVED lines=8> */
.L_x_147:
[----:B01----:R-:W0:Y:S02]  /*11f0*/  LDC.64 R2, c[0x0][0x398] ;  /* 0x0000e600ff027b82 */ /* 0x003e240000000a00 */
[----:B0-----:R-:W-:-:S13]  /*1200*/  ISETP.GT.AND P0, PT, R3, R2, PT ;  /* 0x000000020300720c */ /* 0x001fda0003f04270 */
[----:B------:R-:W-:Y:S05]  /*1210*/  @!P0 BRA `(.L_x_148) ;  /* 0x0000000400788947 */ /* 0x000fea0003800000 */
[----:B------:R-:W0:Y:S01]  /*1220*/  S2UR UR15, SR_CgaCtaId ;  /* 0x00000000000f79c3 */ /* 0x000e220000008800 */
[----:B-----5:R-:W-:Y:S01]  /*1230*/  LOP3.LUT R15, R15, 0x80000000, RZ, 0x3c, !PT ;  /* 0x800000000f0f7812 */ /* 0x020fe200078e3cff */
[----:B------:R-:W-:Y:S01]  /*1240*/  UMOV UR4, 0x400 ;  /* 0x0000040000047882 */ /* 0x000fe20000000000 */
[----:B------:R-:W-:Y:S01]  /*1250*/  LOP3.LUT R14, R14, 0x80000000, RZ, 0x3c, !PT ;  /* 0x800000000e0e7812 */ /* 0x000fe200078e3cff */
[----:B------:R-:W1:Y:S01]  /*1260*/  LDCU UR16, c[0x0][0x398] ;  /* 0x00007300ff1077ac */ /* 0x000e620008000800 */
[----:B------:R-:W-:Y:S02]  /*1270*/  LOP3.LUT R13, R13, 0x80000000, RZ, 0x3c, !PT ;  /* 0x800000000d0d7812 */ /* 0x000fe400078e3cff */
[----:B------:R-:W-:Y:S02]  /*1280*/  LOP3.LUT R2, R22, 0x80000000, RZ, 0x3c, !PT ;  /* 0x8000000016027812 */ /* 0x000fe400078e3cff */
[----:B------:R-:W-:Y:S02]  /*1290*/  LOP3.LUT R16, R16, 0x80000000, RZ, 0x3c, !PT ;  /* 0x8000000010107812 */ /* 0x000fe400078e3cff */
[----:B------:R-:W-:-:S02]  /*12a0*/  LOP3.LUT R17, R17, 0x80000000, RZ, 0x3c, !PT ;  /* 0x8000000011117812 */ /* 0x000fc400078e3cff */
[----:B------:R-:W-:Y:S02]  /*12b0*/  LOP3.LUT R18, R18, 0x80000000, RZ, 0x3c, !PT ;  /* 0x8000000012127812 */ /* 0x000fe400078e3cff */
[----:B------:R-:W-:Y:S02]  /*12c0*/  LOP3.LUT R19, R19, 0x80000000, RZ, 0x3c, !PT ;  /* 0x8000000013137812 */ /* 0x000fe400078e3cff */
[----:B------:R-:W-:Y:S02]  /*12d0*/  LOP3.LUT R5, R5, 0x80000000, RZ, 0x3c, !PT ;  /* 0x8000000005057812 */ /* 0x000fe400078e3cff */
[----:B------:R-:W-:Y:S02]  /*12e0*/  LOP3.LUT R6, R6, 0x80000000, RZ, 0x3c, !PT ;  /* 0x8000000006067812 */ /* 0x000fe400078e3cff */
[----:B------:R-:W-:Y:S02]  /*12f0*/  LOP3.LUT R7, R7, 0x80000000, RZ, 0x3c, !PT ;  /* 0x8000000007077812 */ /* 0x000fe400078e3cff */
[----:B------:R-:W-:Y:S01]  /*1300*/  LOP3.LUT R8, R8, 0x80000000, RZ, 0x3c, !PT ;  /* 0x8000000008087812 */ /* 0x000fe200078e3cff */
[----:B0-----:R-:W-:Y:S01]  /*1310*/  ULEA UR15, UR15, UR4, 0x18 ;  /* 0x000000040f0f7291 */ /* 0x001fe2000f8ec0ff */
[----:B------:R-:W-:-:S02]  /*1320*/  LOP3.LUT R9, R9, 0x80000000, RZ, 0x3c, !PT ;  /* 0x8000000009097812 */ /* 0x000fc400078e3cff */
[----:B------:R-:W-:Y:S01]  /*1330*/  LOP3.LUT R10, R10, 0x80000000, RZ, 0x3c, !PT ;  /* 0x800000000a0a7812 */ /* 0x000fe200078e3cff */
[----:B------:R-:W-:Y:S01]  /*1340*/  UMOV UR4, URZ ;  /* 0x000000ff00047c82 */ /* 0x000fe20008000000 */
[----:B------:R-:W-:Y:S02]  /*1350*/  LOP3.LUT R11, R11, 0x80000000, RZ, 0x3c, !PT ;  /* 0x800000000b0b7812 */ /* 0x000fe400078e3cff */
[----:B-1----:R-:W-:-:S07]  /*1360*/  LOP3.LUT R12, R12, 0x80000000, RZ, 0x3c, !PT ;  /* 0x800000000c0c7812 */ /* 0x002fce00078e3cff */
.L_x_149:
[----:B------:R-:W-:Y:S01]  /*1370*/  IMAD R22, RZ, RZ, -UR16 ;  /* 0x80000010ff167e24 */ /* 0x000fe2000f8e02ff */
[----:B0-----:R-:W-:Y:S01]  /*1380*/  SHF.R.U32.HI R23, RZ, UR16, R12 ;  /* 0x00000010ff177c19 */ /* 0x001fe2000801160c */
[----:B------:R-:W-:Y:S01]  /*1390*/  IMAD.MOV.U32 R25, RZ, RZ, -0x1 ;  /* 0xffffffffff197424 */ /* 0x000fe200078e00ff */
[----:B------:R-:W-:Y:S01]  /*13a0*/  ULEA UR17, UR4, UR15, 0xa ;  /* 0x0000000f04117291 */ /* 0x000fe2000f8e50ff */
[----:B------:R-:W-:Y:S01]  /*13b0*/  SHF.R.U32.HI R27, RZ, UR16, R10 ;  /* 0x00000010ff1b7c19 */ /* 0x000fe2000801160a */
[----:B------:R-:W-:Y:S01]  /*13c0*/  UIADD3 UR4, UPT, UPT, UR4, 0x1, URZ ;  /* 0x0000000104047890 */ /* 0x000fe2000fffe0ff */
[----:B------:R-:W-:Y:S02]  /*13d0*/  VIADDMNMX R22, R22, R3, 0x8, PT ;  /* 0x0000000816167446 */ /* 0x000fe40003800103 */
[----:B------:R-:W-:Y:S02]  /*13e0*/  SHF.R.U32.HI R29, RZ, UR16, R9 ;  /* 0x00000010ff1d7c19 */ /* 0x000fe40008011609 */
[----:B------:R-:W-:-:S02]  /*13f0*/  SHF.L.U32 R22, R25, R22, RZ ;  /* 0x0000001619167219 */ /* 0x000fc400000006ff */
[----:B------:R-:W-:Y:S02]  /*1400*/  SHF.R.U32.HI R25, RZ, UR16, R11 ;  /* 0x00000010ff197c19 */ /* 0x000fe4000801160b */
[-C--:B------:R-:W-:Y:S02]  /*1410*/  LOP3.LUT R23, R23, R22.reuse, RZ, 0x30, !PT ;  /* 0x0000001617177212 */ /* 0x080fe400078e30ff */
[-C--:B------:R-:W-:Y:S02]  /*1420*/  LOP3.LUT R25, R25, R22.reuse, RZ, 0x30, !PT ;  /* 0x0000001619197212 */ /* 0x080fe400078e30ff */
[----:B------:R-:W-:Y:S02]  /*1430*/  LOP3.LUT R27, R27, R22, RZ, 0x30, !PT ;  /* 0x000000161b1b7212 */ /* 0x000fe400078e30ff */
[----:B------:R-:W-:Y:S02]  /*1440*/  LEA R23, R23, UR17, 0x2 ;  /* 0x0000001117177c11 */ /* 0x000fe4000f8e10ff */
[----:B------:R-:W-:-:S02]  /*1450*/  LEA R25, R25, UR17, 0x2 ;  /* 0x0000001119197c11 */ /* 0x000fc4000f8e10ff */
[----:B------:R-:W-:Y:S01]  /*1460*/  LEA R27, R27, UR17, 0x2 ;  /* 0x000000111b1b7c11 */ /* 0x000fe2000f8e10ff */
[----:B------:R0:W-:Y:S01]  /*1470*/  ATOMS.POPC.INC.32 RZ, [R23+URZ] ;  /* 0x0000000017ff7f8c */ /* 0x0001e2000d8000ff */
[----:B------:R-:W-:Y:S02]  /*1480*/  SHF.R.U32.HI R24, RZ, UR16, R8 ;  /* 0x00000010ff187c19 */ /* 0x000fe40008011608 */
[----:B------:R-:W-:Y:S01]  /*1490*/  SHF.R.U32.HI R26, RZ, UR16, R7 ;  /* 0x00000010ff1a7c19 */ /* 0x000fe20008011607 */
[----:B------:R1:W-:Y:S01]  /*14a0*/  ATOMS.POPC.INC.32 RZ, [R25+URZ] ;  /* 0x0000000019ff7f8c */ /* 0x0003e2000d8000ff */
[-C--:B------:R-:W-:Y:S02]  /*14b0*/  LOP3.LUT R29, R29, R22.reuse, RZ, 0x30, !PT ;  /* 0x000000161d1d7212 */ /* 0x080fe400078e30ff */
[----:B------:R-:W-:Y:S01]  /*14c0*/  LOP3.LUT R24, R24, R22, RZ, 0x30, !PT ;  /* 0x0000001618187212 */ /* 0x000fe200078e30ff */
[----:B------:R2:W-:Y:S01]  /*14d0*/  ATOMS.POPC.INC.32 RZ, [R27+URZ] ;  /* 0x000000001bff7f8c */ /* 0x0005e2000d8000ff */
[----:B0-----:R-:W-:-:S02]  /*14e0*/  SHF.R.U32.HI R23, RZ, UR16, R6 ;  /* 0x00000010ff177c19 */ /* 0x001fc40008011606 */
[-C--:B------:R-:W-:Y:S02]  /*14f0*/  LOP3.LUT R26, R26, R22.reuse, RZ, 0x30, !PT ;  /* 0x000000161a1a7212 */ /* 0x080fe400078e30ff */
[----:B-1----:R-:W-:Y:S02]  /*1500*/  SHF.R.U32.HI R25, RZ, UR16, R5 ;  /* 0x00000010ff197c19 */ /* 0x002fe40008011605 */
[-C--:B------:R-:W-:Y:S02]  /*1510*/  LOP3.LUT R23, R23, R22.reuse, RZ, 0x30, !PT ;  /* 0x0000001617177212 */ /* 0x080fe400078e30ff */
[----:B--2---:R-:W-:Y:S02]  /*1520*/  SHF.R.U32.HI R27, RZ, UR16, R19 ;  /* 0x00000010ff1b7c19 */ /* 0x004fe40008011613 */
[----:B------:R-:W-:Y:S02]  /*1530*/  LEA R29, R29, UR17, 0x2 ;  /* 0x000000111d1d7c11 */ /* 0x000fe4000f8e10ff */
[----:B------:R-:W-:-:S02]  /*1540*/  LOP3.LUT R25, R25, R22, RZ, 0x30, !PT ;  /* 0x0000001619197212 */ /* 0x000fc400078e30ff */
[----:B------:R-:W-:Y:S01]  /*1550*/  LEA R24, R24, UR17, 0x2 ;  /* 0x0000001118187c11 */ /* 0x000fe2000f8e10ff */
[----:B------:R0:W-:Y:S01]  /*1560*/  ATOMS.POPC.INC.32 RZ, [R29+URZ] ;  /* 0x000000001dff7f8c */ /* 0x0001e2000d8000ff */
[----:B------:R-:W-:Y:S02]  /*1570*/  LOP3.LUT R27, R27, R22, RZ, 0x30, !PT ;  /* 0x000000161b1b7212 */ /* 0x000fe400078e30ff */
[----:B------:R-:W-:Y:S01]  /*1580*/  LEA R26, R26, UR17, 0x2 ;  /* 0x000000111a1a7c11 */ /* 0x000fe2000f8e10ff */
[----:B------:R1:W-:Y:S01]  /*1590*/  ATOMS.POPC.INC.32 RZ, [R24+URZ] ;  /* 0x0000000018ff7f8c */ /* 0x0003e2000d8000ff */
[----:B------:R-:W-:Y:S02]  /*15a0*/  LEA R23, R23, UR17, 0x2 ;  /* 0x0000001117177c11 */ /* 0x000fe4000f8e10ff */
[----:B------:R-:W-:Y:S01]  /*15b0*/  LEA R25, R25, UR17, 0x2 ;  /* 0x0000001119197c11 */ /* 0x000fe2000f8e10ff */
[----:B------:R2:W-:Y:S01]  /*15c0*/  ATOMS.POPC.INC.32 RZ, [R26+URZ] ;  /* 0x000000001aff7f8c */ /* 0x0005e2000d8000ff */
[----:B------:R-:W-:-:S02]  /*15d0*/  LEA R27, R27, UR17, 0x2 ;  /* 0x000000111b1b7c11 */ /* 0x000fc4000f8e10ff */
[----:B0-----:R-:W-:Y:S01]  /*15e0*/  SHF.R.U32.HI R29, RZ, UR16, R18 ;  /* 0x00000010ff1d7c19 */ /* 0x001fe20008011612 */
[----:B------:R0:W-:Y:S01]  /*15f0*/  ATOMS.POPC.INC.32 RZ, [R23+URZ] ;  /* 0x0000000017ff7f8c */ /* 0x0001e2000d8000ff */
[----:B-1----:R-:W-:Y:S02]  /*1600*/  SHF.R.U32.HI R24, RZ, UR16, R17 ;  /* 0x00000010ff187c19 */ /* 0x002fe40008011611 */
[----:B------:R-:W-:Y:S01]  /*1610*/  SHF.R.U32.HI R28, RZ, UR16, R15 ;  /* 0x00000010ff1c7c19 */ /* 0x000fe2000801160f */
[----:B------:R1:W-:Y:S01]  /*1620*/  ATOMS.POPC.INC.32 RZ, [R25+URZ] ;  /* 0x0000000019ff7f8c */ /* 0x0003e2000d8000ff */
[----:B--2---:R-:W-:Y:S02]  /*1630*/  SHF.R.U32.HI R26, RZ, UR16, R16 ;  /* 0x00000010ff1a7c19 */ /* 0x004fe40008011610 */
[----:B------:R-:W-:Y:S01]  /*1640*/  LOP3.LUT R29, R29, R22, RZ, 0x30, !PT ;  /* 0x000000161d1d7212 */ /* 0x000fe200078e30ff */
[----:B------:R2:W-:Y:S01]  /*1650*/  ATOMS.POPC.INC.32 RZ, [R27+URZ] ;  /* 0x000000001bff7f8c */ /* 0x0005e2000d8000ff */
[----:B0-----:R-:W-:-:S02]  /*1660*/  SHF.R.U32.HI R23, RZ, UR16, R2 ;  /* 0x00000010ff177c19 */ /* 0x001fc40008011602 */
[-C--:B------:R-:W-:Y:S02]  /*1670*/  LOP3.LUT R24, R24, R22.reuse, RZ, 0x30, !PT ;  /* 0x0000001618187212 */ /* 0x080fe400078e30ff */
[----:B-1----:R-:W-:Y:S02]  /*1680*/  SHF.R.U32.HI R25, RZ, UR16, R13 ;  /* 0x00000010ff197c19 */ /* 0x002fe4000801160d */
[-C--:B------:R-:W-:Y:S02]  /*1690*/  LOP3.LUT R26, R26, R22.reuse, RZ, 0x30, !PT ;  /* 0x000000161a1a7212 */ /* 0x080fe400078e30ff */
[----:B--2---:R-:W-:Y:S01]  /*16a0*/  SHF.R.U32.HI R27, RZ, UR16, R14 ;  /* 0x00000010ff1b7c19 */ /* 0x004fe2000801160e */
[----:B------:R-:W-:Y:S01]  /*16b0*/  UIADD3 UR16, UPT, UPT, UR16, 0x8, URZ ;  /* 0x0000000810107890 */ /* 0x000fe2000fffe0ff */
[----:B------:R-:W-:Y:S02]  /*16c0*/  LOP3.LUT R23, R23, R22, RZ, 0x30, !PT ;  /* 0x0000001617177212 */ /* 0x000fe400078e30ff */
[----:B------:R-:W-:-:S02]  /*16d0*/  LEA R29, R29, UR17, 0x2 ;  /* 0x000000111d1d7c11 */ /* 0x000fc4000f8e10ff */
[-C--:B------:R-:W-:Y:S02]  /*16e0*/  LOP3.LUT R25, R25, R22.reuse, RZ, 0x30, !PT ;  /* 0x0000001619197212 */ /* 0x080fe400078e30ff */
[----:B------:R-:W-:Y:S01]  /*16f0*/  ISETP.LE.AND P0, PT, R3, UR16, PT ;  /* 0x0000001003007c0c */ /* 0x000fe2000bf03270 */
[----:B------:R0:W-:Y:S01]  /*1700*/  ATOMS.POPC.INC.32 RZ, [R29+URZ] ;  /* 0x000000001dff7f8c */ /* 0x0001e2000d8000ff */
[----:B------:R-:W-:Y:S02]  /*1710*/  LEA R24, R24, UR17, 0x2 ;  /* 0x0000001118187c11 */ /* 0x000fe4000f8e10ff */
[-C--:B------:R-:W-:Y:S02]  /*1720*/  LOP3.LUT R27, R27, R22.reuse, RZ, 0x30, !PT ;  /* 0x000000161b1b7212 */ /* 0x080fe400078e30ff */
[----:B------:R-:W-:Y:S01]  /*1730*/  LEA R26, R26, UR17, 0x2 ;  /* 0x000000111a1a7c11 */ /* 0x000fe2000f8e10ff */
[----:B------:R0:W-:Y:S01]  /*1740*/  ATOMS.POPC.INC.32 RZ, [R24+URZ] ;  /* 0x0000000018ff7f8c */ /* 0x0001e2000d8000ff */
[----:B------:R-:W-:-:S02]  /*1750*/  LOP3.LUT R28, R28, R22, RZ, 0x30, !PT ;  /* 0x000000161c1c7212 */ /* 0x000fc400078e30ff */
[----:B------:R-:W-:Y:S01]  /*1760*/  LEA R23, R23, UR17, 0x2 ;  /* 0x0000001117177c11 */ /* 0x000fe2000f8e10ff */
[----:B------:R0:W-:Y:S01]  /*1770*/  ATOMS.POPC.INC.32 RZ, [R26+URZ] ;  /* 0x000000001aff7f8c */ /* 0x0001e2000d8000ff */
[----:B------:R-:W-:Y:S02]  /*1780*/  LEA R25, R25, UR17, 0x2 ;  /* 0x0000001119197c11 */ /* 0x000fe4000f8e10ff */
[----:B------:R-:W-:Y:S01]  /*1790*/  LEA R27, R27, UR17, 0x2 ;  /* 0x000000111b1b7c11 */ /* 0x000fe2000f8e10ff */
[----:B------:R0:W-:Y:S01]  /*17a0*/  ATOMS.POPC.INC.32 RZ, [R23+URZ] ;  /* 0x0000000017ff7f8c */ /* 0x0001e2000d8000ff */
[----:B------:R-:W-:-:S03]  /*17b0*/  LEA R28, R28, UR17, 0x2 ;  /* 0x000000111c1c7c11 */ /* 0x000fc6000f8e10ff */
[----:B------:R0:W-:Y:S04]  /*17c0*/  ATOMS.POPC.INC.32 RZ, [R25+URZ] ;  /* 0x0000000019ff7f8c */ /* 0x0001e8000d8000ff */
[----:B------:R0:W-:Y:S04]  /*17d0*/  ATOMS.POPC.INC.32 RZ, [R27+URZ] ;  /* 0x000000001bff7f8c */ /* 0x0001e8000d8000ff */
[----:B------:R0:W-:Y:S01]  /*17e0*/  ATOMS.POPC.INC.32 RZ, [R28+URZ] ;  /* 0x000000001cff7f8c */ /* 0x0001e2000d8000ff */
[----:B------:R-:W-:Y:S05]  /*17f0*/  @!P0 BRA `(.L_x_149) ;  /* 0xfffffff800dc8947 */ /* 0x000fea000383ffff */
.L_x_148:
[----:B------:R-:W-:Y:S05]  /*1800*/  BRA.U !UP0, `(.L_x_150) ;  /* 0xfffffff108dc7547 */ /* 0x000fea000b83ffff */
.L_x_145:
[----:B------:R-:W-:Y:S01]  /*1810*/  BAR.SYNC.DEFER_BLOCKING 0x0 ;  /* 0x0000000000007b1d */ /* 0x000fe20000010000 */
[----:B------:R-:W-:-:S05]  /*1820*/  ISETP.NE.AND P0, PT, R20, RZ, PT ;  /* 0x000000ff1400720c */ /* 0x000fca0003f05270 */
[----:B------:R-:W-:Y:S08]  /*1830*/  BSSY.RECONVERGENT B0, `(.L_x_151) ;  /* 0x0000164000007945 */ /* 0x000ff00003800200 */
[----:B------:R-:W-:Y:S05]  /*1840*/  @P0 BRA `(.L_x_152) ;  /* 0x0000001400880947 */ /* 0x000fea0003800000 */
[----:B------:R-:W-:Y:S01]  /*1850*/  UISETP.GE.U32.AND UP0, UPT, UR22, 0x7, UPT ;  /* 0x000000071600788c */ /* 0x000fe2000bf06070 */
[----:B0-23--:R-:W-:-:S08]  /*1860*/  IMAD.MOV.U32 R3, RZ, RZ, RZ ;  /* 0x000000ffff037224 */ /* 0x00dfd000078e00ff */
[----:B------:R-:W-:Y:S05]  /*1870*/  BRA.U !UP0, `(.L_x_153) ;  /* 0x00000005085c7547 */ /* 0x000fea000b800000 */
[----:B----4-:R-:W0:Y:S01]  /*1880*/  LDC.64 R2, c[0x0][0x380] ;  /* 0x0000e000ff027b82 */ /* 0x010e220000000a00 */
[----:B-1---5:R-:W-:-:S07]  /*1890*/  IMAD.MOV.U32 R5, RZ, RZ, RZ ;  /* 0x000000ffff057224 */ /* 0x022fce00078e00ff */
.L_x_170:
[----:B----4-:R-:W-:Y:S01]  /*18a0*/  IMAD R7, R5, 0x400, R0 ;  /* 0x0000040005077824 */ /* 0x010fe200078e0200 */
[----:B------:R-:W-:Y:S04]  /*18b0*/  BSSY.RECONVERGENT B1, `(.L_x_154) ;  /* 0x000000f000017945 */ /* 0x000fe80003800200 */
[----:B01----:R-:W1:Y:S04]  /*18c0*/  LDS R18, [R7] ;  /* 0x0000000007127984 */ /* 0x003e680000000800 */
[----:B--23--:R2:W3:Y:S04]  /*18d0*/  LDS R9, [R7+0x400] ;  /* 0x0004000007097984 */ /* 0x00c4e80000000800 */
[----:B------:R2:W4:Y:S04]  /*18e0*/  LDS R22, [R7+0x800] ;  /* 0x0008000007167984 */ /* 0x0005280000000800 */
[----:B------:R2:W0:Y:S04]  /*18f0*/  LDS R14, [R7+0xc00] ;  /* 0x000c0000070e7984 */ /* 0x0004280000000800 */
[----:B------:R2:W0:Y:S04]  /*1900*/  LDS R12, [R7+0x1000] ;  /* 0x00100000070c7984 */ /* 0x0004280000000800 */
[----:B------:R2:W0:Y:S04]  /*1910*/  LDS R6, [R7+0x1400] ;  /* 0x0014000007067984 */ /* 0x0004280000000800 */
[----:B------:R2:W0:Y:S04]  /*1920*/  LDS R8, [R7+0x1800] ;  /* 0x0018000007087984 */ /* 0x0004280000000800 */
[----:B------:R2:W0:Y:S01]  /*1930*/  LDS R10, [R7+0x1c00] ;  /* 0x001c0000070a7984 */ /* 0x0004220000000800 */
[----:B-1----:R-:W-:-:S13]  /*1940*/  ISETP.NE.AND P0, PT, R18, RZ, PT ;  /* 0x000000ff1200720c */ /* 0x002fda0003f05270 */
[----:B--234-:R-:W-:Y:S05]  /*1950*/  @!P0 BRA `(.L_x_155) ;  /* 0x0000000000108947 */ /* 0x01cfea0003800000 */
[----:B------:R-:W-:Y:S01]  /*1960*/  LEA R17, R5, R4, 0x8 ;  /* 0x0000000405117211 */ /* 0x000fe200078e40ff */
[----:B------:R-:W-:-:S04]  /*1970*/  IMAD.MOV.U32 R19, RZ, RZ, RZ ;  /* 0x000000ffff137224 */ /* 0x000fc800078e00ff */
[----:B0-----:R-:W-:-:S05]  /*1980*/  IMAD.WIDE.U32 R16, R17, 0x8, R2 ;  /* 0x0000000811107825 */ /* 0x001fca00078e0002 */
[----:B------:R1:W-:Y:S02]  /*1990*/  REDG.E.ADD.64.STRONG.GPU desc[UR20][R16.64], R18 ;  /* 0x000000121000798e */ /* 0x0003e4000c12e514 */
.L_x_155:
[----:B------:R-:W-:Y:S05]  /*19a0*/  BSYNC.RECONVERGENT B1 ;  /* 0x0000000000017941 */ /* 0x000fea0003800200 */
.L_x_154:
[----:B------:R-:W-:Y:S01]  /*19b0*/  ISETP.NE.AND P6, PT, R9, RZ, PT ;  /* 0x000000ff0900720c */ /* 0x000fe20003fc5270 */
[----:B------:R-:W-:Y:S01]  /*19c0*/  BSSY.RECONVERGENT B1, `(.L_x_156) ;  /* 0x000000e000017945 */ /* 0x000fe20003800200 */
[----:B------:R-:W-:Y:S02]  /*19d0*/  ISETP.NE.AND P0, PT, R22, RZ, PT ;  /* 0x000000ff1600720c */ /* 0x000fe40003f05270 */
[----:B0-----:R-:W-:Y:S02]  /*19e0*/  ISETP.NE.AND P1, PT, R14, RZ, PT ;  /* 0x000000ff0e00720c */ /* 0x001fe40003f25270 */
[----:B------:R-:W-:Y:S02]  /*19f0*/  ISETP.NE.AND P2, PT, R12, RZ, PT ;  /* 0x000000ff0c00720c */ /* 0x000fe40003f45270 */
[----:B------:R-:W-:Y:S02]  /*1a00*/  ISETP.NE.AND P3, PT, R6, RZ, PT ;  /* 0x000000ff0600720c */ /* 0x000fe40003f65270 */
[----:B------:R-:W-:-:S02]  /*1a10*/  ISETP.NE.AND P4, PT, R8, RZ, PT ;  /* 0x000000ff0800720c */ /* 0x000fc40003f85270 */
[----:B------:R-:W-:Y:S01]  /*1a20*/  ISETP.NE.AND P5, PT, R10, RZ, PT ;  /* 0x000000ff0a00720c */ /* 0x000fe20003fa5270 */
[----:B------:R-:W-:-:S12]  /*1a30*/  @!P6 BRA `(.L_x_157) ;  /* 0x000000000018e947 */ /* 0x000fd80003800000 */
[----:B-1----:R-:W-:Y:S02]  /*1a40*/  IMAD R17, R5, 0x100, R4 ;  /* 0x0000010005117824 */ /* 0x002fe400078e0204 */
[----:B------:R-:W-:Y:S02]  /*1a50*/  IMAD.MOV.U32 R18, RZ, RZ, R9 ;  /* 0x000000ffff127224 */ /* 0x000fe400078e0009 */
[----:B------:R-:W-:Y:S02]  /*1a60*/  VIADD R17, R17, 0x100 ;  /* 0x0000010011117836 */ /* 0x000fe40000000000 */
[----:B------:R-:W-:Y:S02]  /*1a70*/  IMAD.MOV.U32 R19, RZ, RZ, RZ ;  /* 0x000000ffff137224 */ /* 0x000fe400078e00ff */
[----:B------:R-:W-:-:S05]  /*1a80*/  IMAD.WIDE.U32 R16, R17, 0x8, R2 ;  /* 0x0000000811107825 */ /* 0x000fca00078e0002 */
[----:B------:R0:W-:Y:S02]  /*1a90*/  REDG.E.ADD.64.STRONG.GPU desc[UR20][R16.64], R18 ;  /* 0x000000121000798e */ /* 0x0001e4000c12e514 */
.L_x_157:
[----:B------:R-:W-:Y:S05]  /*1aa0*/  BSYNC.RECONVERGENT B1 ;  /* 0x0000000000017941 */ /* 0x000fea0003800200 */
.L_x_156:
[----:B------:R-:W-:Y:S04]  /*1ab0*/  BSSY.RECONVERGENT B1, `(.L_x_158) ;  /* 0x0000007000017945 */ /* 0x000fe80003800200 */
[----:B------:R-:W-:Y:S05]  /*1ac0*/  @!P0 BRA `(.L_x_159) ;  /* 0x0000000000148947 */ /* 0x000fea0003800000 */
[----:B01----:R-:W-:Y:S02]  /*1ad0*/  IMAD R17, R5, 0x100, R4 ;  /* 0x0000010005117824 */ /* 0x003fe400078e0204 */
[----:B------:R-:W-:-:S03]  /*1ae0*/  IMAD.MOV.U32 R23, RZ, RZ, RZ ;  /* 0x000000ffff177224 */ /* 0x000fc600078e00ff */
[----:B------:R-:W-:-:S05]  /*1af0*/  IADD3 R17, PT, PT, R17, 0x200, RZ ;  /* 0x0000020011117810 */ /* 0x000fca0007ffe0ff */
[----:B------:R-:W-:-:S05]  /*1b00*/  IMAD.WIDE.U32 R16, R17, 0x8, R2 ;  /* 0x0000000811107825 */ /* 0x000fca00078e0002 */
[----:B------:R2:W-:Y:S02]  /*1b10*/  REDG.E.ADD.64.STRONG.GPU desc[UR20][R16.64], R22 ;  /* 0x000000161000798e */ /* 0x0005e4000c12e514 */
.L_x_159:
[----:B------:R-:W-:Y:S05]  /*1b20*/  BSYNC.RECONVERGENT B1 ;  /* 0x0000000000017941 */ /* 0x000fea0003800200 */
.L_x_158:
[----:B------:R-:W-:Y:S04]  /*1b30*/  BSSY.RECONVERGENT B1, `(.L_x_160) ;  /* 0x0000007000017945 */ /* 0x000fe80003800200 */
[----:B------:R-:W-:Y:S05]  /*1b40*/  @!P1 BRA `(.L_x_161) ;  /* 0x0000000000149947 */ /* 0x000fea0003800000 */
[----:B012---:R-:W-:Y:S02]  /*1b50*/  IMAD R17, R5, 0x100, R4 ;  /* 0x0000010005117824 */ /* 0x007fe400078e0204 */
[----:B------:R-:W-:Y:S02]  /*1b60*/  IMAD.MOV.U32 R15, RZ, RZ, RZ ;  /* 0x000000ffff0f7224 */ /* 0x000fe400078e00ff */
[----:B------:R-:W-:-:S04]  /*1b70*/  VIADD R17, R17, 0x300 ;  /* 0x0000030011117836 */ /* 0x000fc80000000000 */
[----:B------:R-:W-:-:S05]  /*1b80*/  IMAD.WIDE.U32 R16, R17, 0x8, R2 ;  /* 0x0000000811107825 */ /* 0x000fca00078e0002 */
[----:B------:R3:W-:Y:S02]  /*1b90*/  REDG.E.ADD.64.STRONG.GPU desc[UR20][R16.64], R14 ;  /* 0x0000000e1000798e */ /* 0x0007e4000c12e514 */
.L_x_161:
[----:B------:R-:W-:Y:S05]  /*1ba0*/  BSYNC.RECONVERGENT B1 ;  /* 0x0000000000017941 */ /* 0x000fea0003800200 */
.L_x_160:
[----:B------:R-:W-:Y:S04]  /*1bb0*/  BSSY.RECONVERGENT B1, `(.L_x_162) ;  /* 0x0000007000017945 */ /* 0x000fe80003800200 */
[----:B------:R-:W-:Y:S05]  /*1bc0*/  @!P2 BRA `(.L_x_163) ;  /* 0x000000000014a947 */ /* 0x000fea0003800000 */
[----:B---3--:R-:W-:Y:S02]  /*1bd0*/  IMAD R15, R5, 0x100, R4 ;  /* 0x00000100050f7824 */ /* 0x008fe400078e0204 */
[----:B------:R-:W-:Y:S02]  /*1be0*/  HFMA2 R13, -RZ, RZ, 0, 0 ;  /* 0x00000000ff0d7431 */ /* 0x000fe400000001ff */
[----:B------:R-:W-:-:S04]  /*1bf0*/  VIADD R15, R15, 0x400 ;  /* 0x000004000f0f7836 */ /* 0x000fc80000000000 */
[----:B------:R-:W-:-:S05]  /*1c00*/  IMAD.WIDE.U32 R14, R15, 0x8, R2 ;  /* 0x000000080f0e7825 */ /* 0x000fca00078e0002 */
[----:B------:R4:W-:Y:S02]  /*1c10*/  REDG.E.ADD.64.STRONG.GPU desc[UR20][R14.64], R12 ;  /* 0x0000000c0e00798e */ /* 0x0009e4000c12e514 */
.L_x_163:
[----:B------:R-:W-:Y:S05]  /*1c20*/  BSYNC.RECONVERGENT B1 ;  /* 0x0000000000017941 */ /* 0x000fea0003800200 */
.L_x_162:
[----:B------:R-:W-:Y:S04]  /*1c30*/  BSSY.RECONVERGENT B1, `(.L_x_164) ;  /* 0x0000007000017945 */ /* 0x000fe80003800200 */
[----:B------:R-:W-:Y:S05]  /*1c40*/  @!P3 BRA `(.L_x_165) ;  /* 0x000000000014b947 */ /* 0x000fea0003800000 */
[----:B----4-:R-:W-:Y:S02]  /*1c50*/  IMAD R13, R5, 0x100, R4 ;  /* 0x00000100050d7824 */ /* 0x010fe400078e0204 */
[----:B------:R-:W-:Y:S02]  /*1c60*/  IMAD.MOV.U32 R7, RZ, RZ, RZ ;  /* 0x000000ffff077224 */ /* 0x000fe400078e00ff */
[----:B------:R-:W-:-:S04]  /*1c70*/  VIADD R13, R13, 0x500 ;  /* 0x000005000d0d7836 */ /* 0x000fc80000000000 */
[----:B------:R-:W-:-:S05]  /*1c80*/  IMAD.WIDE.U32 R12, R13, 0x8, R2 ;  /* 0x000000080d0c7825 */ /* 0x000fca00078e0002 */
[----:B------:R4:W-:Y:S02]  /*1c90*/  REDG.E.ADD.64.STRONG.GPU desc[UR20][R12.64], R6 ;  /* 0x000000060c00798e */ /* 0x0009e4000c12e514 */
.L_x_165:
[----:B------:R-:W-:Y:S05]  /*1ca0*/  BSYNC.RECONVERGENT B1 ;  /* 0x0000000000017941 */ /* 0x000fea0003800200 */
.L_x_164:
[----:B------:R-:W-:Y:S04]  /*1cb0*/  BSSY.RECONVERGENT B1, `(.L_x_166) ;  /* 0x0000007000017945 */ /* 0x000fe80003800200 */
[----:B------:R-:W-:Y:S05]  /*1cc0*/  @!P4 BRA `(.L_x_167) ;  /* 0x000000000014c947 */ /* 0x000fea0003800000 */
[----:B----4-:R-:W-:Y:S02]  /*1cd0*/  IMAD R7, R5, 0x100, R4 ;  /* 0x0000010005077824 */ /* 0x010fe400078e0204 */
[----:B------:R-:W-:Y:S02]  /*1ce0*/  IMAD.MOV.U32 R9, RZ, RZ, RZ ;  /* 0x000000ffff097224 */ /* 0x000fe400078e00ff */
[----:B------:R-:W-:-:S04]  /*1cf0*/  VIADD R7, R7, 0x600 ;  /* 0x0000060007077836 */ /* 0x000fc80000000000 */
[----:B------:R-:W-:-:S05]  /*1d00*/  IMAD.WIDE.U32 R6, R7, 0x8, R2 ;  /* 0x0000000807067825 */ /* 0x000fca00078e0002 */
[----:B------:R4:W-:Y:S02]  /*1d10*/  REDG.E.ADD.64.STRONG.GPU desc[UR20][R6.64], R8 ;  /* 0x000000080600798e */ /* 0x0009e4000c12e514 */
.L_x_167:
[----:B------:R-:W-:Y:S05]  /*1d20*/  BSYNC.RECONVERGENT B1 ;  /* 0x0000000000017941 */ /* 0x000fea0003800200 */
.L_x_166:
[----:B------:R-:W-:Y:S04]  /*1d30*/  BSSY.RECONVERGENT B1, `(.L_x_168) ;  /* 0x0000007000017945 */ /* 0x000fe80003800200 */
[----:B------:R-:W-:Y:S05]  /*1d40*/  @!P5 BRA `(.L_x_169) ;  /* 0x000000000014d947 */ /* 0x000fea0003800000 */
[----:B----4-:R-:W-:Y:S01]  /*1d50*/  LEA R7, R5, R4, 0x8 ;  /* 0x0000000405077211 */ /* 0x010fe200078e40ff */
[----:B------:R-:W-:-:S04]  /*1d60*/  IMAD.MOV.U32 R11, RZ, RZ, RZ ;  /* 0x000000ffff0b7224 */ /* 0x000fc800078e00ff */
[----:B------:R-:W-:-:S04]  /*1d70*/  VIADD R7, R7, 0x700 ;  /* 0x0000070007077836 */ /* 0x000fc80000000000 */
[----:B------:R-:W-:-:S05]  /*1d80*/  IMAD.WIDE.U32 R6, R7, 0x8, R2 ;  /* 0x0000000807067825 */ /* 0x000fca00078e0002 */
[----:B------:R4:W-:Y:S02]  /*1d90*/  REDG.E.ADD.64.STRONG.GPU desc[UR20][R6.64], R10 ;  /* 0x0000000a0600798e */ /* 0x0009e4000c12e514 */
.L_x_169:
[----:B------:R-:W-:Y:S05]  /*1da0*/  BSYNC.RECONVERGENT B1 ;  /* 0x0000000000017941 */ /* 0x000fea0003800200 */
.L_x_168:
[----:B------:R-:W-:-:S05]  /*1db0*/  VIADD R5, R5, 0x8 ;  /* 0x0000000805057836 */ /* 0x000fca0000000000 */
[----:B------:R-:W-:-:S13]  /*1dc0*/  ISETP.NE.AND P0, PT, R5, UR27, PT ;  /* 0x0000001b05007c0c */ /* 0x000fda000bf05270 */
[----:B------:R-:W-:Y:S05]  /*1dd0*/  @P0 BRA `(.L_x_170) ;  /* 0xfffffff800b00947 */ /* 0x000fea000383ffff */
[----:B------:R-:W-:-:S07]  /*1de0*/  IMAD.U32 R3, RZ, RZ, UR27 ;  /* 0x0000001bff037e24 */ /* 0x000fce000f8e00ff */
.L_x_153:
[----:B------:R-:W-:Y:S02]  /*1df0*/  UISETP.NE.AND UP0, UPT, UR24, URZ, UPT ;  /* 0x000000ff1800728c */ /* 0x000fe4000bf05270 */
[----:B----45:R-:W-:Y:S02]  /*1e00*/  IMAD.U32 R8, RZ, RZ, UR24 ;  /* 0x00000018ff087e24 */ /* 0x030fe4000f8e00ff */
[----:B-1----:R-:W-:-:S03]  /*1e10*/  IMAD.U32 R5, RZ, RZ, UR25 ;  /* 0x00000019ff057e24 */ /* 0x002fc6000f8e00ff */
[----:B------:R-:W-:Y:S01]  /*1e20*/  IADD3 R8, PT, PT, R8, -0x1, RZ ;  /* 0xffffffff08087810 */ /* 0x000fe20007ffe0ff */
[----:B------:R-:W-:Y:S01]  /*1e30*/  VIADD R5, R5, 0xffffffff ;  /* 0xffffffff05057836 */ /* 0x000fe20000000000 */
[----:B------:R-:W-:Y:S06]  /*1e40*/  BRA.U !UP0, `(.L_x_171) ;  /* 0x0000000508707547 */ /* 0x000fec000b800000 */
[----:B------:R-:W-:-:S13]  /*1e50*/  ISETP.GE.U32.AND P0, PT, R8, 0x3, PT ;  /* 0x000000030800780c */ /* 0x000fda0003f06070 */
[----:B------:R-:W-:Y:S05]  /*1e60*/  @!P0 BRA `(.L_x_172) ;  /* 0x0000000000bc8947 */ /* 0x000fea0003800000 */
[----:B------:R-:W-:Y:S01]  /*1e70*/  IMAD R7, R3, 0x400, R0 ;  /* 0x0000040003077824 */ /* 0x000fe200078e0200 */
[----:B------:R-:W-:Y:S04]  /*1e80*/  BSSY.RECONVERGENT B1, `(.L_x_173) ;  /* 0x000000f000017945 */ /* 0x000fe80003800200 */
[----:B------:R-:W1:Y:S04]  /*1e90*/  LDS R12, [R7] ;  /* 0x00000000070c7984 */ /* 0x000e680000000800 */
[----:B------:R-:W4:Y:S04]  /*1ea0*/  LDS R9, [R7+0x400] ;  /* 0x0004000007097984 */ /* 0x000f280000000800 */
[----:B------:R-:W5:Y:S04]  /*1eb0*/  LDS R6, [R7+0x800] ;  /* 0x0008000007067984 */ /* 0x000f680000000800 */
[----:B------:R-:W0:Y:S01]  /*1ec0*/  LDS R2, [R7+0xc00] ;  /* 0x000c000007027984 */ /* 0x000e220000000800 */
[----:B-1----:R-:W-:-:S02]  /*1ed0*/  ISETP.NE.AND P0, PT, R12, RZ, PT ;  /* 0x000000ff0c00720c */ /* 0x002fc40003f05270 */
[----:B----4-:R-:W-:Y:S02]  /*1ee0*/  ISETP.NE.AND P1, PT, R9, RZ, PT ;  /* 0x000000ff0900720c */ /* 0x010fe40003f25270 */
[----:B-----5:R-:W-:Y:S02]  /*1ef0*/  ISETP.NE.AND P2, PT, R6, RZ, PT ;  /* 0x000000ff0600720c */ /* 0x020fe40003f45270 */
[----:B0-----:R-:W-:-:S07]  /*1f00*/  ISETP.NE.AND P3, PT, R2, RZ, PT ;  /* 0x000000ff0200720c */ /* 0x001fce0003f65270 */
[----:B------:R-:W-:Y:S06]  /*1f10*/  @!P0 BRA `(.L_x_174) ;  /* 0x0000000000148947 */ /* 0x000fec0003800000 */
[----:B------:R-:W0:Y:S01]  /*1f20*/  LDC.64 R10, c[0x0][0x380] ;  /* 0x0000e000ff0a7b82 */ /* 0x000e220000000a00 */
[----:B------:R-:W-:Y:S02]  /*1f30*/  IMAD R7, R3, 0x100, R4 ;  /* 0x0000010003077824 */ /* 0x000fe400078e0204 */
[----:B------:R-:W-:Y:S02]  /*1f40*/  IMAD.MOV.U32 R13, RZ, RZ, RZ ;  /* 0x000000ffff0d7224 */ /* 0x000fe400078e00ff */
[----:B0-----:R-:W-:-:S05]  /*1f50*/  IMAD.WIDE.U32 R10, R7, 0x8, R10 ;  /* 0x00000008070a7825 */ /* 0x001fca00078e000a */
[----:B------:R0:W-:Y:S02]  /*1f60*/  REDG.E.ADD.64.STRONG.GPU desc[UR20][R10.64], R12 ;  /* 0x0000000c0a00798e */ /* 0x0001e4000c12e514 */
.L_x_174:
[----:B------:R-:W-:Y:S05]  /*1f70*/  BSYNC.RECONVERGENT B1 ;  /* 0x0000000000017941 */ /* 0x000fea0003800200 */
.L_x_173:
[----:B------:R-:W-:Y:S04]  /*1f80*/  BSSY.RECONVERGENT B1, `(.L_x_175) ;  /* 0x0000009000017945 */ /* 0x000fe80003800200 */
[----:B------:R-:W-:Y:S05]  /*1f90*/  @!P1 BRA `(.L_x_176) ;  /* 0x00000000001c9947 */ /* 0x000fea0003800000 */
[----:B0-----:R-:W0:Y:S01]  /*1fa0*/  LDC.64 R10, c[0x0][0x380] ;  /* 0x0000e000ff0a7b82 */ /* 0x001e220000000a00 */
[----:B------:R-:W-:Y:S01]  /*1fb0*/  IMAD R7, R3, 0x100, R4 ;  /* 0x0000010003077824 */ /* 0x000fe200078e0204 */
[----:B------:R-:W-:Y:S01]  /*1fc0*/  MOV R12, R9 ;  /* 0x00000009000c7202 */ /* 0x000fe20000000f00 */
[----:B------:R-:W-:Y:S02]  /*1fd0*/  IMAD.MOV.U32 R13, RZ, RZ, RZ ;  /* 0x000000ffff0d7224 */ /* 0x000fe400078e00ff */
[----:B------:R-:W-:-:S04]  /*1fe0*/  VIADD R7, R7, 0x100 ;  /* 0x0000010007077836 */ /* 0x000fc80000000000 */
[----:B0-----:R-:W-:-:S05]  /*1ff0*/  IMAD.WIDE.U32 R10, R7, 0x8, R10 ;  /* 0x00000008070a7825 */ /* 0x001fca00078e000a */
[----:B------:R1:W-:Y:S02]  /*2000*/  REDG.E.ADD.64.STRONG.GPU desc[UR20][R10.64], R12 ;  /* 0x0000000c0a00798e */ /* 0x0003e4000c12e514 */
.L_x_176:
[----:B------:R-:W-:Y:S05]  /*2010*/  BSYNC.RECONVERGENT B1 ;  /* 0x0000000000017941 */ /* 0x000fea0003800200 */
.L_x_175:
[----:B------:R-:W-:Y:S04]  /*2020*/  BSSY.RECONVERGENT B1, `(.L_x_177) ;  /* 0x0000008000017945 */ /* 0x000fe80003800200 */
[----:B------:R-:W-:Y:S05]  /*2030*/  @!P2 BRA `(.L_x_178) ;  /* 0x000000000018a947 */ /* 0x000fea0003800000 */
[----:B01----:R-:W0:Y:S01]  /*2040*/  LDC.64 R10, c[0x0][0x380] ;  /* 0x0000e000ff0a7b82 */ /* 0x003e220000000a00 */
[----:B------:R-:W-:-:S04]  /*2050*/  IMAD R7, R3, 0x100, R4 ;  /* 0x0000010003077824 */ /* 0x000fc800078e0204 */
[----:B------:R-:W-:-:S04]  /*2060*/  VIADD R7, R7, 0x200 ;  /* 0x0000020007077836 */ /* 0x000fc80000000000 */
[----:B0-----:R-:W-:-:S04]  /*2070*/  IMAD.WIDE.U32 R10, R7, 0x8, R10 ;  /* 0x00000008070a7825 */ /* 0x001fc800078e000a */
[----:B------:R-:W-:-:S05]  /*2080*/  IMAD.MOV.U32 R7, RZ, RZ, RZ ;  /* 0x000000ffff077224 */ /* 0x000fca00078e00ff */
[----:B------:R4:W-:Y:S02]  /*2090*/  REDG.E.ADD.64.STRONG.GPU desc[UR20][R10.64], R6 ;  /* 0x000000060a00798e */ /* 0x0009e4000c12e514 */
.L_x_178:
[----:B------:R-:W-:Y:S05]  /*20a0*/  BSYNC.RECONVERGENT B1 ;  /* 0x0000000000017941 */ /* 0x000fea0003800200 */
.L_x_177:
[----:B------:R-:W-:Y:S04]  /*20b0*/  BSSY.RECONVERGENT B1, `(.L_x_179) ;  /* 0x0000009000017945 */ /* 0x000fe80003800200 */
[----:B------:R-:W-:Y:S05]  /*20c0*/  @!P3 BRA `(.L_x_180) ;  /* 0x00000000001cb947 */ /* 0x000fea0003800000 */
[----:B----4-:R-:W4:Y:S01]  /*20d0*/  LDC.64 R6, c[0x0][0x380] ;  /* 0x0000e000ff067b82 */ /* 0x010f220000000a00 */
[----:B------:R-:W-:Y:S01]  /*20e0*/  IMAD R9, R3, 0x100, R4 ;  /* 0x0000010003097824 */ /* 0x000fe200078e0204 */
[----:B01----:R-:W-:Y:S01]  /*20f0*/  MOV R10, R2 ;  /* 0x00000002000a7202 */ /* 0x003fe20000000f00 */
[----:B------:R-:W-:Y:S02]  /*2100*/  IMAD.MOV.U32 R11, RZ, RZ, RZ ;  /* 0x000000ffff0b7224 */ /* 0x000fe400078e00ff */
[----:B------:R-:W-:-:S04]  /*2110*/  VIADD R9, R9, 0x300 ;  /* 0x0000030009097836 */ /* 0x000fc80000000000 */
[----:B----4-:R-:W-:-:S05]  /*2120*/  IMAD.WIDE.U32 R6, R9, 0x8, R6 ;  /* 0x0000000809067825 */ /* 0x010fca00078e0006 */
[----:B------:R0:W-:Y:S02]  /*2130*/  REDG.E.ADD.64.STRONG.GPU desc[UR20][R6.64], R10 ;  /* 0x0000000a0600798e */ /* 0x0001e4000c12e514 */
.L_x_180:
[----:B------:R-:W-:Y:S05]  /*2140*/  BSYNC.RECONVERGENT B1 ;  /* 0x0000000000017941 */ /* 0x000fea0003800200 */
.L_x_179:
[----:B------:R-:W-:-:S07]  /*2150*/  VIADD R3, R3, 0x4 ;  /* 0x0000000403037836 */ /* 0x000fce0000000000 */
.L_x_172:
[----:B------:R-:W-:Y:S01]  /*2160*/  UISETP.NE.AND UP0, UPT, UR25, URZ, UPT ;  /* 0x000000ff1900728c */ /* 0x000fe2000bf05270 */
[----:B------:R-:W-:Y:S08]  /*2170*/  BSSY.RECONVERGENT B1, `(.L_x_171) ;  /* 0x0000029000017945 */ /* 0x000ff00003800200 */
[----:B------:R-:W-:Y:S05]  /*2180*/  BRA.U !UP0, `(.L_x_181) ;  /* 0x00000001089c7547 */ /* 0x000fea000b800000 */
[----:B------:R-:W-:-:S13]  /*2190*/  ISETP.NE.AND P0, PT, R5, RZ, PT ;  /* 0x000000ff0500720c */ /* 0x000fda0003f05270 */
[----:B------:R-:W-:Y:S05]  /*21a0*/  @!P0 BRA `(.L_x_182) ;  /* 0x0000000000648947 */ /* 0x000fea0003800000 */
[----:B0---4-:R-:W-:Y:S01]  /*21b0*/  IMAD R6, R3, 0x400, R0 ;  /* 0x0000040003067824 */ /* 0x011fe200078e0200 */
[----:B------:R-:W-:Y:S04]  /*21c0*/  BSSY.RECONVERGENT B2, `(.L_x_183) ;  /* 0x000000c000027945 */ /* 0x000fe80003800200 */
[----:B------:R-:W0:Y:S04]  /*21d0*/  LDS R2, [R6] ;  /* 0x0000000006027984 */ /* 0x000e280000000800 */
[----:B------:R-:W4:Y:S01]  /*21e0*/  LDS R9, [R6+0x400] ;  /* 0x0004000006097984 */ /* 0x000f220000000800 */
[----:B0-----:R-:W-:-:S02]  /*21f0*/  ISETP.NE.AND P0, PT, R2, RZ, PT ;  /* 0x000000ff0200720c */ /* 0x001fc40003f05270 */
[----:B----4-:R-:W-:-:S11]  /*2200*/  ISETP.NE.AND P1, PT, R9, RZ, PT ;  /* 0x000000ff0900720c */ /* 0x010fd60003f25270 */
[----:B------:R-:W-:Y:S05]  /*2210*/  @!P0 BRA `(.L_x_184) ;  /* 0x0000000000188947 */ /* 0x000fea0003800000 */
[----:B------:R-:W0:Y:S01]  /*2220*/  LDC.64 R6, c[0x0][0x380] ;  /* 0x0000e000ff067b82 */ /* 0x000e220000000a00 */
[----:B-1----:R-:W-:-:S04]  /*2230*/  IMAD R11, R3, 0x100, R4 ;  /* 0x00000100030b7824 */ /* 0x002fc800078e0204 */
[----:B0-----:R-:W-:-:S04]  /*2240*/  IMAD.WIDE.U32 R10, R11, 0x8, R6 ;  /* 0x000000080b0a7825 */ /* 0x001fc800078e0006 */
[----:B------:R-:W-:Y:S02]  /*2250*/  IMAD.MOV.U32 R6, RZ, RZ, R2 ;  /* 0x000000ffff067224 */ /* 0x000fe400078e0002 */
[----:B------:R-:W-:-:S05]  /*2260*/  IMAD.MOV.U32 R7, RZ, RZ, RZ ;  /* 0x000000ffff077224 */ /* 0x000fca00078e00ff */
[----:B------:R0:W-:Y:S02]  /*2270*/  REDG.E.ADD.64.STRONG.GPU desc[UR20][R10.64], R6 ;  /* 0x000000060a00798e */ /* 0x0001e4000c12e514 */
.L_x_184:
[----:B------:R-:W-:Y:S05]  /*2280*/  BSYNC.RECONVERGENT B2 ;  /* 0x0000000000027941 */ /* 0x000fea0003800200 */
.L_x_183:
[----:B------:R-:W-:Y:S04]  /*2290*/  BSSY.RECONVERGENT B2, `(.L_x_185) ;  /* 0x0000009000027945 */ /* 0x000fe80003800200 */
[----:B------:R-:W-:Y:S05]  /*22a0*/  @!P1 BRA `(.L_x_186) ;  /* 0x00000000001c9947 */ /* 0x000fea0003800000 */
[----:B0-----:R-:W0:Y:S01]  /*22b0*/  LDC.64 R6, c[0x0][0x380] ;  /* 0x0000e000ff067b82 */ /* 0x001e220000000a00 */
[----:B------:R-:W-:-:S05]  /*22c0*/  LEA R2, R3, R4, 0x8 ;  /* 0x0000000403027211 */ /* 0x000fca00078e40ff */
[----:B-1----:R-:W-:-:S04]  /*22d0*/  VIADD R11, R2, 0x100 ;  /* 0x00000100020b7836 */ /* 0x002fc80000000000 */
[----:B0-----:R-:W-:-:S04]  /*22e0*/  IMAD.WIDE.U32 R10, R11, 0x8, R6 ;  /* 0x000000080b0a7825 */ /* 0x001fc800078e0006 */
[----:B------:R-:W-:Y:S02]  /*22f0*/  IMAD.MOV.U32 R6, RZ, RZ, R9 ;  /* 0x000000ffff067224 */ /* 0x000fe400078e0009 */
[----:B------:R-:W-:-:S05]  /*2300*/  IMAD.MOV.U32 R7, RZ, RZ, RZ ;  /* 0x000000ffff077224 */ /* 0x000fca00078e00ff */
[----:B------:R4:W-:Y:S02]  /*2310*/  REDG.E.ADD.64.STRONG.GPU desc[UR20][R10.64], R6 ;  /* 0x000000060a00798e */ /* 0x0009e4000c12e514 */
.L_x_186:
[----:B------:R-:W-:Y:S05]  /*2320*/  BSYNC.RECONVERGENT B2 ;  /* 0x0000000000027941 */ /* 0x000fea0003800200 */
.L_x_185:
[----:B------:R-:W-:-:S07]  /*2330*/  VIADD R3, R3, 0x2 ;  /* 0x0000000203037836 */ /* 0x000fce0000000000 */
.L_x_182:
[----:B------:R-:W-:-:S09]  /*2340*/  UISETP.NE.AND UP0, UPT, UR9, URZ, UPT ;  /* 0x000000ff0900728c */ /* 0x000fd2000bf05270 */
[----:B------:R-:W-:Y:S05]  /*2350*/  BRA.U !UP0, `(.L_x_181) ;  /* 0x0000000108287547 */ /* 0x000fea000b800000 */
[----:B------:R-:W-:-:S05]  /*2360*/  IMAD R2, R3, 0x400, R0 ;  /* 0x0000040003027824 */ /* 0x000fca00078e0200 */
[----:B------:R-:W5:Y:S02]  /*2370*/  LDS R9, [R2] ;  /* 0x0000000002097984 */ /* 0x000f640000000800 */
[----:B-----5:R-:W-:-:S13]  /*2380*/  ISETP.NE.AND P0, PT, R9, RZ, PT ;  /* 0x000000ff0900720c */ /* 0x020fda0003f05270 */
[----:B------:R-:W-:Y:S05]  /*2390*/  @!P0 BRA `(.L_x_181) ;  /* 0x0000000000188947 */ /* 0x000fea0003800000 */
[----:B0---4-:R-:W0:Y:S01]  /*23a0*/  LDC.64 R6, c[0x0][0x380] ;  /* 0x0000e000ff067b82 */ /* 0x011e220000000a00 */
[----:B------:R-:W-:-:S04]  /*23b0*/  IMAD R3, R3, 0x100, R4 ;  /* 0x0000010003037824 */ /* 0x000fc800078e0204 */
[----:B0-----:R-:W-:Y:S01]  /*23c0*/  IMAD.WIDE.U32 R2, R3, 0x8, R6 ;  /* 0x0000000803027825 */ /* 0x001fe200078e0006 */
[----:B------:R-:W-:-:S03]  /*23d0*/  MOV R6, R9 ;  /* 0x0000000900067202 */ /* 0x000fc60000000f00 */
[----:B------:R-:W-:-:S05]  /*23e0*/  IMAD.MOV.U32 R7, RZ, RZ, RZ ;  /* 0x000000ffff077224 */ /* 0x000fca00078e00ff */
[----:B------:R0:W-:Y:S02]  /*23f0*/  REDG.E.ADD.64.STRONG.GPU desc[UR20][R2.64], R6 ;  /* 0x000000060200798e */ /* 0x0001e4000c12e514 */
.L_x_181:
[----:B------:R-:W-:Y:S05]  /*2400*/  BSYNC.RECONVERGENT B1 ;  /* 0x0000000000017941 */ /* 0x000fea0003800200 */
.L_x_171:
[----:B------:R-:W-:-:S13]  /*2410*/  ISETP.GT.U32.AND P0, PT, R4, 0x7f, PT ;  /* 0x0000007f0400780c */ /* 0x000fda0003f04070 */
[----:B------:R-:W-:Y:S05]  /*2420*/  @P0 BRA `(.L_x_152) ;  /* 0x0000000800900947 */ /* 0x000fea0003800000 */
[----:B------:R-:W-:Y:S01]  /*2430*/  UISETP.GE.U32.AND UP0, UPT, UR22, 0x7, UPT ;  /* 0x000000071600788c */ /* 0x000fe2000bf06070 */
[----:B0-----:R-:W-:-:S08]  /*2440*/  IMAD.MOV.U32 R3, RZ, RZ, RZ ;  /* 0x000000ffff037224 */ /* 0x001fd000078e00ff */
[----:B------:R-:W-:Y:S05]  /*2450*/  BRA.U !UP0, `(.L_x_187) ;  /* 0x0000000508147547 */ /* 0x000fea000b800000 */
[----:B------:R-:W0:Y:S01]  /*2460*/  LDC.64 R2, c[0x0][0x380] ;  /* 0x0000e000ff027b82 */ /* 0x000e220000000a00 */
[----:B------:R-:W-:-:S07]  /*2470*/  IMAD.MOV.U32 R9, RZ, RZ, RZ ;  /* 0x000000ffff097224 */ /* 0x000fce00078e00ff */
.L_x_204:
[C---:B01--4-:R-:W-:Y:S01]  /*2480*/  IMAD R11, R9.reuse, 0x400, R0 ;  /* 0x00000400090b7824 */ /* 0x053fe200078e0200 */
[----:B------:R-:W-:Y:S01]  /*2490*/  BSSY.RECONVERGENT B1, `(.L_x_188) ;  /* 0x0000011000017945 */ /* 0x000fe20003800200 */
[C---:B--23--:R-:W-:Y:S02]  /*24a0*/  IMAD R7, R9.reuse, 0x100, R4 ;  /* 0x0000010009077824 */ /* 0x04cfe400078e0204 */
[----:B------:R-:W-:Y:S01]  /*24b0*/  VIADD R9, R9, 0x8 ;  /* 0x0000000809097836 */ /* 0x000fe20000000000 */
[----:B---3--:R-:W1:Y:S01]  /*24c0*/  LDS R14, [R11+0x200] ;  /* 0x000200000b0e7984 */ /* 0x008e620000000800 */
[----:B0-----:R-:W-:-:S03]  /*24d0*/  IMAD.WIDE.U32 R6, R7, 0x8, R2 ;  /* 0x0000000807067825 */ /* 0x001fc600078e0002 */
[----:B------:R-:W0:Y:S04]  /*24e0*/  LDS R13, [R11+0x600] ;  /* 0x000600000b0d7984 */ /* 0x000e280000000800 */
[----:B--2---:R2:W3:Y:S04]  /*24f0*/  LDS R17, [R11+0xa00] ;  /* 0x000a00000b117984 */ /* 0x0044e80000000800 */
[----:B------:R2:W4:Y:S04]  /*2500*/  LDS R18, [R11+0xe00] ;  /* 0x000e00000b127984 */ /* 0x0005280000000800 */
[----:B------:R2:W2:Y:S04]  /*2510*/  LDS R19, [R11+0x1200] ;  /* 0x001200000b137984 */ /* 0x0004a80000000800 */
[----:B------:R0:W2:Y:S04]  /*2520*/  LDS R16, [R11+0x1600] ;  /* 0x001600000b107984 */ /* 0x0000a80000000800 */
[----:B------:R0:W2:Y:S04]  /*2530*/  LDS R12, [R11+0x1a00] ;  /* 0x001a00000b0c7984 */ /* 0x0000a80000000800 */
[----:B------:R0:W2:Y:S01]  /*2540*/  LDS R10, [R11+0x1e00] ;  /* 0x001e00000b0a7984 */ /* 0x0000a20000000800 */
[----:B-1----:R-:W-:-:S02]  /*2550*/  ISETP.NE.AND P0, PT, R14, RZ, PT ;  /* 0x000000ff0e00720c */ /* 0x002fc40003f05270 */
[----:B0-----:R-:W-:-:S11]  /*2560*/  ISETP.NE.AND P1, PT, R13, RZ, PT ;  /* 0x000000ff0d00720c */ /* 0x001fd60003f25270 */
[----:B---34-:R-:W-:Y:S05]  /*2570*/  @!P0 BRA `(.L_x_189) ;  /* 0x0000000000088947 */ /* 0x018fea0003800000 */
[----:B------:R-:W-:-:S05]  /*2580*/  HFMA2 R15, -RZ, RZ, 0, 0 ;  /* 0x00000000ff0f7431 */ /* 0x000fca00000001ff */
[----:B------:R0:W-:Y:S02]  /*2590*/  REDG.E.ADD.64.STRONG.GPU desc[UR20][R6.64+0x400], R14 ;  /* 0x0004000e0600798e */ /* 0x0001e4000c12e514 */
.L_x_189:
[----:B------:R-:W-:Y:S05]  /*25a0*/  BSYNC.RECONVERGENT B1 ;  /* 0x0000000000017941 */ /* 0x000fea0003800200 */
.L_x_188:
[----:B------:R-:W-:Y:S04]  /*25b0*/  BSSY.RECONVERGENT B1, `(.L_x_190) ;  /* 0x0000005000017945 */ /* 0x000fe80003800200 */
[----:B------:R-:W-:Y:S05]  /*25c0*/  @!P1 BRA `(.L_x_191) ;  /* 0x00000000000c9947 */ /* 0x000fea0003800000 */
[----:B0-----:R-:W-:Y:S02]  /*25d0*/  IMAD.MOV.U32 R14, RZ, RZ, R13 ;  /* 0x000000ffff0e7224 */ /* 0x001fe400078e000d */
[----:B------:R-:W-:-:S05]  /*25e0*/  IMAD.MOV.U32 R15, RZ, RZ, RZ ;  /* 0x000000ffff0f7224 */ /* 0x000fca00078e00ff */
[----:B------:R1:W-:Y:S02]  /*25f0*/  REDG.E.ADD.64.STRONG.GPU desc[UR20][R6.64+0xc00], R14 ;  /* 0x000c000e0600798e */ /* 0x0003e4000c12e514 */
.L_x_191:
[----:B------:R-:W-:Y:S05]  /*2600*/  BSYNC.RECONVERGENT B1 ;  /* 0x0000000000017941 */ /* 0x000fea0003800200 */
.L_x_190:
[----:B------:R-:W-:Y:S01]  /*2610*/  ISETP.NE.AND P6, PT, R17, RZ, PT ;  /* 0x000000ff1100720c */ /* 0x000fe20003fc5270 */
[----:B------:R-:W-:Y:S01]  /*2620*/  BSSY.RECONVERGENT B1, `(.L_x_192) ;  /* 0x000000b000017945 */ /* 0x000fe20003800200 */
[----:B------:R-:W-:Y:S02]  /*2630*/  ISETP.NE.AND P0, PT, R9, UR27, PT ;  /* 0x0000001b09007c0c */ /* 0x000fe4000bf05270 */
[----:B------:R-:W-:Y:S02]  /*2640*/  ISETP.NE.AND P1, PT, R18, RZ, PT ;  /* 0x000000ff1200720c */ /* 0x000fe40003f25270 */
[----:B--2---:R-:W-:Y:S02]  /*2650*/  ISETP.NE.AND P2, PT, R19, RZ, PT ;  /* 0x000000ff1300720c */ /* 0x004fe40003f45270 */
[----:B------:R-:W-:Y:S02]  /*2660*/  ISETP.NE.AND P3, PT, R16, RZ, PT ;  /* 0x000000ff1000720c */ /* 0x000fe40003f65270 */
[----:B------:R-:W-:-:S02]  /*2670*/  ISETP.NE.AND P4, PT, R12, RZ, PT ;  /* 0x000000ff0c00720c */ /* 0x000fc40003f85270 */
[----:B------:R-:W-:Y:S01]  /*2680*/  ISETP.NE.AND P5, PT, R10, RZ, PT ;  /* 0x000000ff0a00720c */ /* 0x000fe20003fa5270 */
[----:B------:R-:W-:-:S12]  /*2690*/  @!P6 BRA `(.L_x_193) ;  /* 0x00000000000ce947 */ /* 0x000fd80003800000 */
[----:B01----:R-:W-:Y:S02]  /*26a0*/  IMAD.MOV.U32 R14, RZ, RZ, R17 ;  /* 0x000000ffff0e7224 */ /* 0x003fe400078e0011 */
[----:B------:R-:W-:-:S05]  /*26b0*/  IMAD.MOV.U32 R15, RZ, RZ, RZ ;  /* 0x000000ffff0f7224 */ /* 0x000fca00078e00ff */
[----:B------:R2:W-:Y:S02]  /*26c0*/  REDG.E.ADD.64.STRONG.GPU desc[UR20][R6.64+0x1400], R14 ;  /* 0x0014000e0600798e */ /* 0x0005e4000c12e514 */
.L_x_193:
[----:B------:R-:W-:Y:S05]  /*26d0*/  BSYNC.RECONVERGENT B1 ;  /* 0x0000000000017941 */ /* 0x000fea0003800200 */
.L_x_192:
[----:B------:R-:W-:Y:S04]  /*26e0*/  BSSY.RECONVERGENT B1, `(.L_x_194) ;  /* 0x0000005000017945 */ /* 0x000fe80003800200 */
[----:B------:R-:W-:Y:S05]  /*26f0*/  @!P1 BRA `(.L_x_195) ;  /* 0x00000000000c9947 */ /* 0x000fea0003800000 */
[----:B012---:R-:W-:Y:S02]  /*2700*/  IMAD.MOV.U32 R14, RZ, RZ, R18 ;  /* 0x000000ffff0e7224 */ /* 0x007fe400078e0012 */
[----:B------:R-:W-:-:S05]  /*2710*/  IMAD.MOV.U32 R15, RZ, RZ, RZ ;  /* 0x000000ffff0f7224 */ /* 0x000fca00078e00ff */
[----:B------:R3:W-:Y:S02]  /*2720*/  REDG.E.ADD.64.STRONG.GPU desc[UR20][R6.64+0x1c00], R14 ;  /* 0x001c000e0600798e */ /* 0x0007e4000c12e514 */
.L_x_195:
[----:B------:R-:W-:Y:S05]  /*2730*/  BSYNC.RECONVERGENT B1 ;  /* 0x0000000000017941 */ /* 0x000fea0003800200 */
.L_x_194:
[----:B------:R-:W-:Y:S04]  /*2740*/  BSSY.RECONVERGENT B1, `(.L_x_196) ;  /* 0x0000005000017945 */ /* 0x000fe80003800200 */
[----:B------:R-:W-:Y:S05]  /*2750*/  @!P2 BRA `(.L_x_197) ;  /* 0x00000000000ca947 */ /* 0x000fea0003800000 */
[----:B0123--:R-:W-:Y:S01]  /*2760*/  MOV R14, R19 ;  /* 0x00000013000e7202 */ /* 0x00ffe20000000f00 */
[----:B------:R-:W-:-:S05]  /*2770*/  IMAD.MOV.U32 R15, RZ, RZ, RZ ;  /* 0x000000ffff0f7224 */ /* 0x000fca00078e00ff */
[----:B------:R4:W-:Y:S02]  /*2780*/  REDG.E.ADD.64.STRONG.GPU desc[UR20][R6.64+0x2400], R14 ;  /* 0x0024000e0600798e */ /* 0x0009e4000c12e514 */
.L_x_197:
[----:B------:R-:W-:Y:S05]  /*2790*/  BSYNC.RECONVERGENT B1 ;  /* 0x0000000000017941 */ /* 0x000fea0003800200 */
.L_x_196:
[----:B------:R-:W-:Y:S04]  /*27a0*/  BSSY.RECONVERGENT B1, `(.L_x_198) ;  /* 0x0000004000017945 */ /* 0x000fe80003800200 */
[----:B------:R-:W-:Y:S05]  /*27b0*/  @!P3 BRA `(.L_x_199) ;  /* 0x000000000008b947 */ /* 0x000fea0003800000 */
[----:B------:R-:W-:-:S05]  /*27c0*/  IMAD.MOV.U32 R17, RZ, RZ, RZ ;  /* 0x000000ffff117224 */ /* 0x000fca00078e00ff */
[----:B------:R0:W-:Y:S02]  /*27d0*/  REDG.E.ADD.64.STRONG.GPU desc[UR20][R6.64+0x2c00], R16 ;  /* 0x002c00100600798e */ /* 0x0001e4000c12e514 */
.L_x_199:
[----:B------:R-:W-:Y:S05]  /*27e0*/  BSYNC.RECONVERGENT B1 ;  /* 0x0000000000017941 */ /* 0x000fea0003800200 */
.L_x_198:
[----:B------:R-:W-:Y:S04]  /*27f0*/  BSSY.RECONVERGENT B1, `(.L_x_200) ;  /* 0x0000004000017945 */ /* 0x000fe80003800200 */
[----:B------:R-:W-:Y:S05]  /*2800*/  @!P4 BRA `(.L_x_201) ;  /* 0x000000000008c947 */ /* 0x000fea0003800000 */
[----:B------:R-:W-:-:S05]  /*2810*/  IMAD.MOV.U32 R13, RZ, RZ, RZ ;  /* 0x000000ffff0d7224 */ /* 0x000fca00078e00ff */
[----:B------:R0:W-:Y:S02]  /*2820*/  REDG.E.ADD.64.STRONG.GPU desc[UR20][R6.64+0x3400], R12 ;  /* 0x0034000c0600798e */ /* 0x0001e4000c12e514 */
.L_x_201:
[----:B------:R-:W-:Y:S05]  /*2830*/  BSYNC.RECONVERGENT B1 ;  /* 0x0000000000017941 */ /* 0x000fea0003800200 */
.L_x_200:
[----:B------:R-:W-:Y:S04]  /*2840*/  BSSY.RECONVERGENT B1, `(.L_x_202) ;  /* 0x0000004000017945 */ /* 0x000fe80003800200 */
[----:B------:R-:W-:Y:S05]  /*2850*/  @!P5 BRA `(.L_x_203) ;  /* 0x000000000008d947 */ /* 0x000fea0003800000 */
[----:B------:R-:W-:-:S05]  /*2860*/  IMAD.MOV.U32 R11, RZ, RZ, RZ ;  /* 0x000000ffff0b7224 */ /* 0x000fca00078e00ff */
[----:B------:R0:W-:Y:S02]  /*2870*/  REDG.E.ADD.64.STRONG.GPU desc[UR20][R6.64+0x3c00], R10 ;  /* 0x003c000a0600798e */ /* 0x0001e4000c12e514 */
.L_x_203:
[----:B------:R-:W-:Y:S05]  /*2880*/  BSYNC.RECONVERGENT B1 ;  /* 0x0000000000017941 */ /* 0x000fea0003800200 */
.L_x_202:
[----:B------:R-:W-:Y:S05]  /*2890*/  @P0 BRA `(.L_x_204) ;  /* 0xfffffff800f80947 */ /* 0x000fea000383ffff */
[----:B------:R-:W-:-:S07]  /*28a0*/  IMAD.U32 R3, RZ, RZ, UR27 ;  /* 0x0000001bff037e24 */ /* 0x000fce000f8e00ff */
.L_x_187:
[----:B------:R-:W-:-:S09]  /*28b0*/  UISETP.NE.AND UP0, UPT, UR24, URZ, UPT ;  /* 0x000000ff1800728c */ /* 0x000fd2000bf05270 */
[----:B------:R-:W-:Y:S05]  /*28c0*/  BRA.U !UP0, `(.L_x_152) ;  /* 0x0000000508687547 */ /* 0x000fea000b800000 */
[----:B------:R-:W-:-:S13]  /*28d0*/  ISETP.GE.U32.AND P0, PT, R8, 0x3, PT ;  /* 0x000000030800780c */ /* 0x000fda0003f06070 */
[----:B------:R-:W-:Y:S05]  /*28e0*/  @!P0 BRA `(.L_x_205) ;  /* 0x0000000000bc8947 */ /* 0x000fea0003800000 */
[----:B01234-:R-:W-:Y:S01]  /*28f0*/  IMAD R7, R3, 0x400, R0 ;  /* 0x0000040003077824 */ /* 0x01ffe200078e0200 */
[----:B------:R-:W-:Y:S04]  /*2900*/  BSSY.RECONVERGENT B1, `(.L_x_206) ;  /* 0x000000f000017945 */ /* 0x000fe80003800200 */
[----:B------:R-:W0:Y:S04]  /*2910*/  LDS R10, [R7+0x200] ;  /* 0x00020000070a7984 */ /* 0x000e280000000800 */
[----:B------:R-:W1:Y:S04]  /*2920*/  LDS R12, [R7+0x600] ;  /* 0x00060000070c7984 */ /* 0x000e680000000800 */
[----:B------:R-:W2:Y:S04]  /*2930*/  LDS R6, [R7+0xa00] ;  /* 0x000a000007067984 */ /* 0x000ea80000000800 */
[----:B------:R-:W3:Y:S01]  /*2940*/  LDS R2, [R7+0xe00] ;  /* 0x000e000007027984 */ /* 0x000ee20000000800 */
[----:B0-----:R-:W-:-:S02]  /*2950*/  ISETP.NE.AND P0, PT, R10, RZ, PT ;  /* 0x000000ff0a00720c */ /* 0x001fc40003f05270 */
[----:B-1----:R-:W-:Y:S02]  /*2960*/  ISETP.NE.AND P1, PT, R12, RZ, PT ;  /* 0x000000ff0c00720c */ /* 0x002fe40003f25270 */
[----:B--2---:R-:W-:Y:S02]  /*2970*/  ISETP.NE.AND P2, PT, R6, RZ, PT ;  /* 0x000000ff0600720c */ /* 0x004fe40003f45270 */
[----:B---3--:R-:W-:-:S07]  /*2980*/  ISETP.NE.AND P3, PT, R2, RZ, PT ;  /* 0x000000ff0200720c */ /* 0x008fce0003f65270 */
[----:B------:R-:W-:Y:S06]  /*2990*/  @!P0 BRA `(.L_x_207) ;  /* 0x0000000000148947 */ /* 0x000fec0003800000 */
[----:B------:R-:W0:Y:S01]  /*29a0*/  LDC.64 R8, c[0x0][0x380] ;  /* 0x0000e000ff087b82 */ /* 0x000e220000000a00 */
[----:B------:R-:W-:Y:S01]  /*29b0*/  LEA R7, R3, R4, 0x8 ;  /* 0x0000000403077211 */ /* 0x000fe200078e40ff */
[----:B------:R-:W-:-:S04]  /*29c0*/  IMAD.MOV.U32 R11, RZ, RZ, RZ ;  /* 0x000000ffff0b7224 */ /* 0x000fc800078e00ff */
[----:B0-----:R-:W-:-:S05]  /*29d0*/  IMAD.WIDE.U32 R8, R7, 0x8, R8 ;  /* 0x0000000807087825 */ /* 0x001fca00078e0008 */
[----:B------:R0:W-:Y:S02]  /*29e0*/  REDG.E.ADD.64.STRONG.GPU desc[UR20][R8.64+0x400], R10 ;  /* 0x0004000a0800798e */ /* 0x0001e4000c12e514 */
.L_x_207:
[----:B------:R-:W-:Y:S05]  /*29f0*/  BSYNC.RECONVERGENT B1 ;  /* 0x0000000000017941 */ /* 0x000fea0003800200 */
.L_x_206:
[----:B------:R-:W-:Y:S04]  /*2a00*/  BSSY.RECONVERGENT B1, `(.L_x_208) ;  /* 0x0000009000017945 */ /* 0x000fe80003800200 */
[----:B------:R-:W-:Y:S05]  /*2a10*/  @!P1 BRA `(.L_x_209) ;  /* 0x00000000001c9947 */ /* 0x000fea0003800000 */
[----:B0-----:R-:W0:Y:S01]  /*2a20*/  LDC.64 R8, c[0x0][0x380] ;  /* 0x0000e000ff087b82 */ /* 0x001e220000000a00 */
[----:B------:R-:W-:Y:S02]  /*2a30*/  IMAD R7, R3, 0x100, R4 ;  /* 0x0000010003077824 */ /* 0x000fe400078e0204 */
[----:B------:R-:W-:Y:S02]  /*2a40*/  IMAD.MOV.U32 R10, RZ, RZ, R12 ;  /* 0x000000ffff0a7224 */ /* 0x000fe400078e000c */
[----:B------:R-:W-:Y:S02]  /*2a50*/  VIADD R7, R7, 0x100 ;  /* 0x0000010007077836 */ /* 0x000fe40000000000 */
[----:B------:R-:W-:Y:S02]  /*2a60*/  IMAD.MOV.U32 R11, RZ, RZ, RZ ;  /* 0x000000ffff0b7224 */ /* 0x000fe400078e00ff */
[----:B0-----:R-:W-:-:S05]  /*2a70*/  IMAD.WIDE.U32 R8, R7, 0x8, R8 ;  /* 0x0000000807087825 */ /* 0x001fca00078e0008 */
[----:B------:R1:W-:Y:S02]  /*2a80*/  REDG.E.ADD.64.STRONG.GPU desc[UR20][R8.64+0x400], R10 ;  /* 0x0004000a0800798e */ /* 0x0003e4000c12e514 */
.L_x_209:
[----:B------:R-:W-:Y:S05]  /*2a90*/  BSYNC.RECONVERGENT B1 ;  /* 0x0000000000017941 */ /* 0x000fea0003800200 */
.L_x_208:
[----:B------:R-:W-:Y:S04]  /*2aa0*/  BSSY.RECONVERGENT B1, `(.L_x_210) ;  /* 0x0000008000017945 */ /* 0x000fe80003800200 */
[----:B------:R-:W-:Y:S05]  /*2ab0*/  @!P2 BRA `(.L_x_211) ;  /* 0x000000000018a947 */ /* 0x000fea0003800000 */
[----:B01----:R-:W0:Y:S01]  /*2ac0*/  LDC.64 R8, c[0x0][0x380] ;  /* 0x0000e000ff087b82 */ /* 0x003e220000000a00 */
[----:B------:R-:W-:-:S05]  /*2ad0*/  IMAD R7, R3, 0x100, R4 ;  /* 0x0000010003077824 */ /* 0x000fca00078e0204 */
[----:B------:R-:W-:-:S05]  /*2ae0*/  IADD3 R7, PT, PT, R7, 0x200, RZ ;  /* 0x0000020007077810 */ /* 0x000fca0007ffe0ff */
[----:B0-----:R-:W-:-:S04]  /*2af0*/  IMAD.WIDE.U32 R8, R7, 0x8, R8 ;  /* 0x0000000807087825 */ /* 0x001fc800078e0008 */
[----:B------:R-:W-:-:S05]  /*2b00*/  IMAD.MOV.U32 R7, RZ, RZ, RZ ;  /* 0x000000ffff077224 */ /* 0x000fca00078e00ff */
[----:B------:R2:W-:Y:S02]  /*2b10*/  REDG.E.ADD.64.STRONG.GPU desc[UR20][R8.64+0x400], R6 ;  /* 0x000400060800798e */ /* 0x0005e4000c12e514 */
.L_x_211:
[----:B------:R-:W-:Y:S05]  /*2b20*/  BSYNC.RECONVERGENT B1 ;  /* 0x0000000000017941 */ /* 0x000fea0003800200 */
.L_x_210:
[----:B------:R-:W-:Y:S04]  /*2b30*/  BSSY.RECONVERGENT B1, `(.L_x_212) ;  /* 0x0000009000017945 */ /* 0x000fe80003800200 */
[----:B------:R-:W-:Y:S05]  /*2b40*/  @!P3 BRA `(.L_x_213) ;  /* 0x00000000001cb947 */ /* 0x000fea0003800000 */
[----:B--2---:R-:W2:Y:S01]  /*2b50*/  LDC.64 R6, c[0x0][0x380] ;  /* 0x0000e000ff067b82 */ /* 0x004ea20000000a00 */
[----:B01----:R-:W-:Y:S02]  /*2b60*/  IMAD R9, R3, 0x100, R4 ;  /* 0x0000010003097824 */ /* 0x003fe400078e0204 */
[----:B------:R-:W-:Y:S02]  /*2b70*/  IMAD.MOV.U32 R8, RZ, RZ, R2 ;  /* 0x000000ffff087224 */ /* 0x000fe400078e0002 */
[----:B------:R-:W-:-:S04]  /*2b80*/  VIADD R9, R9, 0x300 ;  /* 0x0000030009097836 */ /* 0x000fc80000000000 */
[----:B--2---:R-:W-:-:S04]  /*2b90*/  IMAD.WIDE.U32 R6, R9, 0x8, R6 ;  /* 0x0000000809067825 */ /* 0x004fc800078e0006 */
[----:B------:R-:W-:-:S05]  /*2ba0*/  IMAD.MOV.U32 R9, RZ, RZ, RZ ;  /* 0x000000ffff097224 */ /* 0x000fca00078e00ff */
[----:B------:R3:W-:Y:S02]  /*2bb0*/  REDG.E.ADD.64.STRONG.GPU desc[UR20][R6.64+0x400], R8 ;  /* 0x000400080600798e */ /* 0x0007e4000c12e514 */
.L_x_213:
[----:B------:R-:W-:Y:S05]  /*2bc0*/  BSYNC.RECONVERGENT B1 ;  /* 0x0000000000017941 */ /* 0x000fea0003800200 */
.L_x_212:
[----:B------:R-:W-:-:S07]  /*2bd0*/  VIADD R3, R3, 0x4 ;  /* 0x0000000403037836 */ /* 0x000fce0000000000 */
.L_x_205:
[----:B------:R-:W-:-:S09]  /*2be0*/  UISETP.NE.AND UP0, UPT, UR25, URZ, UPT ;  /* 0x000000ff1900728c */ /* 0x000fd2000bf05270 */
[----:B------:R-:W-:Y:S05]  /*2bf0*/  BRA.U !UP0, `(.L_x_152) ;  /* 0x00000001089c7547 */ /* 0x000fea000b800000 */
[----:B------:R-:W-:-:S13]  /*2c00*/  ISETP.NE.AND P0, PT, R5, RZ, PT ;  /* 0x000000ff0500720c */ /* 0x000fda0003f05270 */
[----:B------:R-:W-:Y:S05]  /*2c10*/  @!P0 BRA `(.L_x_214) ;  /* 0x0000000000648947 */ /* 0x000fea0003800000 */
[----:B01234-:R-:W-:Y:S01]  /*2c20*/  LEA R6, R3, R0, 0xa ;  /* 0x0000000003067211 */ /* 0x01ffe200078e50ff */
[----:B------:R-:W-:Y:S04]  /*2c30*/  BSSY.RECONVERGENT B1, `(.L_x_215) ;  /* 0x000000c000017945 */ /* 0x000fe80003800200 */
[----:B------:R-:W0:Y:S04]  /*2c40*/  LDS R2, [R6+0x200] ;  /* 0x0002000006027984 */ /* 0x000e280000000800 */
[----:B------:R-:W1:Y:S01]  /*2c50*/  LDS R5, [R6+0x600] ;  /* 0x0006000006057984 */ /* 0x000e620000000800 */
[----:B0-----:R-:W-:-:S02]  /*2c60*/  ISETP.NE.AND P0, PT, R2, RZ, PT ;  /* 0x000000ff0200720c */ /* 0x001fc40003f05270 */
[----:B-1----:R-:W-:-:S11]  /*2c70*/  ISETP.NE.AND P1, PT, R5, RZ, PT ;  /* 0x000000ff0500720c */ /* 0x002fd60003f25270 */
[----:B------:R-:W-:Y:S05]  /*2c80*/  @!P0 BRA `(.L_x_216) ;  /* 0x0000000000188947 */ /* 0x000fea0003800000 */
[----:B------:R-:W0:Y:S01]  /*2c90*/  LDC.64 R6, c[0x0][0x380] ;  /* 0x0000e000ff067b82 */ /* 0x000e220000000a00 */
[----:B------:R-:W-:-:S04]  /*2ca0*/  IMAD R9, R3, 0x100, R4 ;  /* 0x0000010003097824 */ /* 0x000fc800078e0204 */
[----:B0-----:R-:W-:-:S04]  /*2cb0*/  IMAD.WIDE.U32 R8, R9, 0x8, R6 ;  /* 0x0000000809087825 */ /* 0x001fc800078e0006 */
[----:B------:R-:W-:Y:S02]  /*2cc0*/  IMAD.MOV.U32 R6, RZ, RZ, R2 ;  /* 0x000000ffff067224 */ /* 0x000fe400078e0002 */
[----:B------:R-:W-:-:S05]  /*2cd0*/  IMAD.MOV.U32 R7, RZ, RZ, RZ ;  /* 0x000000ffff077224 */ /* 0x000fca00078e00ff */
[----:B------:R0:W-:Y:S02]  /*2ce0*/  REDG.E.ADD.64.STRONG.GPU desc[UR20][R8.64+0x400], R6 ;  /* 0x000400060800798e */ /* 0x0001e4000c12e514 */
.L_x_216:
[----:B------:R-:W-:Y:S05]  /*2cf0*/  BSYNC.RECONVERGENT B1 ;  /* 0x0000000000017941 */ /* 0x000fea0003800200 */
.L_x_215:
[----:B------:R-:W-:Y:S04]  /*2d00*/  BSSY.RECONVERGENT B1, `(.L_x_217) ;  /* 0x0000009000017945 */ /* 0x000fe80003800200 */
[----:B------:R-:W-:Y:S05]  /*2d10*/  @!P1 BRA `(.L_x_218) ;  /* 0x00000000001c9947 */ /* 0x000fea0003800000 */
[----:B0-----:R-:W0:Y:S01]  /*2d20*/  LDC.64 R6, c[0x0][0x380] ;  /* 0x0000e000ff067b82 */ /* 0x001e220000000a00 */
[----:B------:R-:W-:-:S04]  /*2d30*/  IMAD R2, R3, 0x100, R4 ;  /* 0x0000010003027824 */ /* 0x000fc800078e0204 */
[----:B------:R-:W-:-:S04]  /*2d40*/  VIADD R9, R2, 0x100 ;  /* 0x0000010002097836 */ /* 0x000fc80000000000 */
[----:B0-----:R-:W-:-:S04]  /*2d50*/  IMAD.WIDE.U32 R8, R9, 0x8, R6 ;  /* 0x0000000809087825 */ /* 0x001fc800078e0006 */
[----:B------:R-:W-:Y:S02]  /*2d60*/  HFMA2 R7, -RZ, RZ, 0, 0 ;  /* 0x00000000ff077431 */ /* 0x000fe400000001ff */
[----:B------:R-:W-:-:S05]  /*2d70*/  IMAD.MOV.U32 R6, RZ, RZ, R5 ;  /* 0x000000ffff067224 */ /* 0x000fca00078e0005 */
[----:B------:R1:W-:Y:S02]  /*2d80*/  REDG.E.ADD.64.STRONG.GPU desc[UR20][R8.64+0x400], R6 ;  /* 0x000400060800798e */ /* 0x0003e4000c12e514 */
.L_x_218:
[----:B------:R-:W-:Y:S05]  /*2d90*/  BSYNC.RECONVERGENT B1 ;  /* 0x0000000000017941 */ /* 0x000fea0003800200 */
.L_x_217:
[----:B------:R-:W-:-:S07]  /*2da0*/  VIADD R3, R3, 0x2 ;  /* 0x0000000203037836 */ /* 0x000fce0000000000 */
.L_x_214:
[----:B------:R-:W-:-:S09]  /*2db0*/  UISETP.NE.AND UP0, UPT, UR9, URZ, UPT ;  /* 0x000000ff0900728c */ /* 0x000fd2000bf05270 */
[----:B------:R-:W-:Y:S05]  /*2dc0*/  BRA.U !UP0, `(.L_x_152) ;  /* 0x0000000108287547 */ /* 0x000fea000b800000 */
[----:B------:R-:W-:-:S05]  /*2dd0*/  IMAD R2, R3, 0x400, R0 ;  /* 0x0000040003027824 */ /* 0x000fca00078e0200 */
[----:B------:R-:W5:Y:S02]  /*2de0*/  LDS R5, [R2+0x200] ;  /* 0x0002000002057984 */ /* 0x000f640000000800 */
[----:B-----5:R-:W-:-:S13]  /*2df0*/  ISETP.NE.AND P0, PT, R5, RZ, PT ;  /* 0x000000ff0500720c */ /* 0x020fda0003f05270 */
[----:B------:R-:W-:Y:S05]  /*2e00*/  @!P0 BRA `(.L_x_152) ;  /* 0x0000000000188947 */ /* 0x000fea0003800000 */
[----:B01234-:R-:W0:Y:S01]  /*2e10*/  LDC.64 R6, c[0x0][0x380] ;  /* 0x0000e000ff067b82 */ /* 0x01fe220000000a00 */
[----:B------:R-:W-:-:S04]  /*2e20*/  IMAD R3, R3, 0x100, R4 ;  /* 0x0000010003037824 */ /* 0x000fc800078e0204 */
[----:B0-----:R-:W-:-:S04]  /*2e30*/  IMAD.WIDE.U32 R2, R3, 0x8, R6 ;  /* 0x0000000803027825 */ /* 0x001fc800078e0006 */
[----:B------:R-:W-:Y:S02]  /*2e40*/  IMAD.MOV.U32 R6, RZ, RZ, R5 ;  /* 0x000000ffff067224 */ /* 0x000fe400078e0005 */
[----:B------:R-:W-:-:S05]  /*2e50*/  IMAD.MOV.U32 R7, RZ, RZ, RZ ;  /* 0x000000ffff077224 */ /* 0x000fca00078e00ff */
[----:B------:R0:W-:Y:S02]  /*2e60*/  REDG.E.ADD.64.STRONG.GPU desc[UR20][R2.64+0x400], R6 ;  /* 0x000400060200798e */ /* 0x0001e4000c12e514 */
.L_x_152:
[----:B------:R-:W-:Y:S05]  /*2e70*/  BSYNC.RECONVERGENT B0 ;  /* 0x0000000000007941 */ /* 0x000fea0003800200 */
.L_x_151:
[----:B------:R-:W-:Y:S01]  /*2e80*/  BAR.SYNC.DEFER_BLOCKING 0x0 ;  /* 0x0000000000007b1d */ /* 0x000fe20000010000 */
[----:B------:R-:W-:-:S04]  /*2e90*/  UIADD3 UR6, UP0, UPT, UR6, 0x1, URZ ;  /* 0x0000000106067890 */ /* 0x000fc8000ff1e0ff */
[----:B------:R-:W-:Y:S02]  /*2ea0*/  UIADD3.X UR7, UPT, UPT, URZ, UR7, URZ, UP0, !UPT ;  /* 0x00000007ff077290 */ /* 0x000fe400087fe4ff */
[----:B------:R-:W-:-:S04]  /*2eb0*/  UISETP.NE.U32.AND UP0, UPT, UR6, UR11, UPT ;  /* 0x0000000b0600728c */ /* 0x000fc8000bf05070 */
[----:B------:R-:W-:-:S09]  /*2ec0*/  UISETP.NE.AND.EX UP0, UPT, UR7, UR12, UPT, UP0 ;  /* 0x0000000c0700728c */ /* 0x000fd2000bf05300 */
[----:B------:R-:W-:Y:S05]  /*2ed0*/  BRA.U UP0, `(.L_x_219) ;  /* 0xffffffd100f07547 */ /* 0x000fea000b83ffff */
[----:B------:R-:W-:Y:S05]  /*2ee0*/  EXIT ;  /* 0x000000000000794d */ /* 0x000fea0003800000 */
.L_x_220:
        /* <DEDUP_REMOVED lines=9> */
.L_x_229:


//--------------------- .text._ZN3cub18CUB_300001_SM_10006detail10radix_sort31DeviceRadixSortSingleTileKernelINS1_5radix10policy_hubIiiyE10Policy1000ELNS0_9SortOrderE0EiiyNS1_21identity_decomposer_tEEEvPKT1_PSA_PKT2_PSE_T3_iiT4_ --------------------------
	.section	.text._ZN3cub18CUB_300001_SM_10006detail10radix_sort31DeviceRadixSortSingleTileKernelINS1_5radix10policy_hubIiiyE10Policy1000ELNS0_9SortOrderE0EiiyNS1_21identity_decomposer_tEEEvPKT1_PSA_PKT2_PSE_T3_iiT4_,"ax",@progbits
	.align	128
        .global         _ZN3cub18CUB_300001_SM_10006detail10radix_sort31DeviceRadixSortSingleTileKernelINS1_5radix10policy_hubIiiyE10Policy1000ELNS0_9SortOrderE0EiiyNS1_21identity_decomposer_tEEEvPKT1_PSA_PKT2_PSE_T3_iiT4_
        .type           _ZN3cub18CUB_300001_SM_10006detail10radix_sort31DeviceRadixSortSingleTileKernelINS1_5radix10policy_hubIiiyE10Policy1000ELNS0_9SortOrderE0EiiyNS1_21identity_decomposer_tEEEvPKT1_PSA_PKT2_PSE_T3_iiT4_,@function
        .size           _ZN3cub18CUB_300001_SM_10006detail10radix_sort31DeviceRadixSortSingleTileKernelINS1_5radix10policy_hubIiiyE10Policy1000ELNS0_9SortOrderE0EiiyNS1_21identity_decomposer_tEEEvPKT1_PSA_PKT2_PSE_T3_iiT4_,(.L_x_230 - _ZN3cub18CUB_300001_SM_10006detail10radix_sort31DeviceRadixSortSingleTileKernelINS1_5radix10policy_hubIiiyE10Policy1000ELNS0_9SortOrderE0EiiyNS1_21identity_decomposer_tEEEvPKT1_PSA_PKT2_PSE_T3_iiT4_)
        .other          _ZN3cub18CUB_300001_SM_10006detail10radix_sort31DeviceRadixSortSingleTileKernelINS1_5radix10policy_hubIiiyE10Policy1000ELNS0_9SortOrderE0EiiyNS1_21identity_decomposer_tEEEvPKT1_PSA_PKT2_PSE_T3_iiT4_,@"STO_CUDA_ENTRY STV_DEFAULT"
_ZN3cub18CUB_300001_SM_10006detail10radix_sort31DeviceRadixSortSingleTileKernelINS1_5radix10policy_hubIiiyE10Policy1000ELNS0_9SortOrderE0EiiyNS1_21identity_decomposer_tEEEvPKT1_PSA_PKT2_PSE_T3_iiT4_:
.text._ZN3cub18CUB_300001_SM_10006detail10radix_sort31DeviceRadixSortSingleTileKernelINS1_5radix10policy_hubIiiyE10Policy1000ELNS0_9SortOrderE0EiiyNS1_21identity_decomposer_tEEEvPKT1_PSA_PKT2_PSE_T3_iiT4_:
[----:B------:R-:W-:Y:S01]  /*0000*/  LDC R1, c[0x0][0x37c] ;  /* 0x0000df00ff017b82 */ /* 0x000fe20000000800 */
[----:B------:R-:W0:Y:S01]  /*0010*/  S2R R0, SR_TID.X ;  /* 0x0000000000007919 */ /* 0x000e220000002100 */
[----:B------:R-:W1:Y:S06]  /*0020*/  LDCU UR4, c[0x0][0x3a0] ;  /* 0x00007400ff0477ac */ /* 0x000e6c0008000800 */
[----:B------:R-:W2:Y:S01]  /*0030*/  LDC.64 R6, c[0x0][0x380] ;  /* 0x0000e000ff067b82 */ /* 0x000ea20000000a00 */
[----:B------:R-:W3:Y:S01]  /*0040*/  LDCU.64 UR8, c[0x0][0x358] ;  /* 0x00006b00ff0877ac */ /* 0x000ee20008000a00 */
[----:B------:R-:W4:Y:S01]  /*0050*/  LDCU UR10, c[0x0][0x3ac] ;  /* 0x00007580ff0a77ac */ /* 0x000f220008000800 */
[----:B0-----:R-:W-:-:S04]  /*0060*/  IMAD R9, R0, 0x13, RZ ;  /* 0x0000001300097824 */ /* 0x001fc800078e02ff */
[C---:B------:R-:W-:Y:S01]  /*0070*/  VIADD R4, R9.reuse, 0x1 ;  /* 0x0000000109047836 */ /* 0x040fe20000000000 */
[C---:B-1----:R-:W-:Y:S01]  /*0080*/  ISETP.GE.AND P6, PT, R9.reuse, UR4, PT ;  /* 0x0000000409007c0c */ /* 0x042fe2000bfc6270 */
[C---:B------:R-:W-:Y:S02]  /*0090*/  VIADD R8, R9.reuse, 0x5 ;  /* 0x0000000509087836 */ /* 0x040fe40000000000 */
[C---:B--2---:R-:W-:Y:S01]  /*00a0*/  IMAD.WIDE.U32 R6, R9.reuse, 0x4, R6 ;  /* 0x0000000409067825 */ /* 0x044fe200078e0006 */
[----:B------:R-:W-:Y:S02]  /*00b0*/  ISETP.GE.AND P5, PT, R4, UR4, PT ;  /* 0x0000000404007c0c */ /* 0x000fe4000bfa6270 */
[----:B------:R-:W-:Y:S01]  /*00c0*/  ISETP.GE.AND P1, PT, R8, UR4, PT ;  /* 0x0000000408007c0c */ /* 0x000fe2000bf26270 */
[C---:B------:R-:W-:Y:S01]  /*00d0*/  VIADD R5, R9.reuse, 0x2 ;  /* 0x0000000209057836 */ /* 0x040fe20000000000 */
[----:B------:R-:W-:Y:S01]  /*00e0*/  P2R R46, PR, RZ, 0x20 ;  /* 0x00000020ff2e7803 */ /* 0x000fe20000000000 */
[C---:B------:R-:W-:Y:S01]  /*00f0*/  VIADD R10, R9.reuse, 0x6 ;  /* 0x00000006090a7836 */ /* 0x040fe20000000000 */
[----:B------:R-:W-:Y:S01]  /*0100*/  P2R R49, PR, RZ, 0x2 ;  /* 0x00000002ff317803 */ /* 0x000fe20000000000 */
[----:B------:R-:W-:Y:S01]  /*0110*/  VIADD R4, R9, 0x3 ;  /* 0x0000000309047836 */ /* 0x000fe20000000000 */
[----:B------:R-:W-:Y:S01]  /*0120*/  ISETP.GE.AND P4, PT, R5, UR4, PT ;  /* 0x0000000405007c0c */ /* 0x000fe2000bf86270 */
[C---:B------:R-:W-:Y:S01]  /*0130*/  VIADD R5, R9.reuse, 0x4 ;  /* 0x0000000409057836 */ /* 0x040fe20000000000 */
[----:B------:R-:W-:Y:S01]  /*0140*/  ISETP.GE.AND P0, PT, R10, UR4, PT ;  /* 0x000000040a007c0c */ /* 0x000fe2000bf06270 */
[----:B------:R-:W-:Y:S01]  /*0150*/  VIADD R29, R9, 0x9 ;  /* 0x00000009091d7836 */ /* 0x000fe20000000000 */
[----:B------:R-:W-:Y:S01]  /*0160*/  ISETP.GE.AND P3, PT, R4, UR4, PT ;  /* 0x0000000404007c0c */ /* 0x000fe2000bf66270 */
[----:B---3--:R-:W2:Y:S01]  /*0170*/  @!P5 LDG.E R8, desc[UR8][R6.64+0x4] ;  /* 0x000004080608d981 */ /* 0x008ea2000c1e1900 */
[----:B------:R-:W-:Y:S01]  /*0180*/  ISETP.GE.AND P2, PT, R5, UR4, PT ;  /* 0x0000000405007c0c */ /* 0x000fe2000bf46270 */
[C---:B------:R-:W-:Y:S01]  /*0190*/  VIADD R4, R9.reuse, 0x7 ;  /* 0x0000000709047836 */ /* 0x040fe20000000000 */
[----:B------:R-:W-:Y:S01]  /*01a0*/  P2R R50, PR, RZ, 0x1 ;  /* 0x00000001ff327803 */ /* 0x000fe20000000000 */
[----:B------:R-:W3:Y:S01]  /*01b0*/  @!P1 LDG.E R35, desc[UR8][R6.64+0x14] ;  /* 0x0000140806239981 */ /* 0x000ee2000c1e1900 */
[C---:B------:R-:W-:Y:S01]  /*01c0*/  VIADD R5, R9.reuse, 0x8 ;  /* 0x0000000809057836 */ /* 0x040fe20000000000 */
[----:B------:R-:W-:Y:S01]  /*01d0*/  P2R R47, PR, RZ, 0x8 ;  /* 0x00000008ff2f7803 */ /* 0x000fe20000000000 */
[C---:B------:R-:W-:Y:S01]  /*01e0*/  VIADD R30, R9.reuse, 0xa ;  /* 0x0000000a091e7836 */ /* 0x040fe20000000000 */
[----:B------:R-:W4:Y:S01]  /*01f0*/  @!P4 LDG.E R10, desc[UR8][R6.64+0x8] ;  /* 0x00000808060ac981 */ /* 0x000f22000c1e1900 */
[C---:B------:R-:W-:Y:S01]  /*0200*/  VIADD R31, R9.reuse, 0xb ;  /* 0x0000000b091f7836 */ /* 0x040fe20000000000 */
[----:B------:R-:W-:Y:S01]  /*0210*/  P2R R48, PR, RZ, 0x4 ;  /* 0x00000004ff307803 */ /* 0x000fe20000000000 */
[C---:B------:R-:W-:Y:S01]  /*0220*/  VIADD R32, R9.reuse, 0xc ;  /* 0x0000000c09207836 */ /* 0x040fe20000000000 */
[----:B------:R-:W3:Y:S01]  /*0230*/  @!P3 LDG.E R11, desc[UR8][R6.64+0xc] ;  /* 0x00000c08060bb981 */ /* 0x000ee2000c1e1900 */
[----:B------:R-:W-:Y:S01]  /*0240*/  VIADD R33, R9, 0x10 ;  /* 0x0000001009217836 */ /* 0x000fe20000000000 */
[----:B------:R-:W-:-:S02]  /*0250*/  P2R R45, PR, RZ, 0x10 ;  /* 0x00000010ff2d7803 */ /* 0x000fc40000000000 */
[----:B------:R-:W3:Y:S04]  /*0260*/  @!P2 LDG.E R34, desc[UR8][R6.64+0x10] ;  /* 0x000010080622a981 */ /* 0x000ee8000c1e1900 */
[----:B------:R-:W3:Y:S01]  /*0270*/  @!P0 LDG.E R36, desc[UR8][R6.64+0x18] ;  /* 0x0000180806248981 */ /* 0x000ee2000c1e1900 */
[----:B------:R-:W-:-:S03]  /*0280*/  ISETP.GE.AND P0, PT, R4, UR4, PT ;  /* 0x0000000404007c0c */ /* 0x000fc6000bf06270 */
[----:B------:R-:W3:Y:S01]  /*0290*/  @!P6 LDG.E R61, desc[UR8][R6.64] ;  /* 0x00000008063de981 */ /* 0x000ee2000c1e1900 */
[----:B------:R-:W-:-:S09]  /*02a0*/  P2R R51, PR, RZ, 0x1 ;  /* 0x00000001ff337803 */ /* 0x000fd20000000000 */
[----:B------:R-:W3:Y:S01]  /*02b0*/  @!P0 LDG.E R37, desc[UR8][R6.64+0x1c] ;  /* 0x00001c0806258981 */ /* 0x000ee2000c1e1900 */
[----:B------:R-:W-:Y:S02]  /*02c0*/  ISETP.GE.AND P0, PT, R5, UR4, PT ;  /* 0x0000000405007c0c */ /* 0x000fe4000bf06270 */
[----:B------:R-:W0:Y:S02]  /*02d0*/  LDC.64 R4, c[0x0][0x390] ;  /* 0x0000e400ff047b82 */ /* 0x000e240000000a00 */
[----:B------:R-:W-:-:S09]  /*02e0*/  P2R R52, PR, RZ, 0x1 ;  /* 0x00000001ff347803 */ /* 0x000fd20000000000 */
[----:B------:R-:W3:Y:S01]  /*02f0*/  @!P0 LDG.E R38, desc[UR8][R6.64+0x20] ;  /* 0x0000200806268981 */ /* 0x000ee2000c1e1900 */
[----:B------:R-:W-:-:S04]  /*0300*/  ISETP.GE.AND P0, PT, R29, UR4, PT ;  /* 0x000000041d007c0c */ /* 0x000fc8000bf06270 */
[----:B------:R-:W-:-:S09]  /*0310*/  P2R R53, PR, RZ, 0x1 ;  /* 0x00000001ff357803 */ /* 0x000fd20000000000 */
[----:B------:R-:W3:Y:S01]  /*0320*/  @!P0 LDG.E R39, desc[UR8][R6.64+0x24] ;  /* 0x0000240806278981 */ /* 0x000ee2000c1e1900 */
[----:B------:R-:W-:Y:S01]  /*0330*/  ISETP.GE.AND P0, PT, R30, UR4, PT ;  /* 0x000000041e007c0c */ /* 0x000fe2000bf06270 */
[----:B------:R-:W-:-:S05]  /*0340*/  VIADD R30, R9, 0xd ;  /* 0x0000000d091e7836 */ /* 0x000fca0000000000 */
[----:B------:R-:W-:Y:S02]  /*0350*/  ISETP.GE.AND P1, PT, R30, UR4, PT ;  /* 0x000000041e007c0c */ /* 0x000fe4000bf26270 */
[----:B------:R-:W-:Y:S02]  /*0360*/  P2R R54, PR, RZ, 0x1 ;  /* 0x00000001ff367803 */ /* 0x000fe40000000000 */
[----:B------:R-:W-:-:S03]  /*0370*/  P2R R58, PR, RZ, 0x2 ;  /* 0x00000002ff3a7803 */ /* 0x000fc60000000000 */
[----:B------:R-:W3:Y:S01]  /*0380*/  @!P0 LDG.E R40, desc[UR8][R6.64+0x28] ;  /* 0x0000280806288981 */ /* 0x000ee2000c1e1900 */
[----:B------:R-:W-:-:S05]  /*0390*/  ISETP.GE.AND P0, PT, R31, UR4, PT ;  /* 0x000000041f007c0c */ /* 0x000fca000bf06270 */
[----:B------:R-:W3:Y:S01]  /*03a0*/  @!P1 LDG.E R62, desc[UR8][R6.64+0x34] ;  /* 0x00003408063e9981 */ /* 0x000ee2000c1e1900 */
[----:B------:R-:W-:-:S04]  /*03b0*/  ISETP.NE.AND P1, PT, R54, RZ, PT ;  /* 0x000000ff3600720c */ /* 0x000fc80003f25270 */
[----:B------:R-:W-:Y:S02]  /*03c0*/  P2R R57, PR, RZ, 0x2 ;  /* 0x00000002ff397803 */ /* 0x000fe40000000000 */
[----:B------:R-:W-:Y:S01]  /*03d0*/  ISETP.NE.AND P1, PT, R53, RZ, PT ;  /* 0x000000ff3500720c */ /* 0x000fe20003f25270 */
[----:B------:R-:W3:Y:S03]  /*03e0*/  @!P0 LDG.E R41, desc[UR8][R6.64+0x2c] ;  /* 0x00002c0806298981 */ /* 0x000ee6000c1e1900 */
[----:B------:R-:W-:Y:S02]  /*03f0*/  P2R R56, PR, RZ, 0x2 ;  /* 0x00000002ff387803 */ /* 0x000fe40000000000 */
[----:B------:R-:W-:Y:S02]  /*0400*/  ISETP.NE.AND P1, PT, R52, RZ, PT ;  /* 0x000000ff3400720c */ /* 0x000fe40003f25270 */
[----:B------:R-:W-:-:S02]  /*0410*/  P2R R60, PR, RZ, 0x1 ;  /* 0x00000001ff3c7803 */ /* 0x000fc40000000000 */
[----:B------:R-:W-:Y:S02]  /*0420*/  P2R R55, PR, RZ, 0x2 ;  /* 0x00000002ff377803 */ /* 0x000fe40000000000 */
[----:B------:R-:W-:Y:S02]  /*0430*/  ISETP.GE.AND P0, PT, R32, UR4, PT ;  /* 0x0000000420007c0c */ /* 0x000fe4000bf06270 */
[----:B------:R-:W-:Y:S01]  /*0440*/  ISETP.NE.AND P1, PT, R51, RZ, PT ;  /* 0x000000ff3300720c */ /* 0x000fe20003f25270 */
[----:B------:R-:W-:-:S03]  /*0450*/  VIADD R32, R9, 0xf ;  /* 0x0000000f09207836 */ /* 0x000fc60000000000 */
[----:B------:R-:W-:Y:S02]  /*0460*/  P2R R54, PR, RZ, 0x2 ;  /* 0x00000002ff367803 */ /* 0x000fe40000000000 */
[----:B------:R-:W-:Y:S02]  /*0470*/  ISETP.NE.AND P1, PT, R50, RZ, PT ;  /* 0x000000ff3200720c */ /* 0x000fe40003f25270 */
[----:B------:R-:W-:Y:S02]  /*0480*/  ISETP.GE.AND P3, PT, R32, UR4, PT ;  /* 0x0000000420007c0c */ /* 0x000fe4000bf66270 */
[----:B------:R-:W-:Y:S01]  /*0490*/  P2R R53, PR, RZ, 0x2 ;  /* 0x00000002ff357803 */ /* 0x000fe20000000000 */
[----:B------:R-:W3:Y:S01]  /*04a0*/  @!P0 LDG.E R42, desc[UR8][R6.64+0x30] ;  /* 0x00003008062a8981 */ /* 0x000ee2000c1e1900 */
[----:B------:R-:W-:Y:S01]  /*04b0*/  ISETP.NE.AND P1, PT, R49, RZ, PT ;  /* 0x000000ff3100720c */ /* 0x000fe20003f25270 */
[----:B------:R-:W-:-:S03]  /*04c0*/  VIADD R31, R9, 0xe ;  /* 0x0000000e091f7836 */ /* 0x000fc60000000000 */
[----:B------:R-:W-:Y:S01]  /*04d0*/  P2R R51, PR, RZ, 0x2 ;  /* 0x00000002ff337803 */ /* 0x000fe20000000000 */
[C---:B------:R-:W-:Y:S01]  /*04e0*/  VIADD R43, R9.reuse, 0x11 ;  /* 0x00000011092b7836 */ /* 0x040fe20000000000 */
[----:B------:R-:W-:Y:S01]  /*04f0*/  ISETP.NE.AND P1, PT, R48, RZ, PT ;  /* 0x000000ff3000720c */ /* 0x000fe20003f25270 */
[----:B------:R-:W-:Y:S01]  /*0500*/  VIADD R44, R9, 0x12 ;  /* 0x00000012092c7836 */ /* 0x000fe20000000000 */
[----:B------:R-:W-:Y:S02]  /*0510*/  ISETP.GE.AND P2, PT, R31, UR4, PT ;  /* 0x000000041f007c0c */ /* 0x000fe4000bf46270 */
[----:B------:R-:W-:Y:S02]  /*0520*/  P2R R49, PR, RZ, 0x2 ;  /* 0x00000002ff317803 */ /* 0x000fe40000000000 */
[----:B------:R-:W-:Y:S02]  /*0530*/  ISETP.NE.AND P1, PT, R47, RZ, PT ;  /* 0x000000ff2f00720c */ /* 0x000fe40003f25270 */
[----:B------:R-:W-:Y:S01]  /*0540*/  ISETP.GE.AND P4, PT, R33, UR4, PT ;  /* 0x0000000421007c0c */ /* 0x000fe2000bf86270 */
[----:B------:R-:W3:Y:S01]  /*0550*/  @!P3 LDG.E R47, desc[UR8][R6.64+0x3c] ;  /* 0x00003c08062fb981 */ /* 0x000ee2000c1e1900 */
[----:B------:R-:W-:-:S02]  /*0560*/  ISETP.GE.AND P5, PT, R43, UR4, PT ;  /* 0x000000042b007c0c */ /* 0x000fc4000bfa6270 */
[----:B------:R-:W-:Y:S02]  /*0570*/  ISETP.GE.AND P6, PT, R44, UR4, PT ;  /* 0x000000042c007c0c */ /* 0x000fe4000bfc6270 */
[----:B------:R-:W-:Y:S02]  /*0580*/  P2R R48, PR, RZ, 0x2 ;  /* 0x00000002ff307803 */ /* 0x000fe40000000000 */
[----:B------:R-:W-:-:S04]  /*0590*/  ISETP.NE.AND P1, PT, R45, RZ, PT ;  /* 0x000000ff2d00720c */ /* 0x000fc80003f25270 */
[----:B------:R-:W-:Y:S01]  /*05a0*/  P2R R45, PR, RZ, 0x2 ;  /* 0x00000002ff2d7803 */ /* 0x000fe20000000000 */
[----:B0-----:R-:W-:Y:S01]  /*05b0*/  IMAD.WIDE.U32 R4, R9, 0x4, R4 ;  /* 0x0000000409047825 */ /* 0x001fe200078e0004 */
[----:B------:R-:W-:Y:S01]  /*05c0*/  ISETP.NE.AND P1, PT, R46, RZ, PT ;  /* 0x000000ff2e00720c */ /* 0x000fe20003f25270 */
[----:B------:R-:W3:Y:S01]  /*05d0*/  @!P4 LDG.E R50, desc[UR8][R6.64+0x40] ;  /* 0x000040080632c981 */ /* 0x000ee2000c1e1900 */
[----:B------:R-:W-:-:S03]  /*05e0*/  P2R R59, PR, RZ, 0x1 ;  /* 0x00000001ff3b7803 */ /* 0x000fc60000000000 */
[----:B------:R-:W3:Y:S01]  /*05f0*/  @!P2 LDG.E R46, desc[UR8][R6.64+0x38] ;  /* 0x00003808062ea981 */ /* 0x000ee2000c1e1900 */
[----:B------:R-:W-:Y:S01]  /*0600*/  ISETP.GE.AND P0, PT, R9, UR4, PT ;  /* 0x0000000409007c0c */ /* 0x000fe2000bf06270 */
[----:B------:R-:W-:Y:S01]  /*0610*/  IMAD.MOV.U32 R30, RZ, RZ, -0x1 ;  /* 0xffffffffff1e7424 */ /* 0x000fe200078e00ff */
[----:B------:R-:W0:Y:S01]  /*0620*/  S2UR UR6, SR_CgaCtaId ;  /* 0x00000000000679c3 */ /* 0x000e220000008800 */
[----:B------:R-:W3:Y:S01]  /*0630*/  @!P5 LDG.E R9, desc[UR8][R6.64+0x44] ;  /* 0x000044080609d981 */ /* 0x000ee2000c1e1900 */
[----:B------:R-:W-:Y:S01]  /*0640*/  IMAD.MOV.U32 R31, RZ, RZ, -0x1 ;  /* 0xffffffffff1f7424 */ /* 0x000fe200078e00ff */
[----:B------:R-:W1:Y:S02]  /*0650*/  LDCU.64 UR4, c[0x0][0x3a8] ;  /* 0x00007500ff0477ac */ /* 0x000e640008000a00 */
[----:B------:R-:W3:Y:S03]  /*0660*/  @!P6 LDG.E R52, desc[UR8][R6.64+0x48] ;  /* 0x000048080634e981 */ /* 0x000ee6000c1e1900 */
[----:B------:R-:W-:Y:S06]  /*0670*/  BAR.SYNC.DEFER_BLOCKING 0x0 ;  /* 0x0000000000007b1d */ /* 0x000fec0000010000 */
[----:B------:R0:W5:Y:S01]  /*0680*/  @!P1 LDG.E R3, desc[UR8][R4.64+0x4] ;  /* 0x0000040804039981 */ /* 0x000162000c1e1900 */
[----:B------:R-:W-:-:S02]  /*0690*/  IMAD.MOV.U32 R32, RZ, RZ, -0x1 ;  /* 0xffffffffff207424 */ /* 0x000fc400078e00ff */
[----:B------:R-:W-:Y:S01]  /*06a0*/  IMAD.MOV.U32 R33, RZ, RZ, -0x1 ;  /* 0xffffffffff217424 */ /* 0x000fe200078e00ff */
[----:B------:R0:W5:Y:S01]  /*06b0*/  @!P0 LDG.E R2, desc[UR8][R4.64] ;  /* 0x0000000804028981 */ /* 0x000162000c1e1900 */
[----:B--2---:R-:W-:Y:S01]  /*06c0*/  @!P1 LOP3.LUT R30, R8, 0x80000000, RZ, 0x3c, !PT ;  /* 0x80000000081e9812 */ /* 0x004fe200078e3cff */
[----:B------:R-:W-:Y:S01]  /*06d0*/  IMAD.MOV.U32 R29, RZ, RZ, -0x1 ;  /* 0xffffffffff1d7424 */ /* 0x000fe200078e00ff */
[----:B------:R-:W-:Y:S01]  /*06e0*/  ISETP.NE.AND P1, PT, R45, RZ, PT ;  /* 0x000000ff2d00720c */ /* 0x000fe20003f25270 */
[----:B------:R2:W5:Y:S01]  /*06f0*/  @!P2 LDG.E R24, desc[UR8][R4.64+0x38] ;  /* 0x000038080418a981 */ /* 0x000562000c1e1900 */
[----:B-1----:R-:W-:-:S03]  /*0700*/  UIADD3 UR7, UPT, UPT, UR4, 0x6, URZ ;  /* 0x0000000604077890 */ /* 0x002fc6000fffe0ff */
[----:B------:R2:W5:Y:S01]  /*0710*/  @!P3 LDG.E R25, desc[UR8][R4.64+0x3c] ;  /* 0x00003c080419b981 */ /* 0x000562000c1e1900 */
[----:B------:R-:W-:-:S03]  /*0720*/  UIADD3 UR5, UPT, UPT, -UR4, UR5, URZ ;  /* 0x0000000504057290 */ /* 0x000fc6000fffe1ff */
[----:B------:R2:W5:Y:S04]  /*0730*/  @!P4 LDG.E R26, desc[UR8][R4.64+0x40] ;  /* 0x00004008041ac981 */ /* 0x000568000c1e1900 */
[----:B----4-:R-:W-:Y:S01]  /*0740*/  @!P1 LOP3.LUT R31, R10, 0x80000000, RZ, 0x3c, !PT ;  /* 0x800000000a1f9812 */ /* 0x010fe200078e3cff */
[----:B------:R2:W5:Y:S01]  /*0750*/  @!P1 LDG.E R12, desc[UR8][R4.64+0x8] ;  /* 0x00000808040c9981 */ /* 0x000562000c1e1900 */
[----:B------:R-:W-:-:S03]  /*0760*/  ISETP.NE.AND P1, PT, R48, RZ, PT ;  /* 0x000000ff3000720c */ /* 0x000fc60003f25270 */
[----:B------:R2:W5:Y:S04]  /*0770*/  @!P5 LDG.E R27, desc[UR8][R4.64+0x44] ;  /* 0x00004408041bd981 */ /* 0x000568000c1e1900 */
[----:B------:R2:W5:Y:S06]  /*0780*/  @!P6 LDG.E R28, desc[UR8][R4.64+0x48] ;  /* 0x00004808041ce981 */ /* 0x00056c000c1e1900 */
[----:B---3--:R-:W-:Y:S01]  /*0790*/  @!P1 LOP3.LUT R32, R11, 0x80000000, RZ, 0x3c, !PT ;  /* 0x800000000b209812 */ /* 0x008fe200078e3cff */
[----:B------:R2:W5:Y:S01]  /*07a0*/  @!P1 LDG.E R13, desc[UR8][R4.64+0xc] ;  /* 0x00000c08040d9981 */ /* 0x000562000c1e1900 */
[----:B------:R-:W-:-:S13]  /*07b0*/  ISETP.NE.AND P1, PT, R49, RZ, PT ;  /* 0x000000ff3100720c */ /* 0x000fda0003f25270 */
[----:B------:R-:W-:Y:S01]  /*07c0*/  @!P1 LOP3.LUT R33, R34, 0x80000000, RZ, 0x3c, !PT ;  /* 0x8000000022219812 */ /* 0x000fe200078e3cff */
[----:B------:R2:W5:Y:S01]  /*07d0*/  @!P1 LDG.E R14, desc[UR8][R4.64+0x10] ;  /* 0x00001008040e9981 */ /* 0x000562000c1e1900 */
[----:B------:R-:W-:Y:S01]  /*07e0*/  ISETP.NE.AND P1, PT, R51, RZ, PT ;  /* 0x000000ff3300720c */ /* 0x000fe20003f25270 */
[----:B------:R-:W-:-:S12]  /*07f0*/  IMAD.MOV.U32 R34, RZ, RZ, -0x1 ;  /* 0xffffffffff227424 */ /* 0x000fd800078e00ff */
        /* <DEDUP_REMOVED lines=15> */
[----:B------:R-:W-:Y:S01]  /*08f0*/  IMAD.MOV.U32 R38, RZ, RZ, -0x1 ;  /* 0xffffffffff267424 */ /* 0x000fe200078e00ff */
[----:B------:R-:W-:Y:S02]  /*0900*/  @!P0 LOP3.LUT R29, R61, 0x80000000, RZ, 0x3c, !PT ;  /* 0x800000003d1d8812 */ /* 0x000fe400078e3cff */
[----:B------:R-:W-:-:S09]  /*0910*/  ISETP.NE.AND P0, PT, R60, RZ, PT ;  /* 0x000000ff3c00720c */ /* 0x000fd20003f05270 */
[----:B------:R-:W-:Y:S01]  /*0920*/  @!P1 LOP3.LUT R38, R39, 0x80000000, RZ, 0x3c, !PT ;  /* 0x8000000027269812 */ /* 0x000fe200078e3cff */
[----:B------:R2:W5:Y:S01]  /*0930*/  @!P1 LDG.E R19, desc[UR8][R4.64+0x24] ;  /* 0x0000240804139981 */ /* 0x000562000c1e1900 */
[----:B------:R-:W-:Y:S01]  /*0940*/  ISETP.NE.AND P1, PT, R57, RZ, PT ;  /* 0x000000ff3900720c */ /* 0x000fe20003f25270 */
[----:B------:R-:W-:Y:S02]  /*0950*/  IMAD.MOV.U32 R39, RZ, RZ, -0x1 ;  /* 0xffffffffff277424 */ /* 0x000fe400078e00ff */
[----:B------:R2:W5:Y:S10]  /*0960*/  @!P0 LDG.E R21, desc[UR8][R4.64+0x2c] ;  /* 0x00002c0804158981 */ /* 0x000574000c1e1900 */
[----:B------:R-:W-:Y:S01]  /*0970*/  @!P1 LOP3.LUT R39, R40, 0x80000000, RZ, 0x3c, !PT ;  /* 0x8000000028279812 */ /* 0x000fe200078e3cff */
[----:B------:R-:W-:Y:S01]  /*0980*/  IMAD.MOV.U32 R40, RZ, RZ, -0x1 ;  /* 0xffffffffff287424 */ /* 0x000fe200078e00ff */
[----:B------:R2:W5:Y:S01]  /*0990*/  @!P1 LDG.E R20, desc[UR8][R4.64+0x28] ;  /* 0x0000280804149981 */ /* 0x000562000c1e1900 */
[----:B------:R-:W-:-:S02]  /*09a0*/  @!P0 LOP3.LUT R40, R41, 0x80000000, RZ, 0x3c, !PT ;  /* 0x8000000029288812 */ /* 0x000fc400078e3cff */
[----:B------:R-:W-:Y:S02]  /*09b0*/  ISETP.NE.AND P1, PT, R58, RZ, PT ;  /* 0x000000ff3a00720c */ /* 0x000fe40003f25270 */
[----:B------:R-:W-:Y:S01]  /*09c0*/  ISETP.NE.AND P0, PT, R59, RZ, PT ;  /* 0x000000ff3b00720c */ /* 0x000fe20003f05270 */
[----:B------:R-:W-:Y:S01]  /*09d0*/  IMAD.MOV.U32 R41, RZ, RZ, -0x1 ;  /* 0xffffffffff297424 */ /* 0x000fe200078e00ff */
[----:B------:R-:W-:Y:S02]  /*09e0*/  UMOV UR4, 0x400 ;  /* 0x0000040000047882 */ /* 0x000fe40000000000 */
[----:B0-----:R-:W-:-:S07]  /*09f0*/  ULEA UR4, UR6, UR4, 0x18 ;  /* 0x0000000406047291 */ /* 0x001fce000f8ec0ff */
[----:B------:R2:W5:Y:S02]  /*0a00*/  @!P1 LDG.E R23, desc[UR8][R4.64+0x34] ;  /* 0x0000340804179981 */ /* 0x000564000c1e1900 */
[----:B------:R-:W-:Y:S02]  /*0a10*/  @!P0 LOP3.LUT R41, R42, 0x80000000, RZ, 0x3c, !PT ;  /* 0x800000002a298812 */ /* 0x000fe400078e3cff */
[----:B------:R2:W5:Y:S01]  /*0a20*/  @!P0 LDG.E R22, desc[UR8][R4.64+0x30] ;  /* 0x0000300804168981 */ /* 0x000562000c1e1900 */
[----:B------:R-:W0:Y:S01]  /*0a30*/  S2R R42, SR_LANEID ;  /* 0x00000000002a7919 */ /* 0x000e220000000000 */
[----:B------:R-:W-:Y:S01]  /*0a40*/  IMAD.MOV.U32 R45, RZ, RZ, -0x1 ;  /* 0xffffffffff2d7424 */ /* 0x000fe200078e00ff */
[----:B------:R-:W-:Y:S02]  /*0a50*/  @!P3 LOP3.LUT R45, R47, 0x80000000, RZ, 0x3c, !PT ;  /* 0x800000002f2db812 */ /* 0x000fe400078e3cff */
[----:B------:R-:W-:Y:S01]  /*0a60*/  LEA R47, R0, UR4, 0x2 ;  /* 0x00000004002f7c11 */ /* 0x000fe2000f8e10ff */
[----:B------:R-:W-:Y:S01]  /*0a70*/  IMAD.MOV.U32 R44, RZ, RZ, -0x1 ;  /* 0xffffffffff2c7424 */ /* 0x000fe200078e00ff */
[----:B------:R-:W-:-:S02]  /*0a80*/  SHF.R.U32.HI R124, RZ, 0x5, R0 ;  /* 0x00000005ff7c7819 */ /* 0x000fc40000011600 */
[----:B------:R-:W-:Y:S01]  /*0a90*/  @!P2 LOP3.LUT R44, R46, 0x80000000, RZ, 0x3c, !PT ;  /* 0x800000002e2ca812 */ /* 0x000fe200078e3cff */
[----:B------:R-:W-:Y:S02]  /*0aa0*/  IMAD R51, R0, 0x80, R47 ;  /* 0x0000008000337824 */ /* 0x000fe400078e022f */
[----:B------:R-:W-:Y:S01]  /*0ab0*/  IMAD.MOV.U32 R46, RZ, RZ, -0x1 ;  /* 0xffffffffff2e7424 */ /* 0x000fe200078e00ff */
[----:B------:R-:W-:Y:S01]  /*0ac0*/  @!P4 LOP3.LUT R46, R50, 0x80000000, RZ, 0x3c, !PT ;  /* 0x80000000322ec812 */ /* 0x000fe200078e3cff */
[----:B------:R-:W-:Y:S01]  /*0ad0*/  IMAD.MOV.U32 R43, RZ, RZ, -0x1 ;  /* 0xffffffffff2b7424 */ /* 0x000fe200078e00ff */
[----:B------:R-:W-:Y:S01]  /*0ae0*/  @!P1 LOP3.LUT R43, R62, 0x80000000, RZ, 0x3c, !PT ;  /* 0x800000003e2b9812 */ /* 0x000fe200078e3cff */
[----:B------:R-:W-:Y:S01]  /*0af0*/  IMAD.MOV.U32 R48, RZ, RZ, -0x1 ;  /* 0xffffffffff307424 */ /* 0x000fe200078e00ff */
[----:B------:R-:W-:Y:S01]  /*0b00*/  @!P5 LOP3.LUT R48, R9, 0x80000000, RZ, 0x3c, !PT ;  /* 0x800000000930d812 */ /* 0x000fe200078e3cff */
[----:B------:R-:W-:Y:S01]  /*0b10*/  IMAD.MOV.U32 R49, RZ, RZ, -0x1 ;  /* 0xffffffffff317424 */ /* 0x000fe200078e00ff */
[----:B------:R-:W-:Y:S01]  /*0b20*/  @!P6 LOP3.LUT R49, R52, 0x80000000, RZ, 0x3c, !PT ;  /* 0x800000003431e812 */ /* 0x000fe200078e3cff */
[----:B------:R-:W-:Y:S01]  /*0b30*/  IMAD R53, R0, -0x38, R51 ;  /* 0xffffffc800357824 */ /* 0x000fe200078e0233 */
[----:B------:R-:W-:Y:S01]  /*0b40*/  LEA R50, R124, UR4, 0x2 ;  /* 0x000000047c327c11 */ /* 0x000fe2000f8e10ff */
[----:B--2---:R-:W-:Y:S06]  /*0b50*/  BAR.SYNC.DEFER_BLOCKING 0x0 ;  /* 0x0000000000007b1d */ /* 0x004fec0000010000 */
.L_x_222:
[----:B------:R-:W-:Y:S01]  /*0b60*/  UISETP.LT.AND UP0, UPT, UR5, 0x6, UPT ;  /* 0x000000060500788c */ /* 0x000fe2000bf01270 */
[----:B------:R-:W-:Y:S01]  /*0b70*/  STS [R47], RZ ;  /* 0x000000ff2f007388 */ /* 0x000fe20000000800 */
[----:B------:R-:W-:Y:S01]  /*0b80*/  UIADD3 UR6, UPT, UPT, UR7, -0x6, URZ ;  /* 0xfffffffa07067890 */ /* 0x000fe2000fffe0ff */
[----:B0-----:R-:W-:Y:S01]  /*0b90*/  ISETP.NE.AND P1, PT, R42, 0x1f, PT ;  /* 0x0000001f2a00780c */ /* 0x001fe20003f25270 */
[----:B------:R-:W-:Y:S01]  /*0ba0*/  USEL UR4, UR5, 0x6, UP0 ;  /* 0x0000000605047887 */ /* 0x000fe20008000000 */
[----:B------:R-:W-:Y:S01]  /*0bb0*/  STS [R47+0x400], RZ ;  /* 0x000400ff2f007388 */ /* 0x000fe20000000800 */
[C---:B------:R-:W-:Y:S01]  /*0bc0*/  ISETP.NE.AND P2, PT, R124.reuse, 0x6, PT ;  /* 0x000000067c00780c */ /* 0x040fe20003f45270 */
[----:B------:R-:W-:Y:S01]  /*0bd0*/  UISETP.GE.AND UP0, UPT, UR7, UR10, UPT ;  /* 0x0000000a0700728c */ /* 0x000fe2000bf06270 */
[----:B-1----:R-:W-:Y:S01]  /*0be0*/  SHF.R.U32.HI R4, RZ, UR6, R29 ;  /* 0x00000006ff047c19 */ /* 0x002fe2000801161d */
[----:B------:R-:W-:Y:S01]  /*0bf0*/  UBMSK UR4, URZ, UR4 ;  /* 0x00000004ff04729b */ /* 0x000fe20008000000 */
[----:B------:R-:W-:Y:S01]  /*0c00*/  STS [R47+0x800], RZ ;  /* 0x000800ff2f007388 */ /* 0x000fe20000000800 */
[----:B------:R-:W-:-:S03]  /*0c10*/  ISETP.NE.AND P3, PT, R124, 0x7, PT ;  /* 0x000000077c00780c */ /* 0x000fc60003f65270 */
[----:B------:R-:W-:Y:S01]  /*0c20*/  STS [R47+0xc00], RZ ;  /* 0x000c00ff2f007388 */ /* 0x000fe20000000800 */
[----:B------:R-:W-:-:S03]  /*0c30*/  LOP3.LUT R4, R4, UR4, RZ, 0xc0, !PT ;  /* 0x0000000404047c12 */ /* 0x000fc6000f8ec0ff */
[----:B------:R-:W-:Y:S02]  /*0c40*/  STS [R47+0x1000], RZ ;  /* 0x001000ff2f007388 */ /* 0x000fe40000000800 */
[----:B------:R-:W-:Y:S01]  /*0c50*/  IMAD.SHL.U32 R5, R4, 0x400, RZ ;  /* 0x0000040004057824 */ /* 0x000fe200078e00ff */
[----:B------:R-:W-:Y:S01]  /*0c60*/  SHF.R.U32.HI R4, RZ, 0x4, R4 ;  /* 0x00000004ff047819 */ /* 0x000fe20000011604 */
[----:B------:R-:W-:Y:S03]  /*0c70*/  STS [R47+0x1400], RZ ;  /* 0x001400ff2f007388 */ /* 0x000fe60000000800 */
[----:B------:R-:W-:Y:S01]  /*0c80*/  LOP3.LUT R54, R5, 0x7c00, RZ, 0xc0, !PT ;  /* 0x00007c0005367812 */ /* 0x000fe200078ec0ff */
[----:B------:R-:W-:Y:S01]  /*0c90*/  STS [R47+0x1800], RZ ;  /* 0x001800ff2f007388 */ /* 0x000fe20000000800 */
[----:B------:R-:W-:-:S03]  /*0ca0*/  LOP3.LUT R4, R4, 0xffffffe, RZ, 0xc0, !PT ;  /* 0x0ffffffe04047812 */ /* 0x000fc600078ec0ff */
[----:B------:R-:W-:Y:S01]  /*0cb0*/  STS [R47+0x1c00], RZ ;  /* 0x001c00ff2f007388 */ /* 0x000fe20000000800 */
[----:B------:R-:W-:Y:S02]  /*0cc0*/  IADD3 R54, PT, PT, R4, R47, R54 ;  /* 0x0000002f04367210 */ /* 0x000fe40007ffe036 */
[----:B------:R-:W-:Y:S01]  /*0cd0*/  SHF.R.U32.HI R4, RZ, UR6, R30 ;  /* 0x00000006ff047c19 */ /* 0x000fe2000801161e */
[----:B------:R-:W-:Y:S03]  /*0ce0*/  STS [R47+0x2000], RZ ;  /* 0x002000ff2f007388 */ /* 0x000fe60000000800 */
[----:B------:R-:W-:Y:S01]  /*0cf0*/  LOP3.LUT R4, R4, UR4, RZ, 0xc0, !PT ;  /* 0x0000000404047c12 */ /* 0x000fe2000f8ec0ff */
[----:B------:R-:W-:Y:S04]  /*0d00*/  STS [R47+0x2400], RZ ;  /* 0x002400ff2f007388 */ /* 0x000fe80000000800 */
[----:B------:R-:W-:Y:S01]  /*0d10*/  STS [R47+0x2800], RZ ;  /* 0x002800ff2f007388 */ /* 0x000fe20000000800 */
[----:B------:R-:W-:Y:S01]  /*0d20*/  IMAD.SHL.U32 R5, R4, 0x400, RZ ;  /* 0x0000040004057824 */ /* 0x000fe200078e00ff */
[----:B------:R-:W-:-:S02]  /*0d30*/  SHF.R.U32.HI R4, RZ, 0x4, R4 ;  /* 0x00000004ff047819 */ /* 0x000fc40000011604 */
[----:B------:R-:W-:Y:S02]  /*0d40*/  STS [R47+0x2c00], RZ ;  /* 0x002c00ff2f007388 */ /* 0x000fe40000000800 */
[----:B------:R-:W-:Y:S02]  /*0d50*/  LOP3.LUT R56, R5, 0x7c00, RZ, 0xc0, !PT ;  /* 0x00007c0005387812 */ /* 0x000fe400078ec0ff */
        /* <DEDUP_REMOVED lines=32> */
[----:B------:R-:W0:Y:S02]  /*0f60*/  LDS.U16 R52, [R54] ;  /* 0x0000000036347984 */ /* 0x000e240000000400 */
[----:B0-----:R-:W-:-:S05]  /*0f70*/  VIADD R5, R52, 0x1 ;  /* 0x0000000134057836 */ /* 0x001fca0000000000 */
[----:B------:R0:W-:Y:S04]  /*0f80*/  STS.U16 [R54], R5 ;  /* 0x0000000536007388 */ /* 0x0001e80000000400 */
[----:B------:R-:W1:Y:S01]  /*0f90*/  LDS.U16 R57, [R56] ;  /* 0x0000000038397984 */ /* 0x000e620000000400 */
[----:B0-----:R-:W-:Y:S01]  /*0fa0*/  IMAD.SHL.U32 R5, R4, 0x400, RZ ;  /* 0x0000040004057824 */ /* 0x001fe200078e00ff */
[----:B------:R-:W-:-:S04]  /*0fb0*/  SHF.R.U32.HI R4, RZ, 0x4, R4 ;  /* 0x00000004ff047819 */ /* 0x000fc80000011604 */
[----:B------:R-:W-:Y:S02]  /*0fc0*/  LOP3.LUT R60, R5, 0x7c00, RZ, 0xc0, !PT ;  /* 0x00007c00053c7812 */ /* 0x000fe400078ec0ff */
[----:B------:R-:W-:-:S04]  /*0fd0*/  LOP3.LUT R4, R4, 0xffffffe, RZ, 0xc0, !PT ;  /* 0x0ffffffe04047812 */ /* 0x000fc800078ec0ff */
[----:B------:R-:W-:Y:S02]  /*0fe0*/  IADD3 R60, PT, PT, R4, R47, R60 ;  /* 0x0000002f043c7210 */ /* 0x000fe40007ffe03c */
[----:B------:R-:W-:-:S04]  /*0ff0*/  SHF.R.U32.HI R4, RZ, UR6, R33 ;  /* 0x00000006ff047c19 */ /* 0x000fc80008011621 */
[----:B------:R-:W-:-:S05]  /*1000*/  LOP3.LUT R4, R4, UR4, RZ, 0xc0, !PT ;  /* 0x0000000404047c12 */ /* 0x000fca000f8ec0ff */
[----:B------:R-:W-:Y:S01]  /*1010*/  IMAD.SHL.U32 R6, R4, 0x400, RZ ;  /* 0x0000040004067824 */ /* 0x000fe200078e00ff */
[----:B------:R-:W-:-:S04]  /*1020*/  SHF.R.U32.HI R4, RZ, 0x4, R4 ;  /* 0x00000004ff047819 */ /* 0x000fc80000011604 */
[----:B------:R-:W-:Y:S02]  /*1030*/  LOP3.LUT R6, R6, 0x7c00, RZ, 0xc0, !PT ;  /* 0x00007c0006067812 */ /* 0x000fe400078ec0ff */
[----:B------:R-:W-:-:S04]  /*1040*/  LOP3.LUT R4, R4, 0xffffffe, RZ, 0xc0, !PT ;  /* 0x0ffffffe04047812 */ /* 0x000fc800078ec0ff */
[----:B------:R-:W-:Y:S01]  /*1050*/  IADD3 R62, PT, PT, R4, R47, R6 ;  /* 0x0000002f043e7210 */ /* 0x000fe20007ffe006 */
[----:B-1----:R-:W-:Y:S01]  /*1060*/  VIADD R7, R57, 0x1 ;  /* 0x0000000139077836 */ /* 0x002fe20000000000 */
[----:B------:R-:W-:-:S04]  /*1070*/  SHF.R.U32.HI R4, RZ, UR6, R34 ;  /* 0x00000006ff047c19 */ /* 0x000fc80008011622 */
[----:B------:R-:W-:Y:S01]  /*1080*/  STS.U16 [R56], R7 ;  /* 0x0000000738007388 */ /* 0x000fe20000000400 */
[----:B------:R-:W-:-:S03]  /*1090*/  LOP3.LUT R4, R4, UR4, RZ, 0xc0, !PT ;  /* 0x0000000404047c12 */ /* 0x000fc6000f8ec0ff */
        /* <DEDUP_REMOVED lines=129> */
[----:B------:R-:W-:Y:S01]  /*18b0*/  SHF.R.U32.HI R4, RZ, UR6, R49 ;  /* 0x00000006ff047c19 */ /* 0x000fe20008011631 */
[----:B------:R-:W0:Y:S03]  /*18c0*/  S2UR UR6, SR_CgaCtaId ;  /* 0x00000000000679c3 */ /* 0x000e260000008800 */
[----:B------:R-:W-:Y:S01]  /*18d0*/  LOP3.LUT R4, R4, UR4, RZ, 0xc0, !PT ;  /* 0x0000000404047c12 */ /* 0x000fe2000f8ec0ff */
[----:B------:R-:W-:-:S04]  /*18e0*/  UMOV UR4, 0x400 ;  /* 0x0000040000047882 */ /* 0x000fc80000000000 */
[----:B------:R-:W-:Y:S01]  /*18f0*/  IMAD.SHL.U32 R6, R4, 0x400, RZ ;  /* 0x0000040004067824 */ /* 0x000fe200078e00ff */
[----:B------:R-:W-:-:S04]  /*1900*/  SHF.R.U32.HI R4, RZ, 0x4, R4 ;  /* 0x00000004ff047819 */ /* 0x000fc80000011604 */
[----:B------:R-:W-:Y:S02]  /*1910*/  LOP3.LUT R6, R6, 0x7c00, RZ, 0xc0, !PT ;  /* 0x00007c0006067812 */ /* 0x000fe400078ec0ff */
[----:B------:R-:W-:-:S04]  /*1920*/  LOP3.LUT R4, R4, 0xffffffe, RZ, 0xc0, !PT ;  /* 0x0ffffffe04047812 */ /* 0x000fc800078ec0ff */
[----:B------:R-:W-:Y:S01]  /*1930*/  IADD3 R90, PT, PT, R4, R47, R6 ;  /* 0x0000002f045a7210 */ /* 0x000fe20007ffe006 */
[----:B-1----:R-:W-:Y:S01]  /*1940*/  VIADD R7, R85, 0x1 ;  /* 0x0000000155077836 */ /* 0x002fe20000000000 */
[----:B0-----:R-:W-:-:S04]  /*1950*/  ULEA UR4, UR6, UR4, 0x18 ;  /* 0x0000000406047291 */ /* 0x001fc8000f8ec0ff */
[----:B------:R-:W-:Y:S04]  /*1960*/  STS.U16 [R84], R7 ;  /* 0x0000000754007388 */ /* 0x000fe80000000400 */
[----:B------:R-:W0:Y:S02]  /*1970*/  LDS.U16 R87, [R86] ;  /* 0x0000000056577984 */ /* 0x000e240000000400 */
[----:B0-----:R-:W-:-:S05]  /*1980*/  VIADD R5, R87, 0x1 ;  /* 0x0000000157057836 */ /* 0x001fca0000000000 */
[----:B------:R-:W-:Y:S04]  /*1990*/  STS.U16 [R86], R5 ;  /* 0x0000000556007388 */ /* 0x000fe80000000400 */
[----:B------:R-:W0:Y:S02]  /*19a0*/  LDS.U16 R89, [R88] ;  /* 0x0000000058597984 */ /* 0x000e240000000400 */
[----:B0-----:R-:W-:-:S05]  /*19b0*/  VIADD R7, R89, 0x1 ;  /* 0x0000000159077836 */ /* 0x001fca0000000000 */
[----:B------:R-:W-:Y:S04]  /*19c0*/  STS.U16 [R88], R7 ;  /* 0x0000000758007388 */ /* 0x000fe80000000400 */
[----:B------:R-:W0:Y:S02]  /*19d0*/  LDS.U16 R91, [R90] ;  /* 0x000000005a5b7984 */ /* 0x000e240000000400 */
[----:B0-----:R-:W-:-:S05]  /*19e0*/  VIADD R5, R91, 0x1 ;  /* 0x000000015b057836 */ /* 0x001fca0000000000 */
[----:B------:R-:W-:Y:S01]  /*19f0*/  STS.U16 [R90], R5 ;  /* 0x000000055a007388 */ /* 0x000fe20000000400 */
[----:B------:R-:W-:Y:S06]  /*1a00*/  BAR.SYNC.DEFER_BLOCKING 0x0 ;  /* 0x0000000000007b1d */ /* 0x000fec0000010000 */
[----:B------:R-:W-:Y:S04]  /*1a10*/  LDS R92, [R51] ;  /* 0x00000000335c7984 */ /* 0x000fe80000000800 */
[----:B------:R-:W0:Y:S04]  /*1a20*/  LDS R93, [R51+0x4] ;  /* 0x00000400335d7984 */ /* 0x000e280000000800 */
[----:B------:R-:W1:Y:S04]  /*1a30*/  LDS R94, [R51+0x8] ;  /* 0x00000800335e7984 */ /* 0x000e680000000800 */
[----:B------:R-:W2:Y:S04]  /*1a40*/  LDS R95, [R51+0xc] ;  /* 0x00000c00335f7984 */ /* 0x000ea80000000800 */
[----:B------:R-:W3:Y:S04]  /*1a50*/  LDS R96, [R51+0x10] ;  /* 0x0000100033607984 */ /* 0x000ee80000000800 */
[----:B------:R-:W4:Y:S04]  /*1a60*/  LDS R97, [R51+0x14] ;  /* 0x0000140033617984 */ /* 0x000f280000000800 */
[----:B------:R-:W4:Y:S04]  /*1a70*/  LDS R98, [R51+0x18] ;  /* 0x0000180033627984 */ /* 0x000f280000000800 */
[----:B------:R-:W4:Y:S04]  /*1a80*/  LDS R99, [R51+0x1c] ;  /* 0x00001c0033637984 */ /* 0x000f280000000800 */
[----:B------:R-:W4:Y:S04]  /*1a90*/  LDS R100, [R51+0x20] ;  /* 0x0000200033647984 */ /* 0x000f280000000800 */
[----:B------:R-:W4:Y:S04]  /*1aa0*/  LDS R101, [R51+0x24] ;  /* 0x0000240033657984 */ /* 0x000f280000000800 */
[----:B------:R-:W4:Y:S04]  /*1ab0*/  LDS R102, [R51+0x28] ;  /* 0x0000280033667984 */ /* 0x000f280000000800 */
[----:B------:R-:W4:Y:S01]  /*1ac0*/  LDS R103, [R51+0x2c] ;  /* 0x00002c0033677984 */ /* 0x000f220000000800 */
[----:B0-----:R-:W-:-:S03]  /*1ad0*/  IMAD.IADD R93, R92, 0x1, R93 ;  /* 0x000000015c5d7824 */ /* 0x001fc600078e025d */
[----:B------:R-:W0:Y:S01]  /*1ae0*/  LDS R104, [R51+0x30] ;  /* 0x0000300033687984 */ /* 0x000e220000000800 */
[----:B-1----:R-:W-:-:S03]  /*1af0*/  IMAD.IADD R94, R94, 0x1, R93 ;  /* 0x000000015e5e7824 */ /* 0x002fc600078e025d */
[----:B------:R-:W1:Y:S01]  /*1b00*/  LDS R105, [R51+0x34] ;  /* 0x0000340033697984 */ /* 0x000e620000000800 */
[----:B--2---:R-:W-:-:S03]  /*1b10*/  IMAD.IADD R95, R95, 0x1, R94 ;  /* 0x000000015f5f7824 */ /* 0x004fc600078e025e */
[----:B------:R-:W2:Y:S01]  /*1b20*/  LDS R106, [R51+0x38] ;  /* 0x00003800336a7984 */ /* 0x000ea20000000800 */
[----:B---3--:R-:W-:-:S03]  /*1b30*/  IMAD.IADD R96, R96, 0x1, R95 ;  /* 0x0000000160607824 */ /* 0x008fc600078e025f */
[----:B------:R-:W3:Y:S01]  /*1b40*/  LDS R107, [R51+0x3c] ;  /* 0x00003c00336b7984 */ /* 0x000ee20000000800 */
[----:B----4-:R-:W-:-:S03]  /*1b50*/  IMAD.IADD R97, R97, 0x1, R96 ;  /* 0x0000000161617824 */ /* 0x010fc600078e0260 */
[----:B------:R-:W4:Y:S01]  /*1b60*/  LDS R108, [R51+0x40] ;  /* 0x00004000336c7984 */ /* 0x000f220000000800 */
[----:B------:R-:W-:-:S03]  /*1b70*/  IMAD.IADD R98, R98, 0x1, R97 ;  /* 0x0000000162627824 */ /* 0x000fc600078e0261 */
        /* <DEDUP_REMOVED lines=31> */
[----:B------:R-:W-:-:S04]  /*1d70*/  IMAD.IADD R114, R114, 0x1, R113 ;  /* 0x0000000172727824 */ /* 0x000fc800078e0271 */
[----:B0-----:R-:W-:-:S04]  /*1d80*/  IMAD.IADD R115, R115, 0x1, R114 ;  /* 0x0000000173737824 */ /* 0x001fc800078e0272 */
[----:B-1----:R-:W-:-:S04]  /*1d90*/  IMAD.IADD R116, R116, 0x1, R115 ;  /* 0x0000000174747824 */ /* 0x002fc800078e0273 */
[----:B--2---:R-:W-:-:S04]  /*1da0*/  IMAD.IADD R117, R117, 0x1, R116 ;  /* 0x0000000175757824 */ /* 0x004fc800078e0274 */
[----:B---3--:R-:W-:-:S04]  /*1db0*/  IMAD.IADD R118, R118, 0x1, R117 ;  /* 0x0000000176767824 */ /* 0x008fc800078e0275 */
[----:B----4-:R-:W-:-:S04]  /*1dc0*/  IMAD.IADD R119, R119, 0x1, R118 ;  /* 0x0000000177777824 */ /* 0x010fc800078e0276 */
[----:B------:R-:W-:-:S04]  /*1dd0*/  IMAD.IADD R120, R120, 0x1, R119 ;  /* 0x0000000178787824 */ /* 0x000fc800078e0277 */
[----:B------:R-:W-:-:S04]  /*1de0*/  IMAD.IADD R121, R121, 0x1, R120 ;  /* 0x0000000179797824 */ /* 0x000fc800078e0278 */
[----:B------:R-:W-:-:S04]  /*1df0*/  IMAD.IADD R122, R122, 0x1, R121 ;  /* 0x000000017a7a7824 */ /* 0x000fc800078e0279 */
[----:B------:R-:W-:-:S04]  /*1e00*/  IMAD.IADD R123, R123, 0x1, R122 ;  /* 0x000000017b7b7824 */ /* 0x000fc800078e027a */
[----:B------:R-:W-:-:S05]  /*1e10*/  IMAD.IADD R125, R4, 0x1, R123 ;  /* 0x00000001047d7824 */ /* 0x000fca00078e027b */
        /* <DEDUP_REMOVED lines=8> */
[----:B------:R-:W0:Y:S02]  /*1ea0*/  SHFL.UP P0, R126, R127, 0x10, RZ ;  /* 0x060000007f7e7989 */ /* 0x000e2400000000ff */
[----:B0-----:R-:W-:Y:S01]  /*1eb0*/  @P0 IMAD.IADD R126, R127, 0x1, R126 ;  /* 0x000000017f7e0824 */ /* 0x001fe200078e027e */
[----:B------:R-:W-:-:S03]  /*1ec0*/  ISETP.NE.AND P0, PT, R124, 0x1, PT ;  /* 0x000000017c00780c */ /* 0x000fc60003f05270 */
[----:B------:R-:W-:Y:S01]  /*1ed0*/  IMAD.IADD R125, R126, 0x1, -R125 ;  /* 0x000000017e7d7824 */ /* 0x000fe200078e0a7d */
[----:B------:R-:W-:Y:S01]  /*1ee0*/  @!P1 STS [R50+0x8400], R126 ;  /* 0x0084007e32009388 */ /* 0x000fe20000000800 */
[----:B------:R-:W-:Y:S01]  /*1ef0*/  BAR.SYNC.DEFER_BLOCKING 0x0 ;  /* 0x0000000000007b1d */ /* 0x000fe20000010000 */
[----:B------:R-:W-:-:S05]  /*1f00*/  ISETP.NE.AND P1, PT, R124, 0x4, PT ;  /* 0x000000047c00780c */ /* 0x000fca0003f25270 */
[----:B------:R-:W0:Y:S04]  /*1f10*/  LDS.128 R4, [UR4+0x8400] ;  /* 0x00840004ff047984 */ /* 0x000e280008000c00 */
[----:B------:R-:W1:Y:S01]  /*1f20*/  LDS.128 R8, [UR4+0x8410] ;  /* 0x00841004ff087984 */ /* 0x000e620008000c00 */
[C---:B0-----:R-:W-:Y:S01]  /*1f30*/  SEL R55, R4.reuse, R55, !P0 ;  /* 0x0000003704377207 */ /* 0x041fe20004000000 */
[----:B------:R-:W-:Y:S01]  /*1f40*/  IMAD.IADD R5, R4, 0x1, R5 ;  /* 0x0000000104057824 */ /* 0x000fe200078e0205 */
[----:B------:R-:W-:-:S03]  /*1f50*/  ISETP.NE.AND P0, PT, R124, 0x2, PT ;  /* 0x000000027c00780c */ /* 0x000fc60003f05270 */
[----:B------:R-:W-:Y:S01]  /*1f60*/  IMAD.IADD R6, R6, 0x1, R5 ;  /* 0x0000000106067824 */ /* 0x000fe200078e0205 */
[----:B------:R-:W-:Y:S02]  /*1f70*/  SEL R55, R5, R55, !P0 ;  /* 0x0000003705377207 */ /* 0x000fe40004000000 */
[----:B------:R-:W-:Y:S01]  /*1f80*/  ISETP.NE.AND P0, PT, R124, 0x3, PT ;  /* 0x000000037c00780c */ /* 0x000fe20003f05270 */
[----:B------:R-:W-:-:S03]  /*1f90*/  IMAD.IADD R7, R7, 0x1, R6 ;  /* 0x0000000107077824 */ /* 0x000fc600078e0206 */
[----:B------:R-:W-:Y:S01]  /*1fa0*/  SEL R55, R6, R55, !P0 ;  /* 0x0000003706377207 */ /* 0x000fe20004000000 */
[C---:B-1----:R-:W-:Y:S01]  /*1fb0*/  IMAD.IADD R8, R7.reuse, 0x1, R8 ;  /* 0x0000000107087824 */ /* 0x042fe200078e0208 */
[----:B------:R-:W-:Y:S02]  /*1fc0*/  ISETP.NE.AND P0, PT, R124, 0x5, PT ;  /* 0x000000057c00780c */ /* 0x000fe40003f05270 */
[----:B------:R-:W-:Y:S01]  /*1fd0*/  SEL R55, R7, R55, !P1 ;  /* 0x0000003707377207 */ /* 0x000fe20004800000 */
[----:B------:R-:W-:Y:S01]  /*1fe0*/  IMAD.IADD R9, R9, 0x1, R8 ;  /* 0x0000000109097824 */ /* 0x000fe200078e0208 */
[----:B------:R-:W-:Y:S02]  /*1ff0*/  ISETP.NE.AND P1, PT, R42, RZ, PT ;  /* 0x000000ff2a00720c */ /* 0x000fe40003f25270 */
[----:B------:R-:W-:Y:S01]  /*2000*/  SEL R55, R8, R55, !P0 ;  /* 0x0000003708377207 */ /* 0x000fe20004000000 */
[----:B------:R-:W-:Y:S01]  /*2010*/  IMAD.IADD R10, R10, 0x1, R9 ;  /* 0x000000010a0a7824 */ /* 0x000fe200078e0209 */
[----:B------:R-:W-:-:S02]  /*2020*/  ISETP.GT.U32.AND P0, PT, R0, 0x1f, PT ;  /* 0x0000001f0000780c */ /* 0x000fc40003f04070 */
[----:B------:R-:W-:Y:S01]  /*2030*/  SEL R55, R9, R55, !P2 ;  /* 0x0000003709377207 */ /* 0x000fe20005000000 */
[----:B------:R-:W-:Y:S01]  /*2040*/  IMAD.IADD R11, R11, 0x1, R10 ;  /* 0x000000010b0b7824 */ /* 0x000fe200078e020a */
[----:B------:R-:W-:Y:S02]  /*2050*/  ISETP.GT.U32.OR P2, PT, R0, 0x1f, P1 ;  /* 0x0000001f0000780c */ /* 0x000fe40000f44470 */
[----:B------:R-:W-:Y:S02]  /*2060*/  SEL R4, R125, RZ, P1 ;  /* 0x000000ff7d047207 */ /* 0x000fe40000800000 */
[----:B------:R-:W-:-:S05]  /*2070*/  SEL R55, R10, R55, !P3 ;  /* 0x000000370a377207 */ /* 0x000fca0005800000 */
[----:B------:R-:W-:Y:S01]  /*2080*/  @P0 IMAD.IADD R125, R55, 0x1, R4 ;  /* 0x00000001377d0824 */ /* 0x000fe200078e0204 */
[----:B------:R-:W-:-:S03]  /*2090*/  ISETP.NE.AND P0, PT, R0, RZ, PT ;  /* 0x000000ff0000720c */ /* 0x000fc60003f05270 */
[----:B------:R-:W-:-:S05]  /*20a0*/  @!P2 IMAD.U32 R125, R11, 0x10000, RZ ;  /* 0x000100000b7da824 */ /* 0x000fca00078e00ff */
[----:B------:R-:W-:Y:S01]  /*20b0*/  @!P2 STS [UR4+0x8428], R125 ;  /* 0x0084287dff00a988 */ /* 0x000fe20008000804 */
[----:B------:R-:W-:Y:S06]  /*20c0*/  BAR.SYNC.DEFER_BLOCKING 0x0 ;  /* 0x0000000000007b1d */ /* 0x000fec0000010000 */
[----:B------:R-:W0:Y:S02]  /*20d0*/  LDS R4, [UR4+0x8428] ;  /* 0x00842804ff047984 */ /* 0x000e240008000800 */
[----:B0-----:R-:W-:-:S05]  /*20e0*/  SEL R4, R4, RZ, P0 ;  /* 0x000000ff04047207 */ /* 0x001fca0000000000 */
[----:B------:R-:W-:-:S04]  /*20f0*/  IMAD.IADD R4, R4, 0x1, R125 ;  /* 0x0000000104047824 */ /* 0x000fc800078e027d */
[--C-:B------:R-:W-:Y:S01]  /*2100*/  IMAD.IADD R92, R92, 0x1, R4.reuse ;  /* 0x000000015c5c7824 */ /* 0x100fe200078e0204 */
[----:B------:R-:W-:Y:S01]  /*2110*/  STS [R51], R4 ;  /* 0x0000000433007388 */ /* 0x000fe20000000800 */
[--C-:B------:R-:W-:Y:S02]  /*2120*/  IMAD.IADD R6, R93, 0x1, R4.reuse ;  /* 0x000000015d067824 */ /* 0x100fe400078e0204 */
[--C-:B------:R-:W-:Y:S01]  /*2130*/  IMAD.IADD R94, R94, 0x1, R4.reuse ;  /* 0x000000015e5e7824 */ /* 0x100fe200078e0204 */
[----:B------:R-:W-:Y:S01]  /*2140*/  STS [R51+0x4], R92 ;  /* 0x0000045c33007388 */ /* 0x000fe20000000800 */
[--C-:B------:R-:W-:Y:S02]  /*2150*/  IMAD.IADD R8, R95, 0x1, R4.reuse ;  /* 0x000000015f087824 */ /* 0x100fe400078e0204 */
[--C-:B------:R-:W-:Y:S01]  /*2160*/  IMAD.IADD R96, R96, 0x1, R4.reuse ;  /* 0x0000000160607824 */ /* 0x100fe200078e0204 */
[----:B------:R-:W-:Y:S01]  /*2170*/  STS [R51+0x8], R6 ;  /* 0x0000080633007388 */ /* 0x000fe20000000800 */
[----:B------:R-:W-:-:S02]  /*2180*/  IMAD.IADD R10, R97, 0x1, R4 ;  /* 0x00000001610a7824 */ /* 0x000fc400078e0204 */
[--C-:B------:R-:W-:Y:S01]  /*2190*/  IMAD.IADD R98, R98, 0x1, R4.reuse ;  /* 0x0000000162627824 */ /* 0x100fe200078e0204 */
[----:B------:R-:W-:Y:S01]  /*21a0*/  STS [R51+0xc], R94 ;  /* 0x00000c5e33007388 */ /* 0x000fe20000000800 */
        /* <DEDUP_REMOVED lines=36> */
[----:B------:R-:W-:-:S03]  /*23f0*/  IMAD.IADD R150, R123, 0x1, R4 ;  /* 0x000000017b967824 */ /* 0x000fc600078e0204 */
[----:B------:R-:W-:Y:S04]  /*2400*/  STS [R51+0x40], R134 ;  /* 0x0000408633007388 */ /* 0x000fe80000000800 */
        /* <DEDUP_REMOVED lines=15> */
[----:B------:R-:W-:Y:S01]  /*2500*/  STS [R51+0x80], R150 ;  /* 0x0000809633007388 */ /* 0x000fe20000000800 */
[----:B------:R-:W-:Y:S06]  /*2510*/  BAR.SYNC.DEFER_BLOCKING 0x0 ;  /* 0x0000000000007b1d */ /* 0x000fec0000010000 */
[----:B------:R-:W0:Y:S04]  /*2520*/  LDS.U16 R5, [R54] ;  /* 0x0000000036057984 */ /* 0x000e280000000400 */
[----:B------:R-:W1:Y:S04]  /*2530*/  LDS.U16 R56, [R56] ;  /* 0x0000000038387984 */ /* 0x000e680000000400 */
[----:B------:R-:W2:Y:S04]  /*2540*/  LDS.U16 R58, [R58] ;  /* 0x000000003a3a7984 */ /* 0x000ea80000000400 */
[----:B------:R-:W3:Y:S04]  /*2550*/  LDS.U16 R60, [R60] ;  /* 0x000000003c3c7984 */ /* 0x000ee80000000400 */
[----:B------:R-:W4:Y:S04]  /*2560*/  LDS.U16 R62, [R62] ;  /* 0x000000003e3e7984 */ /* 0x000f280000000400 */
[----:B------:R-:W4:Y:S04]  /*2570*/  LDS.U16 R64, [R64] ;  /* 0x0000000040407984 */ /* 0x000f280000000400 */
[----:B------:R-:W4:Y:S04]  /*2580*/  LDS.U16 R66, [R66] ;  /* 0x0000000042427984 */ /* 0x000f280000000400 */
[----:B------:R-:W4:Y:S04]  /*2590*/  LDS.U16 R68, [R68] ;  /* 0x0000000044447984 */ /* 0x000f280000000400 */
[----:B------:R-:W4:Y:S04]  /*25a0*/  LDS.U16 R70, [R70] ;  /* 0x0000000046467984 */ /* 0x000f280000000400 */
[----:B------:R-:W4:Y:S04]  /*25b0*/  LDS.U16 R72, [R72] ;  /* 0x0000000048487984 */ /* 0x000f280000000400 */
[----:B------:R-:W4:Y:S01]  /*25c0*/  LDS.U16 R74, [R74] ;  /* 0x000000004a4a7984 */ /* 0x000f220000000400 */
[----:B0-----:R-:W-:-:S03]  /*25d0*/  IMAD.IADD R5, R52, 0x1, R5 ;  /* 0x0000000134057824 */ /* 0x001fc600078e0205 */
[----:B------:R-:W0:Y:S01]  /*25e0*/  LDS.U16 R76, [R76] ;  /* 0x000000004c4c7984 */ /* 0x000e220000000400 */
[----:B-1----:R-:W-:-:S03]  /*25f0*/  IMAD.IADD R56, R57, 0x1, R56 ;  /* 0x0000000139387824 */ /* 0x002fc600078e0238 */
[----:B------:R-:W1:Y:S01]  /*2600*/  LDS.U16 R78, [R78] ;  /* 0x000000004e4e7984 */ /* 0x000e620000000400 */
[----:B--2---:R-:W-:-:S03]  /*2610*/  IMAD.IADD R58, R59, 0x1, R58 ;  /* 0x000000013b3a7824 */ /* 0x004fc600078e023a */
[----:B------:R-:W2:Y:S01]  /*2620*/  LDS.U16 R80, [R80] ;  /* 0x0000000050507984 */ /* 0x000ea20000000400 */
[----:B---3--:R-:W-:-:S03]  /*2630*/  IMAD.IADD R60, R61, 0x1, R60 ;  /* 0x000000013d3c7824 */ /* 0x008fc600078e023c */
[----:B------:R-:W3:Y:S01]  /*2640*/  LDS.U16 R82, [R82] ;  /* 0x0000000052527984 */ /* 0x000ee20000000400 */
[----:B----4-:R-:W-:-:S03]  /*2650*/  IMAD.IADD R62, R63, 0x1, R62 ;  /* 0x000000013f3e7824 */ /* 0x010fc600078e023e */
[----:B------:R-:W4:Y:S01]  /*2660*/  LDS.U16 R84, [R84] ;  /* 0x0000000054547984 */ /* 0x000f220000000400 */
[----:B------:R-:W-:-:S03]  /*2670*/  IMAD.IADD R64, R65, 0x1, R64 ;  /* 0x0000000141407824 */ /* 0x000fc600078e0240 */
[----:B------:R-:W4:Y:S01]  /*2680*/  LDS.U16 R86, [R86] ;  /* 0x0000000056567984 */ /* 0x000f220000000400 */
[----:B------:R-:W-:-:S03]  /*2690*/  IMAD.IADD R66, R67, 0x1, R66 ;  /* 0x0000000143427824 */ /* 0x000fc600078e0242 */
[----:B------:R-:W4:Y:S01]  /*26a0*/  LDS.U16 R88, [R88] ;  /* 0x0000000058587984 */ /* 0x000f220000000400 */
[----:B------:R-:W-:-:S03]  /*26b0*/  IMAD.IADD R68, R69, 0x1, R68 ;  /* 0x0000000145447824 */ /* 0x000fc600078e0244 */
[----:B------:R-:W4:Y:S01]  /*26c0*/  LDS.U16 R90, [R90] ;  /* 0x000000005a5a7984 */ /* 0x000f220000000400 */
[----:B------:R-:W-:Y:S02]  /*26d0*/  IMAD.IADD R70, R71, 0x1, R70 ;  /* 0x0000000147467824 */ /* 0x000fe400078e0246 */
[----:B------:R-:W-:Y:S02]  /*26e0*/  IMAD.IADD R72, R73, 0x1, R72 ;  /* 0x0000000149487824 */ /* 0x000fe400078e0248 */
[----:B------:R-:W-:Y:S02]  /*26f0*/  IMAD.IADD R74, R75, 0x1, R74 ;  /* 0x000000014b4a7824 */ /* 0x000fe400078e024a */
[----:B0-----:R-:W-:Y:S02]  /*2700*/  IMAD.IADD R76, R77, 0x1, R76 ;  /* 0x000000014d4c7824 */ /* 0x001fe400078e024c */
[----:B-1----:R-:W-:Y:S02]  /*2710*/  IMAD.IADD R78, R79, 0x1, R78 ;  /* 0x000000014f4e7824 */ /* 0x002fe400078e024e */
[----:B--2---:R-:W-:-:S02]  /*2720*/  IMAD.IADD R80, R81, 0x1, R80 ;  /* 0x0000000151507824 */ /* 0x004fc400078e0250 */
[----:B---3--:R-:W-:Y:S02]  /*2730*/  IMAD.IADD R82, R83, 0x1, R82 ;  /* 0x0000000153527824 */ /* 0x008fe400078e0252 */
[----:B----4-:R-:W-:Y:S02]  /*2740*/  IMAD.IADD R84, R85, 0x1, R84 ;  /* 0x0000000155547824 */ /* 0x010fe400078e0254 */
[----:B------:R-:W-:Y:S02]  /*2750*/  IMAD.IADD R86, R87, 0x1, R86 ;  /* 0x0000000157567824 */ /* 0x000fe400078e0256 */
[----:B------:R-:W-:Y:S02]  /*2760*/  IMAD.IADD R88, R89, 0x1, R88 ;  /* 0x0000000159587824 */ /* 0x000fe400078e0258 */
[----:B------:R-:W-:Y:S01]  /*2770*/  IMAD.IADD R90, R91, 0x1, R90 ;  /* 0x000000015b5a7824 */ /* 0x000fe200078e025a */
[----:B------:R-:W-:Y:S06]  /*2780*/  BAR.SYNC.DEFER_BLOCKING 0x0 ;  /* 0x0000000000007b1d */ /* 0x000fec0000010000 */
[----:B------:R-:W-:Y:S05]  /*2790*/  BRA.U UP0, `(.L_x_221) ;  /* 0x0000000500987547 */ /* 0x000fea000b800000 */
[----:B------:R-:W-:Y:S01]  /*27a0*/  LEA R4, R5, UR4, 0x2 ;  /* 0x0000000405047c11 */ /* 0x000fe2000f8e10ff */
[----:B------:R-:W-:Y:S01]  /*27b0*/  UIADD3 UR7, UPT, UPT, UR7, 0x6, URZ ;  /* 0x0000000607077890 */ /* 0x000fe2000fffe0ff */
[----:B------:R-:W-:Y:S01]  /*27c0*/  LEA R5, R56, UR4, 0x2 ;  /* 0x0000000438057c11 */ /* 0x000fe2000f8e10ff */
[----:B------:R-:W-:Y:S01]  /*27d0*/  UIADD3 UR5, UPT, UPT, UR5, -0x6, URZ ;  /* 0xfffffffa05057890 */ /* 0x000fe2000fffe0ff */
[----:B------:R-:W-:Y:S01]  /*27e0*/  LEA R6, R58, UR4, 0x2 ;  /* 0x000000043a067c11 */ /* 0x000fe2000f8e10ff */
[----:B------:R1:W-:Y:S01]  /*27f0*/  STS [R4], R29 ;  /* 0x0000001d04007388 */ /* 0x0003e20000000800 */
[----:B------:R-:W-:Y:S02]  /*2800*/  LEA R7, R60, UR4, 0x2 ;  /* 0x000000043c077c11 */ /* 0x000fe4000f8e10ff */
[----:B------:R-:W-:Y:S01]  /*2810*/  LEA R8, R62, UR4, 0x2 ;  /* 0x000000043e087c11 */ /* 0x000fe2000f8e10ff */
[----:B------:R1:W-:Y:S01]  /*2820*/  STS [R5], R30 ;  /* 0x0000001e05007388 */ /* 0x0003e20000000800 */
[----:B------:R-:W-:-:S02]  /*2830*/  LEA R9, R64, UR4, 0x2 ;  /* 0x0000000440097c11 */ /* 0x000fc4000f8e10ff */
[----:B------:R-:W-:Y:S01]  /*2840*/  LEA R10, R66, UR4, 0x2 ;  /* 0x00000004420a7c11 */ /* 0x000fe2000f8e10ff */
[----:B------:R1:W-:Y:S01]  /*2850*/  STS [R6], R31 ;  /* 0x0000001f06007388 */ /* 0x0003e20000000800 */
[----:B------:R-:W-:Y:S02]  /*2860*/  LEA R11, R68, UR4, 0x2 ;  /* 0x00000004440b7c11 */ /* 0x000fe4000f8e10ff */
        /* <DEDUP_REMOVED lines=16> */
[----:B------:R1:W-:Y:S04]  /*2970*/  STS [R52], R37 ;  /* 0x0000002534007388 */ /* 0x0003e80000000800 */
        /* <DEDUP_REMOVED lines=9> */
[----:B------:R1:W-:Y:S01]  /*2a10*/  STS [R64], R49 ;  /* 0x0000003140007388 */ /* 0x0003e20000000800 */
[----:B------:R-:W-:Y:S06]  /*2a20*/  BAR.SYNC.DEFER_BLOCKING 0x0 ;  /* 0x0000000000007b1d */ /* 0x000fec0000010000 */
[----:B------:R1:W2:Y:S04]  /*2a30*/  LDS R29, [R53] ;  /* 0x00000000351d7984 */ /* 0x0002a80000000800 */
[----:B------:R1:W3:Y:S04]  /*2a40*/  LDS R30, [R53+0x4] ;  /* 0x00000400351e7984 */ /* 0x0002e80000000800 */
[----:B------:R1:W4:Y:S04]  /*2a50*/  LDS R31, [R53+0x8] ;  /* 0x00000800351f7984 */ /* 0x0003280000000800 */
[----:B------:R1:W0:Y:S04]  /*2a60*/  LDS R32, [R53+0xc] ;  /* 0x00000c0035207984 */ /* 0x0002280000000800 */
        /* <DEDUP_REMOVED lines=14> */
[----:B------:R1:W0:Y:S01]  /*2b50*/  LDS R49, [R53+0x48] ;  /* 0x0000480035317984 */ /* 0x0002220000000800 */
[----:B------:R-:W-:Y:S06]  /*2b60*/  BAR.SYNC.DEFER_BLOCKING 0x0 ;  /* 0x0000000000007b1d */ /* 0x000fec0000010000 */
[----:B-----5:R1:W-:Y:S04]  /*2b70*/  STS [R4], R2 ;  /* 0x0000000204007388 */ /* 0x0203e80000000800 */
        /* <DEDUP_REMOVED lines=19> */
[----:B------:R1:W0:Y:S04]  /*2cb0*/  LDS R2, [R53] ;  /* 0x0000000035027984 */ /* 0x0002280000000800 */
        /* <DEDUP_REMOVED lines=19> */
[----:B--234-:R-:W-:Y:S05]  /*2df0*/  BRA `(.L_x_222) ;  /* 0xffffffdc00587947 */ /* 0x01cfea000383ffff */
.L_x_221:
[----:B------:R-:W-:Y:S01]  /*2e00*/  LEA R5, R5, UR4, 0x2 ;  /* 0x0000000405057c11 */ /* 0x000fe2000f8e10ff */
[----:B------:R-:W-:Y:S01]  /*2e10*/  IMAD R53, R0, -0x48, R53 ;  /* 0xffffffb800357824 */ /* 0x000fe200078e0235 */
[----:B------:R-:W-:Y:S01]  /*2e20*/  LEA R56, R56, UR4, 0x2 ;  /* 0x0000000438387c11 */ /* 0x000fe2000f8e10ff */
[----:B------:R-:W0:Y:S01]  /*2e30*/  LDCU.64 UR6, c[0x0][0x3a0] ;  /* 0x00007400ff0677ac */ /* 0x000e220008000a00 */
[----:B------:R-:W-:Y:S01]  /*2e40*/  LEA R58, R58, UR4, 0x2 ;  /* 0x000000043a3a7c11 */ /* 0x000fe2000f8e10ff */
[----:B------:R-:W-:Y:S01]  /*2e50*/  STS [R5], R29 ;  /* 0x0000001d05007388 */ /* 0x000fe20000000800 */
[----:B------:R-:W-:Y:S02]  /*2e60*/  LEA R60, R60, UR4, 0x2 ;  /* 0x000000043c3c7c11 */ /* 0x000fe4000f8e10ff */
[----:B------:R-:W-:Y:S01]  /*2e70*/  LEA R62, R62, UR4, 0x2 ;  /* 0x000000043e3e7c11 */ /* 0x000fe2000f8e10ff */
[----:B------:R-:W-:Y:S01]  /*2e80*/  STS [R56], R30 ;  /* 0x0000001e38007388 */ /* 0x000fe20000000800 */
[----:B------:R-:W-:-:S02]  /*2e90*/  LEA R64, R64, UR4, 0x2 ;  /* 0x0000000440407c11 */ /* 0x000fc4000f8e10ff */
[----:B------:R-:W-:Y:S01]  /*2ea0*/  LEA R66, R66, UR4, 0x2 ;  /* 0x0000000442427c11 */ /* 0x000fe2000f8e10ff */
[----:B------:R-:W-:Y:S01]  /*2eb0*/  STS [R58], R31 ;  /* 0x0000001f3a007388 */ /* 0x000fe20000000800 */
[----:B------:R-:W-:Y:S02]  /*2ec0*/  LEA R68, R68, UR4, 0x2 ;  /* 0x0000000444447c11 */ /* 0x000fe4000f8e10ff */
[----:B------:R-:W-:Y:S01]  /*2ed0*/  LEA R70, R70, UR4, 0x2 ;  /* 0x0000000446467c11 */ /* 0x000fe2000f8e10ff */
[----:B------:R-:W-:Y:S01]  /*2ee0*/  STS [R60], R32 ;  /* 0x000000203c007388 */ /* 0x000fe20000000800 */
[----:B------:R-:W-:Y:S02]  /*2ef0*/  LEA R72, R72, UR4, 0x2 ;  /* 0x0000000448487c11 */ /* 0x000fe4000f8e10ff */
[----:B------:R-:W-:Y:S01]  /*2f00*/  LEA R74, R74, UR4, 0x2 ;  /* 0x000000044a4a7c11 */ /* 0x000fe2000f8e10ff */
[----:B------:R-:W-:Y:S01]  /*2f10*/  STS [R62], R33 ;  /* 0x000000213e007388 */ /* 0x000fe20000000800 */
[----:B------:R-:W-:Y:S01]  /*2f20*/  LEA R76, R76, UR4, 0x2 ;  /* 0x000000044c4c7c11 */ /* 0x000fe2000f8e10ff */
[----:B0-----:R-:W-:Y:S01]  /*2f30*/  IMAD.U32 R4, RZ, RZ, UR7 ;  /* 0x00000007ff047e24 */ /* 0x001fe2000f8e00ff */
        /* <DEDUP_REMOVED lines=11> */
[----:B------:R-:W-:-:S03]  /*2ff0*/  ISETP.LT.U32.AND P2, PT, R0, UR6, PT ;  /* 0x0000000600007c0c */ /* 0x000fc6000bf41070 */
[----:B------:R-:W-:Y:S01]  /*3000*/  STS [R72], R38 ;  /* 0x0000002648007388 */ /* 0x000fe20000000800 */
[----:B------:R-:W-:-:S03]  /*3010*/  ISETP.GT.U32.AND.EX P2, PT, R4, RZ, PT, P2 ;  /* 0x000000ff0400720c */ /* 0x000fc60003f44120 */
[----:B------:R-:W-:Y:S04]  /*3020*/  STS [R74], R39 ;  /* 0x000000274a007388 */ /* 0x000fe80000000800 */
[----:B------:R-:W-:Y:S04]  /*3030*/  STS [R76], R40 ;  /* 0x000000284c007388 */ /* 0x000fe80000000800 */
[----:B------:R-:W-:Y:S04]  /*3040*/  STS [R78], R41 ;  /* 0x000000294e007388 */ /* 0x000fe80000000800 */
[----:B------:R-:W-:Y:S04]  /*3050*/  STS [R80], R43 ;  /* 0x0000002b50007388 */ /* 0x000fe80000000800 */
[----:B------:R-:W-:Y:S04]  /*3060*/  STS [R47], R44 ;  /* 0x0000002c2f007388 */ /* 0x000fe80000000800 */
[----:B------:R-:W-:Y:S04]  /*3070*/  STS [R84], R45 ;  /* 0x0000002d54007388 */ /* 0x000fe80000000800 */
[----:B------:R-:W-:Y:S04]  /*3080*/  STS [R51], R46 ;  /* 0x0000002e33007388 */ /* 0x000fe80000000800 */
[----:B------:R-:W-:Y:S04]  /*3090*/  STS [R88], R48 ;  /* 0x0000003058007388 */ /* 0x000fe80000000800 */
[----:B------:R-:W-:Y:S01]  /*30a0*/  STS [R90], R49 ;  /* 0x000000315a007388 */ /* 0x000fe20000000800 */
[----:B------:R-:W-:Y:S06]  /*30b0*/  BAR.SYNC.DEFER_BLOCKING 0x0 ;  /* 0x0000000000007b1d */ /* 0x000fec0000010000 */
[----:B------:R-:W0:Y:S04]  /*30c0*/  LDS R6, [R53] ;  /* 0x0000000035067984 */ /* 0x000e280000000800 */
[----:B------:R-:W1:Y:S04]  /*30d0*/  LDS R7, [R53+0x400] ;  /* 0x0004000035077984 */ /* 0x000e680000000800 */
[----:B------:R-:W2:Y:S04]  /*30e0*/  LDS R8, [R53+0x800] ;  /* 0x0008000035087984 */ /* 0x000ea80000000800 */
[----:B------:R-:W-:Y:S04]  /*30f0*/  LDS R9, [R53+0xc00] ;  /* 0x000c000035097984 */ /* 0x000fe80000000800 */
[----:B------:R-:W-:Y:S04]  /*3100*/  LDS R10, [R53+0x1000] ;  /* 0x00100000350a7984 */ /* 0x000fe80000000800 */
[----:B------:R-:W-:Y:S04]  /*3110*/  LDS R11, [R53+0x1400] ;  /* 0x00140000350b7984 */ /* 0x000fe80000000800 */
[----:B------:R-:W3:Y:S04]  /*3120*/  LDS R29, [R53+0x1800] ;  /* 0x00180000351d7984 */ /* 0x000ee80000000800 */
[----:B------:R-:W-:Y:S04]  /*3130*/  LDS R30, [R53+0x1c00] ;  /* 0x001c0000351e7984 */ /* 0x000fe80000000800 */
        /* <DEDUP_REMOVED lines=10> */
[----:B------:R-:W-:Y:S01]  /*31e0*/  LDS R41, [R53+0x4800] ;  /* 0x0048000035297984 */ /* 0x000fe20000000800 */
[----:B------:R-:W-:Y:S06]  /*31f0*/  BAR.SYNC.DEFER_BLOCKING 0x0 ;  /* 0x0000000000007b1d */ /* 0x000fec0000010000 */
[----:B-----5:R4:W-:Y:S04]  /*3200*/  STS [R5], R2 ;  /* 0x0000000205007388 */ /* 0x0209e80000000800 */
[----:B------:R0:W-:Y:S04]  /*3210*/  STS [R56], R3 ;  /* 0x0000000338007388 */ /* 0x0001e80000000800 */
[----:B------:R1:W-:Y:S01]  /*3220*/  STS [R58], R12 ;  /* 0x0000000c3a007388 */ /* 0x0003e20000000800 */
[----:B----4-:R-:W4:Y:S03]  /*3230*/  LDC.64 R4, c[0x0][0x398] ;  /* 0x0000e600ff047b82 */ /* 0x010f260000000a00 */
[----:B------:R-:W-:Y:S04]  /*3240*/  STS [R60], R13 ;  /* 0x0000000d3c007388 */ /* 0x000fe80000000800 */
[----:B------:R2:W-:Y:S01]  /*3250*/  STS [R62], R14 ;  /* 0x0000000e3e007388 */ /* 0x0005e20000000800 */
[----:B0-----:R-:W0:Y:S01]  /*3260*/  LDC.64 R2, c[0x0][0x388] ;  /* 0x0000e200ff027b82 */ /* 0x001e220000000a00 */
[----:B-1----:R-:W-:-:S02]  /*3270*/  VIADD R12, R0, 0x100 ;  /* 0x00000100000c7836 */ /* 0x002fc40000000000 */
[----:B------:R-:W-:Y:S04]  /*3280*/  STS [R64], R15 ;  /* 0x0000000f40007388 */ /* 0x000fe80000000800 */
[----:B------:R1:W-:Y:S01]  /*3290*/  STS [R66], R16 ;  /* 0x0000001042007388 */ /* 0x0003e20000000800 */
[----:B------:R-:W-:Y:S01]  /*32a0*/  ISETP.LT.U32.AND P4, PT, R12, UR6, PT ;  /* 0x000000060c007c0c */ /* 0x000fe2000bf81070 */
[C---:B--2---:R-:W-:Y:S01]  /*32b0*/  VIADD R14, R0.reuse, 0x200 ;  /* 0x00000200000e7836 */ /* 0x044fe20000000000 */
[----:B------:R-:W-:Y:S01]  /*32c0*/  LOP3.LUT R12, R0, 0x400, RZ, 0xfc, !PT ;  /* 0x00000400000c7812 */ /* 0x000fe200078efcff */
[----:B------:R-:W-:Y:S03]  /*32d0*/  STS [R68], R17 ;  /* 0x0000001144007388 */ /* 0x000fe60000000800 */
[----:B------:R-:W-:Y:S01]  /*32e0*/  ISETP.LT.U32.AND P3, PT, R14, UR6, PT ;  /* 0x000000060e007c0c */ /* 0x000fe2000bf61070 */
[----:B------:R-:W-:Y:S01]  /*32f0*/  STS [R70], R18 ;  /* 0x0000001246007388 */ /* 0x000fe20000000800 */
[----:B------:R-:W-:Y:S01]  /*3300*/  VIADD R14, R0, 0x500 ;  /* 0x00000500000e7836 */ /* 0x000fe20000000000 */
[----:B------:R-:W-:Y:S01]  /*3310*/  ISETP.LT.U32.AND P0, PT, R12, UR6, PT ;  /* 0x000000060c007c0c */ /* 0x000fe2000bf01070 */
[C---:B-1----:R-:W-:Y:S01]  /*3320*/  VIADD R16, R0.reuse, 0x300 ;  /* 0x0000030000107836 */ /* 0x042fe20000000000 */
[----:B------:R-:W-:Y:S01]  /*3330*/  STS [R72], R19 ;  /* 0x0000001348007388 */ /* 0x000fe20000000800 */
[----:B------:R-:W-:Y:S01]  /*3340*/  VIADD R12, R0, 0x600 ;  /* 0x00000600000c7836 */ /* 0x000fe20000000000 */
[----:B------:R-:W-:Y:S01]  /*3350*/  ISETP.LT.U32.AND P1, PT, R14, UR6, PT ;  /* 0x000000060e007c0c */ /* 0x000fe2000bf21070 */
[----:B------:R-:W-:Y:S01]  /*3360*/  IMAD.U32 R14, RZ, RZ, UR7 ;  /* 0x00000007ff0e7e24 */ /* 0x000fe2000f8e00ff */
[----:B------:R-:W-:Y:S01]  /*3370*/  STS [R74], R20 ;  /* 0x000000144a007388 */ /* 0x000fe20000000800 */
[----:B------:R-:W-:Y:S01]  /*3380*/  ISETP.LT.U32.AND P5, PT, R16, UR6, PT ;  /* 0x0000000610007c0c */ /* 0x000fe2000bfa1070 */
[----:B------:R-:W-:Y:S01]  /*3390*/  IMAD.U32 R16, RZ, RZ, UR7 ;  /* 0x00000007ff107e24 */ /* 0x000fe2000f8e00ff */
[----:B------:R-:W-:Y:S01]  /*33a0*/  ISETP.LT.U32.AND P6, PT, R12, UR6, PT ;  /* 0x000000060c007c0c */ /* 0x000fe2000bfc1070 */
[----:B------:R-:W-:Y:S01]  /*33b0*/  STS [R76], R21 ;  /* 0x000000154c007388 */ /* 0x000fe20000000800 */
[----:B0-----:R-:W-:Y:S01]  /*33c0*/  IMAD.WIDE.U32 R2, R0, 0x4, R2 ;  /* 0x0000000400027825 */ /* 0x001fe200078e0002 */
[----:B------:R-:W-:-:S02]  /*33d0*/  ISETP.GT.U32.AND.EX P3, PT, R14, RZ, PT, P3 ;  /* 0x000000ff0e00720c */ /* 0x000fc40003f64130 */
[----:B------:R-:W-:Y:S01]  /*33e0*/  STS [R78], R22 ;  /* 0x000000164e007388 */ /* 0x000fe20000000800 */
[----:B------:R-:W-:Y:S01]  /*33f0*/  ISETP.GT.U32.AND.EX P4, PT, R16, RZ, PT, P4 ;  /* 0x000000ff1000720c */ /* 0x000fe20003f84140 */
[----:B----4-:R-:W-:Y:S02]  /*3400*/  IMAD.WIDE.U32 R4, R0, 0x4, R4 ;  /* 0x0000000400047825 */ /* 0x010fe400078e0004 */
[----:B------:R0:W-:Y:S02]  /*3410*/  STS [R80], R23 ;  /* 0x0000001750007388 */ /* 0x0001e40000000800 */
[----:B------:R-:W-:Y:S02]  /*3420*/  IMAD.U32 R12, RZ, RZ, UR7 ;  /* 0x00000007ff0c7e24 */ /* 0x000fe4000f8e00ff */
[----:B------:R-:W-:Y:S03]  /*3430*/  STS [R47], R24 ;  /* 0x000000182f007388 */ /* 0x000fe60000000800 */
[----:B------:R-:W-:Y:S01]  /*3440*/  ISETP.GT.U32.AND.EX P5, PT, R12, RZ, PT, P5 ;  /* 0x000000ff0c00720c */ /* 0x000fe20003fa4150 */
[----:B------:R1:W-:Y:S01]  /*3450*/  STS [R84], R25 ;  /* 0x0000001954007388 */ /* 0x0003e20000000800 */
[----:B0-----:R-:W-:Y:S01]  /*3460*/  @P2 LOP3.LUT R23, R6, 0x80000000, RZ, 0x3c, !PT ;  /* 0x8000000006172812 */ /* 0x001fe200078e3cff */
[----:B------:R-:W-:-:S02]  /*3470*/  VIADD R6, R0, 0x700 ;  /* 0x0000070000067836 */ /* 0x000fc40000000000 */
[----:B------:R-:W-:Y:S04]  /*3480*/  STS [R51], R26 ;  /* 0x0000001a33007388 */ /* 0x000fe80000000800 */
[----:B------:R0:W-:Y:S01]  /*3490*/  STS [R88], R27 ;  /* 0x0000001b58007388 */ /* 0x0001e20000000800 */
[----:B-1----:R-:W-:-:S03]  /*34a0*/  @P4 LOP3.LUT R25, R7, 0x80000000, RZ, 0x3c, !PT ;  /* 0x8000000007194812 */ /* 0x002fc600078e3cff */
[----:B------:R-:W-:Y:S01]  /*34b0*/  STS [R90], R28 ;  /* 0x0000001c5a007388 */ /* 0x000fe20000000800 */
[----:B------:R-:W-:Y:S01]  /*34c0*/  BAR.SYNC.DEFER_BLOCKING 0x0 ;  /* 0x0000000000007b1d */ /* 0x000fe20000010000 */
[----:B0-----:R-:W-:Y:S01]  /*34d0*/  @P3 LOP3.LUT R27, R8, 0x80000000, RZ, 0x3c, !PT ;  /* 0x80000000081b3812 */ /* 0x001fe200078e3cff */
[----:B------:R-:W-:-:S05]  /*34e0*/  IMAD.U32 R8, RZ, RZ, UR7 ;  /* 0x00000007ff087e24 */ /* 0x000fca000f8e00ff */
[C---:B------:R-:W-:Y:S02]  /*34f0*/  ISETP.GT.U32.AND.EX P1, PT, R8.reuse, RZ, PT, P1 ;  /* 0x000000ff0800720c */ /* 0x040fe40003f24110 */
[----:B------:R-:W-:-:S13]  /*3500*/  ISETP.GT.U32.AND.EX P6, PT, R8, RZ, PT, P6 ;  /* 0x000000ff0800720c */ /* 0x000fda0003fc4160 */
[----:B---3--:R-:W-:Y:S01]  /*3510*/  @P6 LOP3.LUT R29, R29, 0x80000000, RZ, 0x3c, !PT ;  /* 0x800000001d1d6812 */ /* 0x008fe200078e3cff */
[----:B------:R-:W0:Y:S04]  /*3520*/  @P2 LDS R43, [R53] ;  /* 0x00000000352b2984 */ /* 0x000e280000000800 */
[----:B------:R-:W1:Y:S04]  /*3530*/  LDS R13, [R53+0x400] ;  /* 0x00040000350d7984 */ /* 0x000e680000000800 */
[----:B------:R-:W2:Y:S04]  /*3540*/  LDS R15, [R53+0x800] ;  /* 0x00080000350f7984 */ /* 0x000ea80000000800 */
[----:B------:R-:W3:Y:S04]  /*3550*/  LDS R17, [R53+0xc00] ;  /* 0x000c000035117984 */ /* 0x000ee80000000800 */
[----:B------:R-:W4:Y:S04]  /*3560*/  LDS R19, [R53+0x1000] ;  /* 0x0010000035137984 */ /* 0x000f280000000800 */
[----:B------:R-:W-:Y:S04]  /*3570*/  @P2 STG.E desc[UR8][R2.64], R23 ;  /* 0x0000001702002986 */ /* 0x000fe8000c101908 */
[----:B------:R-:W4:Y:S04]  /*3580*/  LDS R21, [R53+0x1400] ;  /* 0x0014000035157984 */ /* 0x000f280000000800 */
[----:B------:R-:W4:Y:S04]  /*3590*/  LDS R7, [R53+0x1800] ;  /* 0x0018000035077984 */ /* 0x000f280000000800 */
[----:B------:R-:W4:Y:S04]  /*35a0*/  LDS R23, [R53+0x1c00] ;  /* 0x001c000035177984 */ /* 0x000f280000000800 */
[----:B0-----:R0:W-:Y:S01]  /*35b0*/  @P2 STG.E desc[UR8][R4.64], R43 ;  /* 0x0000002b04002986 */ /* 0x0011e2000c101908 */
[----:B------:R-:W-:Y:S01]  /*35c0*/  ISETP.LT.U32.AND P2, PT, R6, UR6, PT ;  /* 0x0000000606007c0c */ /* 0x000fe2000bf41070 */
[----:B------:R-:W-:-:S02]  /*35d0*/  IMAD.U32 R6, RZ, RZ, UR7 ;  /* 0x00000007ff067e24 */ /* 0x000fc4000f8e00ff */
[----:B------:R2:W-:Y:S01]  /*35e0*/  @P4 STG.E desc[UR8][R2.64+0x400], R25 ;  /* 0x0004001902004986 */ /* 0x0005e2000c101908 */
[----:B------:R-:W-:Y:S02]  /*35f0*/  ISETP.GT.U32.AND.EX P2, PT, R8, RZ, PT, P2 ;  /* 0x000000ff0800720c */ /* 0x000fe40003f44120 */
[----:B------:R-:W-:Y:S01]  /*3600*/  ISETP.GT.U32.AND.EX P0, PT, R6, RZ, PT, P0 ;  /* 0x000000ff0600720c */ /* 0x000fe20003f04100 */
[----:B-1----:R-:W-:Y:S01]  /*3610*/  @P4 STG.E desc[UR8][R4.64+0x400], R13 ;  /* 0x0004000d04004986 */ /* 0x002fe2000c101908 */
[----:B------:R-:W-:Y:S02]  /*3620*/  LOP3.LUT R6, R0, 0x800, RZ, 0xfc, !PT ;  /* 0x0000080000067812 */ /* 0x000fe400078efcff */
[----:B0-----:R-:W-:Y:S01]  /*3630*/  @P5 LOP3.LUT R43, R9, 0x80000000, RZ, 0x3c, !PT ;  /* 0x80000000092b5812 */ /* 0x001fe200078e3cff */
[----:B------:R-:W-:Y:S01]  /*3640*/  @P3 STG.E desc[UR8][R2.64+0x800], R27 ;  /* 0x0008001b02003986 */ /* 0x000fe2000c101908 */
[----:B------:R-:W-:Y:S01]  /*3650*/  ISETP.LT.U32.AND P4, PT, R6, UR6, PT ;  /* 0x0000000606007c0c */ /* 0x000fe2000bf81070 */
[----:B------:R-:W-:-:S02]  /*3660*/  VIADD R6, R0, 0x900 ;  /* 0x0000090000067836 */ /* 0x000fc40000000000 */
[----:B------:R-:W0:Y:S04]  /*3670*/  LDS R9, [R53+0x2000] ;  /* 0x0020000035097984 */ /* 0x000e280000000800 */
[----:B--2---:R-:W-:Y:S01]  /*3680*/  @P0 LOP3.LUT R25, R10, 0x80000000, RZ, 0x3c, !PT ;  /* 0x800000000a190812 */ /* 0x004fe200078e3cff */
[----:B------:R-:W-:Y:S01]  /*3690*/  @P3 STG.E desc[UR8][R4.64+0x800], R15 ;  /* 0x0008000f04003986 */ /* 0x000fe2000c101908 */
[----:B------:R-:W-:Y:S01]  /*36a0*/  ISETP.LT.U32.AND P3, PT, R6, UR6, PT ;  /* 0x0000000606007c0c */ /* 0x000fe2000bf61070 */
[----:B------:R-:W-:Y:S02]  /*36b0*/  VIADD R6, R0, 0xa00 ;  /* 0x00000a0000067836 */ /* 0x000fe40000000000 */
[----:B------:R-:W-:Y:S01]  /*36c0*/  @P5 STG.E desc[UR8][R2.64+0xc00], R43 ;  /* 0x000c002b02005986 */ /* 0x000fe2000c101908 */
[----:B------:R-:W-:Y:S01]  /*36d0*/  ISETP.GT.U32.AND.EX P3, PT, R8, RZ, PT, P3 ;  /* 0x000000ff0800720c */ /* 0x000fe20003f64130 */
[----:B------:R-:W-:-:S02]  /*36e0*/  IMAD.U32 R10, RZ, RZ, UR7 ;  /* 0x00000007ff0a7e24 */ /* 0x000fc4000f8e00ff */
[----:B---3--:R1:W-:Y:S01]  /*36f0*/  @P5 STG.E desc[UR8][R4.64+0xc00], R17 ;  /* 0x000c001104005986 */ /* 0x0083e2000c101908 */
[----:B------:R-:W-:Y:S01]  /*3700*/  ISETP.LT.U32.AND P5, PT, R6, UR6, PT ;  /* 0x0000000606007c0c */ /* 0x000fe2000bfa1070 */
[----:B------:R-:W-:Y:S02]  /*3710*/  VIADD R6, R0, 0xb00 ;  /* 0x00000b0000067836 */ /* 0x000fe40000000000 */
[----:B------:R-:W2:Y:S01]  /*3720*/  LDS R13, [R53+0x2400] ;  /* 0x00240000350d7984 */ /* 0x000ea20000000800 */
[----:B------:R-:W-:-:S03]  /*3730*/  ISETP.GT.U32.AND.EX P5, PT, R8, RZ, PT, P5 ;  /* 0x000000ff0800720c */ /* 0x000fc60003fa4150 */
[----:B------:R-:W-:Y:S04]  /*3740*/  @P0 STG.E desc[UR8][R2.64+0x1000], R25 ;  /* 0x0010001902000986 */ /* 0x000fe8000c101908 */
[----:B----4-:R3:W-:Y:S01]  /*3750*/  @P0 STG.E desc[UR8][R4.64+0x1000], R19 ;  /* 0x0010001304000986 */ /* 0x0107e2000c101908 */
[----:B-1----:R-:W-:Y:S02]  /*3760*/  @P1 LOP3.LUT R17, R11, 0x80000000, RZ, 0x3c, !PT ;  /* 0x800000000b111812 */ /* 0x002fe400078e3cff */
[----:B------:R-:W-:Y:S01]  /*3770*/  ISETP.LT.U32.AND P0, PT, R6, UR6, PT ;  /* 0x0000000606007c0c */ /* 0x000fe2000bf01070 */
[----:B------:R-:W1:Y:S01]  /*3780*/  LDS R11, [R53+0x2800] ;  /* 0x00280000350b7984 */ /* 0x000e620000000800 */
[----:B------:R-:W-:Y:S01]  /*3790*/  IMAD.U32 R6, RZ, RZ, UR7 ;  /* 0x00000007ff067e24 */ /* 0x000fe2000f8e00ff */
[----:B------:R-:W-:-:S02]  /*37a0*/  @P5 LOP3.LUT R33, R33, 0x80000000, RZ, 0x3c, !PT ;  /* 0x8000000021215812 */ /* 0x000fc400078e3cff */
[----:B------:R-:W4:Y:S01]  /*37b0*/  LDS R15, [R53+0x2c00] ;  /* 0x002c0000350f7984 */ /* 0x000f220000000800 */
[----:B------:R-:W-:Y:S02]  /*37c0*/  ISETP.GT.U32.AND.EX P0, PT, R8, RZ, PT, P0 ;  /* 0x000000ff0800720c */ /* 0x000fe40003f04100 */
[----:B------:R-:W-:Y:S01]  /*37d0*/  ISETP.GT.U32.AND.EX P4, PT, R6, RZ, PT, P4 ;  /* 0x000000ff0600720c */ /* 0x000fe20003f84140 */
[----:B------:R-:W-:Y:S01]  /*37e0*/  @P1 STG.E desc[UR8][R2.64+0x1400], R17 ;  /* 0x0014001102001986 */ /* 0x000fe2000c101908 */
[----:B------:R-:W-:Y:S02]  /*37f0*/  LOP3.LUT R6, R0, 0xc00, RZ, 0xfc, !PT ;  /* 0x00000c0000067812 */ /* 0x000fe400078efcff */
[----:B---3--:R-:W-:Y:S01]  /*3800*/  @P2 LOP3.LUT R19, R30, 0x80000000, RZ, 0x3c, !PT ;  /* 0x800000001e132812 */ /* 0x008fe200078e3cff */
[----:B------:R-:W-:Y:S01]  /*3810*/  @P1 STG.E desc[UR8][R4.64+0x1400], R21 ;  /* 0x0014001504001986 */ /* 0x000fe2000c101908 */
[----:B------:R-:W-:Y:S01]  /*3820*/  ISETP.LT.U32.AND P1, PT, R6, UR6, PT ;  /* 0x0000000606007c0c */ /* 0x000fe2000bf21070 */
[----:B------:R-:W-:Y:S01]  /*3830*/  VIADD R6, R0, 0xd00 ;  /* 0x00000d0000067836 */ /* 0x000fe20000000000 */
[----:B------:R-:W-:Y:S01]  /*3840*/  @P3 LOP3.LUT R25, R32, 0x80000000, RZ, 0x3c, !PT ;  /* 0x8000000020193812 */ /* 0x000fe200078e3cff */
[----:B------:R-:W-:Y:S01]  /*3850*/  @P6 STG.E desc[UR8][R2.64+0x1800], R29 ;  /* 0x0018001d02006986 */ /* 0x000fe2000c101908 */
[----:B------:R-:W-:-:S03]  /*3860*/  ISETP.GT.U32.AND.EX P1, PT, R8, RZ, PT, P1 ;  /* 0x000000ff0800720c */ /* 0x000fc60003f24110 */
[----:B------:R-:W-:Y:S01]  /*3870*/  @P6 STG.E desc[UR8][R4.64+0x1800], R7 ;  /* 0x0018000704006986 */ /* 0x000fe2000c101908 */
[----:B------:R-:W-:Y:S01]  /*3880*/  ISETP.LT.U32.AND P6, PT, R6, UR6, PT ;  /* 0x0000000606007c0c */ /* 0x000fe2000bfc1070 */
[----:B------:R-:W-:Y:S01]  /*3890*/  VIADD R6, R0, 0xe00 ;  /* 0x00000e0000067836 */ /* 0x000fe20000000000 */
[----:B------:R-:W-:Y:S01]  /*38a0*/  @P4 LOP3.LUT R31, R31, 0x80000000, RZ, 0x3c, !PT ;  /* 0x800000001f1f4812 */ /* 0x000fe200078e3cff */
[----:B------:R-:W3:Y:S01]  /*38b0*/  LDS R7, [R53+0x3000] ;  /* 0x0030000035077984 */ /* 0x000ee20000000800 */
[----:B------:R-:W-:-:S03]  /*38c0*/  ISETP.GT.U32.AND.EX P6, PT, R10, RZ, PT, P6 ;  /* 0x000000ff0a00720c */ /* 0x000fc60003fc4160 */
[----:B------:R-:W-:Y:S02]  /*38d0*/  @P2 STG.E desc[UR8][R2.64+0x1c00], R19 ;  /* 0x001c001302002986 */ /* 0x000fe4000c101908 */
[----:B------:R-:W-:Y:S02]  /*38e0*/  @P1 LOP3.LUT R35, R35, 0x80000000, RZ, 0x3c, !PT ;  /* 0x8000000023231812 */ /* 0x000fe400078e3cff */
[----:B------:R-:W3:Y:S04]  /*38f0*/  LDS R17, [R53+0x3400] ;  /* 0x0034000035117984 */ /* 0x000ee80000000800 */
[----:B------:R-:W-:Y:S01]  /*3900*/  @P2 STG.E desc[UR8][R4.64+0x1c00], R23 ;  /* 0x001c001704002986 */ /* 0x000fe2000c101908 */
[----:B------:R-:W-:Y:S01]  /*3910*/  ISETP.LT.U32.AND P2, PT, R6, UR6, PT ;  /* 0x0000000606007c0c */ /* 0x000fe2000bf41070 */
[----:B------:R-:W-:-:S02]  /*3920*/  VIADD R6, R0, 0xf00 ;  /* 0x00000f0000067836 */ /* 0x000fc40000000000 */
[----:B------:R-:W-:Y:S01]  /*3930*/  @P4 STG.E desc[UR8][R2.64+0x2000], R31 ;  /* 0x0020001f02004986 */ /* 0x000fe2000c101908 */
[----:B------:R-:W-:-:S03]  /*3940*/  ISETP.GT.U32.AND.EX P2, PT, R12, RZ, PT, P2 ;  /* 0x000000ff0c00720c */ /* 0x000fc60003f44120 */
[----:B------:R-:W3:Y:S04]  /*3950*/  LDS R19, [R53+0x3800] ;  /* 0x0038000035137984 */ /* 0x000ee80000000800 */
[----:B0-----:R-:W-:Y:S01]  /*3960*/  @P4 STG.E desc[UR8][R4.64+0x2000], R9 ;  /* 0x0020000904004986 */ /* 0x001fe2000c101908 */
[----:B------:R-:W-:Y:S02]  /*3970*/  ISETP.LT.U32.AND P4, PT, R6, UR6, PT ;  /* 0x0000000606007c0c */ /* 0x000fe4000bf81070 */
[----:B------:R-:W-:Y:S01]  /*3980*/  LOP3.LUT R6, R0, 0x1000, RZ, 0xfc, !PT ;  /* 0x0000100000067812 */ /* 0x000fe200078efcff */
[----:B------:R-:W0:Y:S02]  /*3990*/  LDS R9, [R53+0x3c00] ;  /* 0x003c000035097984 */ /* 0x000e240000000800 */
[----:B------:R-:W-:-:S02]  /*39a0*/  @P2 LOP3.LUT R37, R37, 0x80000000, RZ, 0x3c, !PT ;  /* 0x8000000025252812 */ /* 0x000fc400078e3cff */
[----:B------:R-:W0:Y:S04]  /*39b0*/  LDS R21, [R53+0x4000] ;  /* 0x0040000035157984 */ /* 0x000e280000000800 */
[----:B------:R-:W0:Y:S04]  /*39c0*/  LDS R23, [R53+0x4400] ;  /* 0x0044000035177984 */ /* 0x000e280000000800 */
[----:B------:R-:W-:Y:S04]  /*39d0*/  @P3 STG.E desc[UR8][R2.64+0x2400], R25 ;  /* 0x0024001902003986 */ /* 0x000fe8000c101908 */
[----:B--2---:R2:W-:Y:S01]  /*39e0*/  @P3 STG.E desc[UR8][R4.64+0x2400], R13 ;  /* 0x0024000d04003986 */ /* 0x0045e2000c101908 */
[----:B------:R-:W-:Y:S01]  /*39f0*/  ISETP.LT.U32.AND P3, PT, R6, UR6, PT ;  /* 0x0000000606007c0c */ /* 0x000fe2000bf61070 */
[----:B------:R-:W-:-:S02]  /*3a00*/  VIADD R6, R0, 0x1100 ;  /* 0x0000110000067836 */ /* 0x000fc40000000000 */
[----:B------:R-:W-:Y:S01]  /*3a10*/  @P5 STG.E desc[UR8][R2.64+0x2800], R33 ;  /* 0x0028002102005986 */ /* 0x000fe2000c101908 */
[----:B------:R-:W-:Y:S01]  /*3a20*/  VIADD R0, R0, 0x1200 ;  /* 0x0000120000007836 */ /* 0x000fe20000000000 */
[----:B------:R-:W-:Y:S02]  /*3a30*/  ISETP.GT.U32.AND.EX P3, PT, R8, RZ, PT, P3 ;  /* 0x000000ff0800720c */ /* 0x000fe40003f64130 */
[----:B-1----:R1:W-:Y:S01]  /*3a40*/  @P5 STG.E desc[UR8][R4.64+0x2800], R11 ;  /* 0x0028000b04005986 */ /* 0x0023e2000c101908 */
[----:B------:R-:W-:Y:S01]  /*3a50*/  ISETP.LT.U32.AND P5, PT, R6, UR6, PT ;  /* 0x0000000606007c0c */ /* 0x000fe2000bfa1070 */
[----:B------:R-:W-:Y:S01]  /*3a60*/  IMAD.U32 R6, RZ, RZ, UR7 ;  /* 0x00000007ff067e24 */ /* 0x000fe2000f8e00ff */
[----:B--2---:R-:W-:-:S04]  /*3a70*/  @P0 LOP3.LUT R13, R34, 0x80000000, RZ, 0x3c, !PT ;  /* 0x80000000220d0812 */ /* 0x004fc800078e3cff */
[----:B------:R-:W-:Y:S01]  /*3a80*/  ISETP.GT.U32.AND.EX P4, PT, R6, RZ, PT, P4 ;  /* 0x000000ff0600720c */ /* 0x000fe20003f84140 */
[----:B------:R2:W-:Y:S03]  /*3a90*/  @P0 STG.E desc[UR8][R2.64+0x2c00], R13 ;  /* 0x002c000d02000986 */ /* 0x0005e6000c101908 */
[----:B------:R-:W-:Y:S01]  /*3aa0*/  @P3 LOP3.LUT R39, R39, 0x80000000, RZ, 0x3c, !PT ;  /* 0x8000000027273812 */ /* 0x000fe200078e3cff */
[----:B----4-:R4:W-:Y:S01]  /*3ab0*/  @P0 STG.E desc[UR8][R4.64+0x2c00], R15 ;  /* 0x002c000f04000986 */ /* 0x0109e2000c101908 */
[----:B------:R-:W-:Y:S01]  /*3ac0*/  ISETP.LT.U32.AND P0, PT, R0, UR6, PT ;  /* 0x0000000600007c0c */ /* 0x000fe2000bf01070 */
[----:B------:R-:W-:Y:S01]  /*3ad0*/  IMAD.U32 R0, RZ, RZ, UR7 ;  /* 0x00000007ff007e24 */ /* 0x000fe2000f8e00ff */
[----:B-1----:R-:W-:Y:S01]  /*3ae0*/  @P6 LOP3.LUT R11, R36, 0x80000000, RZ, 0x3c, !PT ;  /* 0x80000000240b6812 */ /* 0x002fe200078e3cff */
[----:B------:R1:W-:Y:S01]  /*3af0*/  @P1 STG.E desc[UR8][R2.64+0x3000], R35 ;  /* 0x0030002302001986 */ /* 0x0003e2000c101908 */
[----:B------:R-:W-:-:S02]  /*3b00*/  ISETP.GT.U32.AND.EX P0, PT, R6, RZ, PT, P0 ;  /* 0x000000ff0600720c */ /* 0x000fc40003f04100 */
[----:B------:R-:W-:Y:S01]  /*3b10*/  ISETP.GT.U32.AND.EX P5, PT, R0, RZ, PT, P5 ;  /* 0x000000ff0000720c */ /* 0x000fe20003fa4150 */
[----:B---3--:R1:W-:Y:S01]  /*3b20*/  @P1 STG.E desc[UR8][R4.64+0x3000], R7 ;  /* 0x0030000704001986 */ /* 0x0083e2000c101908 */
[----:B--2---:R-:W-:-:S03]  /*3b30*/  @P4 LOP3.LUT R13, R38, 0x80000000, RZ, 0x3c, !PT ;  /* 0x80000000260d4812 */ /* 0x004fc600078e3cff */
[----:B------:R1:W-:Y:S04]  /*3b40*/  @P6 STG.E desc[UR8][R2.64+0x3400], R11 ;  /* 0x0034000b02006986 */ /* 0x0003e8000c101908 */
[----:B------:R1:W-:Y:S04]  /*3b50*/  @P6 STG.E desc[UR8][R4.64+0x3400], R17 ;  /* 0x0034001104006986 */ /* 0x0003e8000c101908 */
[----:B------:R1:W-:Y:S01]  /*3b60*/  @P2 STG.E desc[UR8][R2.64+0x3800], R37 ;  /* 0x0038002502002986 */ /* 0x0003e2000c101908 */
[----:B----4-:R-:W-:-:S03]  /*3b70*/  @P5 LOP3.LUT R15, R40, 0x80000000, RZ, 0x3c, !PT ;  /* 0x80000000280f5812 */ /* 0x010fc600078e3cff */
[----:B------:R1:W-:Y:S04]  /*3b80*/  @P2 STG.E desc[UR8][R4.64+0x3800], R19 ;  /* 0x0038001304002986 */ /* 0x0003e8000c101908 */
[----:B------:R1:W-:Y:S04]  /*3b90*/  @P4 STG.E desc[UR8][R2.64+0x3c00], R13 ;  /* 0x003c000d02004986 */ /* 0x0003e8000c101908 */
[----:B0-----:R1:W-:Y:S04]  /*3ba0*/  @P4 STG.E desc[UR8][R4.64+0x3c00], R9 ;  /* 0x003c000904004986 */ /* 0x0013e8000c101908 */
[----:B------:R1:W-:Y:S04]  /*3bb0*/  @P3 STG.E desc[UR8][R2.64+0x4000], R39 ;  /* 0x0040002702003986 */ /* 0x0003e8000c101908 */
[----:B------:R1:W-:Y:S04]  /*3bc0*/  @P3 STG.E desc[UR8][R4.64+0x4000], R21 ;  /* 0x0040001504003986 */ /* 0x0003e8000c101908 */
[----:B------:R1:W-:Y:S04]  /*3bd0*/  @P5 STG.E desc[UR8][R2.64+0x4400], R15 ;  /* 0x0044000f02005986 */ /* 0x0003e8000c101908 */
[----:B------:R1:W-:Y:S01]  /*3be0*/  @P5 STG.E desc[UR8][R4.64+0x4400], R23 ;  /* 0x0044001704005986 */ /* 0x0003e2000c101908 */
[----:B------:R-:W-:Y:S05]  /*3bf0*/  @!P0 EXIT ;  /* 0x000000000000894d */ /* 0x000fea0003800000 */
[----:B------:R-:W0:Y:S01]  /*3c00*/  LDS R53, [R53+0x4800] ;  /* 0x0048000035357984 */ /* 0x000e220000000800 */
[----:B------:R-:W-:-:S05]  /*3c10*/  LOP3.LUT R41, R41, 0x80000000, RZ, 0x3c, !PT ;  /* 0x8000000029297812 */ /* 0x000fca00078e3cff */
[----:B------:R-:W-:Y:S04]  /*3c20*/  STG.E desc[UR8][R2.64+0x4800], R41 ;  /* 0x0048002902007986 */ /* 0x000fe8000c101908 */
[----:B0-----:R-:W-:Y:S01]  /*3c30*/  STG.E desc[UR8][R4.64+0x4800], R53 ;  /* 0x0048003504007986 */ /* 0x001fe2000c101908 */
[----:B------:R-:W-:Y:S05]  /*3c40*/  EXIT ;  /* 0x000000000000794d */ /* 0x000fea0003800000 */
.L_x_223:
        /* <DEDUP_REMOVED lines=11> */
.L_x_230:


//--------------------- .text._ZN3cub18CUB_300001_SM_10006detail11EmptyKernelIvEEvv --------------------------
	.section	.text._ZN3cub18CUB_300001_SM_10006detail11EmptyKernelIvEEvv,"ax",@progbits
	.align	128
        .global         _ZN3cub18CUB_300001_SM_10006detail11EmptyKernelIvEEvv
        .type           _ZN3cub18CUB_300001_SM_10006detail11EmptyKernelIvEEvv,@function
        .size           _ZN3cub18CUB_300001_SM_10006detail11EmptyKernelIvEEvv,(.L_x_231 - _ZN3cub18CUB_300001_SM_10006detail11EmptyKernelIvEEvv)
        .other          _ZN3cub18CUB_300001_SM_10006detail11EmptyKernelIvEEvv,@"STO_CUDA_ENTRY STV_DEFAULT"
_ZN3cub18CUB_300001_SM_10006detail11EmptyKernelIvEEvv:
.text._ZN3cub18CUB_300001_SM_10006detail11EmptyKernelIvEEvv:
[----:B------:R-:W-:Y:S01]  /*0000*/  LDC R1, c[0x0][0x37c] ;  /* 0x0000df00ff017b82 */ /* 0x000fe20000000800 */
[----:B------:R-:W-:Y:S05]  /*0010*/  EXIT ;  /* 0x000000000000794d */ /* 0x000fea0003800000 */
.L_x_224:
        /* <DEDUP_REMOVED lines=14> */
.L_x_231:


//--------------------- .text._Z8sequencePii      --------------------------
	.section	.text._Z8sequencePii,"ax",@progbits
	.align	128
        .global         _Z8sequencePii
        .type           _Z8sequencePii,@function
        .size           _Z8sequencePii,(.L_x_232 - _Z8sequencePii)
        .other          _Z8sequencePii,@"STO_CUDA_ENTRY STV_DEFAULT"
_Z8sequencePii:
.text._Z8sequencePii:
[----:B------:R-:W-:Y:S01]  /*0000*/  LDC R1, c[0x0][0x37c] ;  /* 0x0000df00ff017b82 */ /* 0x000fe20000000800 */
[----:B------:R-:W0:Y:S07]  /*0010*/  S2R R0, SR_TID.X ;  /* 0x0000000000007919 */ /* 0x000e2e0000002100 */
[----:B------:R-:W0:Y:S01]  /*0020*/  S2UR UR4, SR_CTAID.X ;  /* 0x00000000000479c3 */ /* 0x000e220000002500 */
[----:B------:R-:W1:Y:S07]  /*0030*/  LDCU UR5, c[0x0][0x388] ;  /* 0x00007100ff0577ac */ /* 0x000e6e0008000800 */
[----:B------:R-:W0:Y:S02]  /*0040*/  LDC R5, c[0x0][0x360] ;  /* 0x0000d800ff057b82 */ /* 0x000e240000000800 */
[----:B0-----:R-:W-:-:S05]  /*0050*/  IMAD R5, R5, UR4, R0 ;  /* 0x0000000405057c24 */ /* 0x001fca000f8e0200 */
[----:B-1----:R-:W-:-:S13]  /*0060*/  ISETP.GE.AND P0, PT, R5, UR5, PT ;  /* 0x0000000505007c0c */ /* 0x002fda000bf06270 */
[----:B------:R-:W-:Y:S05]  /*0070*/  @P0 EXIT ;  /* 0x000000000000094d */ /* 0x000fea0003800000 */
[----:B------:R-:W0:Y:S01]  /*0080*/  LDC.64 R2, c[0x0][0x380] ;  /* 0x0000e000ff027b82 */ /* 0x000e220000000a00 */
[----:B------:R-:W1:Y:S01]  /*0090*/  LDCU.64 UR4, c[0x0][0x358] ;  /* 0x00006b00ff0477ac */ /* 0x000e620008000a00 */
[----:B0-----:R-:W-:-:S05]  /*00a0*/  IMAD.WIDE R2, R5, 0x4, R2 ;  /* 0x0000000405027825 */ /* 0x001fca00078e0202 */
[----:B-1----:R-:W-:Y:S01]  /*00b0*/  STG.E desc[UR4][R2.64], R5 ;  /* 0x0000000502007986 */ /* 0x002fe2000c101904 */
[----:B------:R-:W-:Y:S05]  /*00c0*/  EXIT ;  /* 0x000000000000794d */ /* 0x000fea0003800000 */
.L_x_225:
        /* <DEDUP_REMOVED lines=11> */
.L_x_232:


//--------------------- .text._Z9get_indexPKiPii  --------------------------
	.section	.text._Z9get_indexPKiPii,"ax",@progbits
	.align	128
        .global         _Z9get_indexPKiPii
        .type           _Z9get_indexPKiPii,@function
        .size           _Z9get_indexPKiPii,(.L_x_233 - _Z9get_indexPKiPii)
        .other          _Z9get_indexPKiPii,@"STO_CUDA_ENTRY STV_DEFAULT"
_Z9get_indexPKiPii:
.text._Z9get_indexPKiPii:
[----:B------:R-:W-:Y:S01]  /*0000*/  LDC R1, c[0x0][0x37c] ;  /* 0x0000df00ff017b82 */ /* 0x000fe20000000800 */
[----:B------:R-:W0:Y:S07]  /*0010*/  S2R R0, SR_TID.X ;  /* 0x0000000000007919 */ /* 0x000e2e0000002100 */
[----:B------:R-:W0:Y:S01]  /*0020*/  S2UR UR5, SR_CTAID.X ;  /* 0x00000000000579c3 */ /* 0x000e220000002500 */
[----:B------:R-:W1:Y:S07]  /*0030*/  LDCU UR4, c[0x0][0x390] ;  /* 0x00007200ff0477ac */ /* 0x000e6e0008000800 */
[----:B------:R-:W0:Y:S01]  /*0040*/  LDC R5, c[0x0][0x360] ;  /* 0x0000d800ff057b82 */ /* 0x000e220000000800 */
[----:B-1----:R-:W-:Y:S01]  /*0050*/  UIADD3 UR4, UPT, UPT, UR4, -0x1, URZ ;  /* 0xffffffff04047890 */ /* 0x002fe2000fffe0ff */
[----:B0-----:R-:W-:-:S05]  /*0060*/  IMAD R5, R5, UR5, R0 ;  /* 0x0000000505057c24 */ /* 0x001fca000f8e0200 */
[----:B------:R-:W-:-:S13]  /*0070*/  ISETP.GE.AND P0, PT, R5, UR4, PT ;  /* 0x0000000405007c0c */ /* 0x000fda000bf06270 */
[----:B------:R-:W-:Y:S05]  /*0080*/  @P0 EXIT ;  /* 0x000000000000094d */ /* 0x000fea0003800000 */
[----:B------:R-:W0:Y:S01]  /*0090*/  LDC.64 R2, c[0x0][0x380] ;  /* 0x0000e000ff027b82 */ /* 0x000e220000000a00 */
[----:B------:R-:W1:Y:S01]  /*00a0*/  LDCU.64 UR4, c[0x0][0x358] ;  /* 0x00006b00ff0477ac */ /* 0x000e620008000a00 */
[----:B0-----:R-:W-:-:S05]  /*00b0*/  IMAD.WIDE R2, R5, 0x4, R2 ;  /* 0x0000000405027825 */ /* 0x001fca00078e0202 */
[----:B-1----:R-:W2:Y:S04]  /*00c0*/  LDG.E R0, desc[UR4][R2.64] ;  /* 0x0000000402007981 */ /* 0x002ea8000c1e1900 */
[----:B------:R-:W2:Y:S02]  /*00d0*/  LDG.E R7, desc[UR4][R2.64+0x4] ;  /* 0x0000040402077981 */ /* 0x000ea4000c1e1900 */
[----:B--2---:R-:W-:-:S13]  /*00e0*/  ISETP.NE.AND P0, PT, R0, R7, PT ;  /* 0x000000070000720c */ /* 0x004fda0003f05270 */
[----:B------:R-:W-:Y:S05]  /*00f0*/  @!P0 EXIT ;  /* 0x000000000000894d */ /* 0x000fea0003800000 */
[----:B------:R-:W0:Y:S01]  /*0100*/  LDC.64 R2, c[0x0][0x388] ;  /* 0x0000e200ff027b82 */ /* 0x000e220000000a00 */
[----:B------:R-:W-:Y:S01]  /*0110*/  IADD3 R5, PT, PT, R5, 0x1, RZ ;  /* 0x0000000105057810 */ /* 0x000fe20007ffe0ff */
[----:B0-----:R-:W-:-:S05]  /*0120*/  IMAD.WIDE R2, R7, 0x4, R2 ;  /* 0x0000000407027825 */ /* 0x001fca00078e0202 */
[----:B------:R-:W-:Y:S01]  /*0130*/  STG.E desc[UR4][R2.64], R5 ;  /* 0x0000000502007986 */ /* 0x000fe2000c101904 */
[----:B------:R-:W-:Y:S05]  /*0140*/  EXIT ;  /* 0x000000000000794d */ /* 0x000fea0003800000 */
.L_x_226:
        /* <DEDUP_REMOVED lines=11> */
.L_x_233:


//--------------------- .nv.shared._ZN3cub18CUB_300001_SM_10006detail10radix_sort29DeviceRadixSortOnesweepKernelINS1_5radix10policy_hubIiiyE10Policy1000ELNS0_9SortOrderE0EiiyiiNS1_21identity_decomposer_tEEEvPT5_SB_PT3_PKSC_PT1_PKSG_PT2_PKSK_T4_iiT6_ --------------------------
	.section	.nv.shared._ZN3cub18CUB_300001_SM_10006detail10radix_sort29DeviceRadixSortOnesweepKernelINS1_5radix10policy_hubIiiyE10Policy1000ELNS0_9SortOrderE0EiiyiiNS1_21identity_decomposer_tEEEvPT5_SB_PT3_PKSC_PT1_PKSG_PT2_PKSK_T4_iiT6_,"aw",@nobits
	.sectionflags	@""
	.align	16
.nv.shared._ZN3cub18CUB_300001_SM_10006detail10radix_sort29DeviceRadixSortOnesweepKernelINS1_5radix10policy_hubIiiyE10Policy1000ELNS0_9SortOrderE0EiiyiiNS1_21identity_decomposer_tEEEvPT5_SB_PT3_PKSC_PT1_PKSG_PT2_PKSK_T4_iiT6_:
	.zero		29184


//--------------------- .nv.shared.reserved.0     --------------------------
	.section	.nv.shared.reserved.0,"aw",@nobits
	.weak		__nv_reservedSMEM_offset_0_alias
	.size		__nv_reservedSMEM_offset_0_alias, 0, 64
	.other		__nv_reservedSMEM_offset_0_alias,@"STO_CUDA_RESERVED_SHARED STV_DEFAULT"
__nv_reservedSMEM_offset_0_alias:
	.zero		0
	.zero		64


//--------------------- .nv.global                --------------------------
	.section	.nv.global,"aw",@nobits
.nv.global:
	.type		_ZN34_INTERNAL_cae0dd0f_4_k_cu_9f2bd5a36thrust24THRUST_300001_SM_1000_NS12placeholders2_8E,@object
	.size		_ZN34_INTERNAL_cae0dd0f_4_k_cu_9f2bd5a36thrust24THRUST_300001_SM_1000_NS12placeholders2_8E,(_ZN34_INTERNAL_cae0dd0f_4_k_cu_9f2bd5a34cuda3std3__436_GLOBAL__N__cae0dd0f_4_k_cu_9f2bd5a36ignoreE - _ZN34_INTERNAL_cae0dd0f_4_k_cu_9f2bd5a36thrust24THRUST_300001_SM_1000_NS12placeholders2_8E)
_ZN34_INTERNAL_cae0dd0f_4_k_cu_9f2bd5a36thrust24THRUST_300001_SM_1000_NS12placeholders2_8E:
	.zero		1
	.type		_ZN34_INTERNAL_cae0dd0f_4_k_cu_9f2bd5a34cuda3std3__436_GLOBAL__N__cae0dd0f_4_k_cu_9f2bd5a36ignoreE,@object
	.size		_ZN34_INTERNAL_cae0dd0f_4_k_cu_9f2bd5a34cuda3std3__436_GLOBAL__N__cae0dd0f_4_k_cu_9f2bd5a36ignoreE,(_ZN34_INTERNAL_cae0dd0f_4_k_cu_9f2bd5a34cuda3std6ranges3__45__cpo4dataE - _ZN34_INTERNAL_cae0dd0f_4_k_cu_9f2bd5a34cuda3std3__436_GLOBAL__N__cae0dd0f_4_k_cu_9f2bd5a36ignoreE)
_ZN34_INTERNAL_cae0dd0f_4_k_cu_9f2bd5a34cuda3std3__436_GLOBAL__N__cae0dd0f_4_k_cu_9f2bd5a36ignoreE:
	.zero		1
	.type		_ZN34_INTERNAL_cae0dd0f_4_k_cu_9f2bd5a34cuda3std6ranges3__45__cpo4dataE,@object
	.size		_ZN34_INTERNAL_cae0dd0f_4_k_cu_9f2bd5a34cuda3std6ranges3__45__cpo4dataE,(_ZN34_INTERNAL_cae0dd0f_4_k_cu_9f2bd5a36thrust24THRUST_300001_SM_1000_NS6system3cpp3parE - _ZN34_INTERNAL_cae0dd0f_4_k_cu_9f2bd5a34cuda3std6ranges3__45__cpo4dataE)
_ZN34_INTERNAL_cae0dd0f_4_k_cu_9f2bd5a34cuda3std6ranges3__45__cpo4dataE:
	.zero		1
	.type		_ZN34_INTERNAL_cae0dd0f_4_k_cu_9f2bd5a36thrust24THRUST_300001_SM_1000_NS6system3cpp3parE,@object
	.size		_ZN34_INTERNAL_cae0dd0f_4_k_cu_9f2bd5a36thrust24THRUST_300001_SM_1000_NS6system3cpp3parE,(_ZN34_INTERNAL_cae0dd0f_4_k_cu_9f2bd5a34cuda3std3__45__cpo5beginE - _ZN34_INTERNAL_cae0dd0f_4_k_cu_9f2bd5a36thrust24THRUST_300001_SM_1000_NS6system3cpp3parE)
_ZN34_INTERNAL_cae0dd0f_4_k_cu_9f2bd5a36thrust24THRUST_300001_SM_1000_NS6system3cpp3parE:
	.zero		1
	.type		_ZN34_INTERNAL_cae0dd0f_4_k_cu_9f2bd5a34cuda3std3__45__cpo5beginE,@object
	.size		_ZN34_INTERNAL_cae0dd0f_4_k_cu_9f2bd5a34cuda3std3__45__cpo5beginE,(_ZN34_INTERNAL_cae0dd0f_4_k_cu_9f2bd5a34cuda3std6ranges3__45__cpo5beginE - _ZN34_INTERNAL_cae0dd0f_4_k_cu_9f2bd5a34cuda3std3__45__cpo5beginE)
_ZN34_INTERNAL_cae0dd0f_4_k_cu_9f2bd5a34cuda3std3__45__cpo5beginE:
	.zero		1
	.type		_ZN34_INTERNAL_cae0dd0f_4_k_cu_9f2bd5a34cuda3std6ranges3__45__cpo5beginE,@object
	.size		_ZN34_INTERNAL_cae0dd0f_4_k_cu_9f2bd5a34cuda3std6ranges3__45__cpo5beginE,(_ZN34_INTERNAL_cae0dd0f_4_k_cu_9f2bd5a36thrust24THRUST_300001_SM_1000_NS6deviceE - _ZN34_INTERNAL_cae0dd0f_4_k_cu_9f2bd5a34cuda3std6ranges3__45__cpo5beginE)
_ZN34_INTERNAL_cae0dd0f_4_k_cu_9f2bd5a34cuda3std6ranges3__45__cpo5beginE:
	.zero		1
	.type		_ZN34_INTERNAL_cae0dd0f_4_k_cu_9f2bd5a36thrust24THRUST_300001_SM_1000_NS6deviceE,@object
	.size		_ZN34_INTERNAL_cae0dd0f_4_k_cu_9f2bd5a36thrust24THRUST_300001_SM_1000_NS6deviceE,(_ZN34_INTERNAL_cae0dd0f_4_k_cu_9f2bd5a34cuda3std3__47nulloptE - _ZN34_INTERNAL_cae0dd0f_4_k_cu_9f2bd5a36thrust24THRUST_300001_SM_1000_NS6deviceE)
_ZN34_INTERNAL_cae0dd0f_4_k_cu_9f2bd5a36thrust24THRUST_300001_SM_1000_NS6deviceE:
	.zero		1
	.type		_ZN34_INTERNAL_cae0dd0f_4_k_cu_9f2bd5a34cuda3std3__47nulloptE,@object
	.size		_ZN34_INTERNAL_cae0dd0f_4_k_cu_9f2bd5a34cuda3std3__47nulloptE,(_ZN34_INTERNAL_cae0dd0f_4_k_cu_9f2bd5a34cuda3std6ranges3__45__cpo8distanceE - _ZN34_INTERNAL_cae0dd0f_4_k_cu_9f2bd5a34cuda3std3__47nulloptE)
_ZN34_INTERNAL_cae0dd0f_4_k_cu_9f2bd5a34cuda3std3__47nulloptE:
	.zero		1
	.type		_ZN34_INTERNAL_cae0dd0f_4_k_cu_9f2bd5a34cuda3std6ranges3__45__cpo8distanceE,@object
	.size		_ZN34_INTERNAL_cae0dd0f_4_k_cu_9f2bd5a34cuda3std6ranges3__45__cpo8distanceE,(_ZN34_INTERNAL_cae0dd0f_4_k_cu_9f2bd5a36thrust24THRUST_300001_SM_1000_NS12placeholders2_4E - _ZN34_INTERNAL_cae0dd0f_4_k_cu_9f2bd5a34cuda3std6ranges3__45__cpo8distanceE)
_ZN34_INTERNAL_cae0dd0f_4_k_cu_9f2bd5a34cuda3std6ranges3__45__cpo8distanceE:
	.zero		1
	.type		_ZN34_INTERNAL_cae0dd0f_4_k_cu_9f2bd5a36thrust24THRUST_300001_SM_1000_NS12placeholders2_4E,@object
	.size		_ZN34_INTERNAL_cae0dd0f_4_k_cu_9f2bd5a36thrust24THRUST_300001_SM_1000_NS12placeholders2_4E,(_ZN34_INTERNAL_cae0dd0f_4_k_cu_9f2bd5a34cuda3std3__45__cpo6rbeginE - _ZN34_INTERNAL_cae0dd0f_4_k_cu_9f2bd5a36thrust24THRUST_300001_SM_1000_NS12placeholders2_4E)
_ZN34_INTERNAL_cae0dd0f_4_k_cu_9f2bd5a36thrust24THRUST_300001_SM_1000_NS12placeholders2_4E:
	.zero		1
	.type		_ZN34_INTERNAL_cae0dd0f_4_k_cu_9f2bd5a34cuda3std3__45__cpo6rbeginE,@object
	.size		_ZN34_INTERNAL_cae0dd0f_4_k_cu_9f2bd5a34cuda3std3__45__cpo6rbeginE,(_ZN34_INTERNAL_cae0dd0f_4_k_cu_9f2bd5a34cuda3std6ranges3__45__cpo7advanceE - _ZN34_INTERNAL_cae0dd0f_4_k_cu_9f2bd5a34cuda3std3__45__cpo6rbeginE)
_ZN34_INTERNAL_cae0dd0f_4_k_cu_9f2bd5a34cuda3std3__45__cpo6rbeginE:
	.zero		1
	.type		_ZN34_INTERNAL_cae0dd0f_4_k_cu_9f2bd5a34cuda3std6ranges3__45__cpo7advanceE,@object
	.size		_ZN34_INTERNAL_cae0dd0f_4_k_cu_9f2bd5a34cuda3std6ranges3__45__cpo7advanceE,(_ZN34_INTERNAL_cae0dd0f_4_k_cu_9f2bd5a36thrust24THRUST_300001_SM_1000_NS12placeholders3_10E - _ZN34_INTERNAL_cae0dd0f_4_k_cu_9f2bd5a34cuda3std6ranges3__45__cpo7advanceE)
_ZN34_INTERNAL_cae0dd0f_4_k_cu_9f2bd5a34cuda3std6ranges3__45__cpo7advanceE:
	.zero		1
	.type		_ZN34_INTERNAL_cae0dd0f_4_k_cu_9f2bd5a36thrust24THRUST_300001_SM_1000_NS12placeholders3_10E,@object
	.size		_ZN34_INTERNAL_cae0dd0f_4_k_cu_9f2bd5a36thrust24THRUST_300001_SM_1000_NS12placeholders3_10E,(_ZN34_INTERNAL_cae0dd0f_4_k_cu_9f2bd5a34cuda3std3__48in_placeE - _ZN34_INTERNAL_cae0dd0f_4_k_cu_9f2bd5a36thrust24THRUST_300001_SM_1000_NS12placeholders3_10E)
_ZN34_INTERNAL_cae0dd0f_4_k_cu_9f2bd5a36thrust24THRUST_300001_SM_1000_NS12placeholders3_10E:
	.zero		1
	.type		_ZN34_INTERNAL_cae0dd0f_4_k_cu_9f2bd5a34cuda3std3__48in_placeE,@object
	.size		_ZN34_INTERNAL_cae0dd0f_4_k_cu_9f2bd5a34cuda3std3__48in_placeE,(_ZN34_INTERNAL_cae0dd0f_4_k_cu_9f2bd5a34cuda3std6ranges3__45__cpo4sizeE - _ZN34_INTERNAL_cae0dd0f_4_k_cu_9f2bd5a34cuda3std3__48in_placeE)
_ZN34_INTERNAL_cae0dd0f_4_k_cu_9f2bd5a34cuda3std3__48in_placeE:
	.zero		1
	.type		_ZN34_INTERNAL_cae0dd0f_4_k_cu_9f2bd5a34cuda3std6ranges3__45__cpo4sizeE,@object
	.size		_ZN34_INTERNAL_cae0dd0f_4_k_cu_9f2bd5a34cuda3std6ranges3__45__cpo4sizeE,(_ZN34_INTERNAL_cae0dd0f_4_k_cu_9f2bd5a36thrust24THRUST_300001_SM_1000_NS12placeholders2_2E - _ZN34_INTERNAL_cae0dd0f_4_k_cu_9f2bd5a34cuda3std6ranges3__45__cpo4sizeE)
_ZN34_INTERNAL_cae0dd0f_4_k_cu_9f2bd5a34cuda3std6ranges3__45__cpo4sizeE:
	.zero		1
	.type		_ZN34_INTERNAL_cae0dd0f_4_k_cu_9f2bd5a36thrust24THRUST_300001_SM_1000_NS12placeholders2_2E,@object
	.size		_ZN34_INTERNAL_cae0dd0f_4_k_cu_9f2bd5a36thrust24THRUST_300001_SM_1000_NS12placeholders2_2E,(_ZN34_INTERNAL_cae0dd0f_4_k_cu_9f2bd5a34cuda3std3__45__cpo6cbeginE - _ZN34_INTERNAL_cae0dd0f_4_k_cu_9f2bd5a36thrust24THRUST_300001_SM_1000_NS12placeholders2_2E)
_ZN34_INTERNAL_cae0dd0f_4_k_cu_9f2bd5a36thrust24THRUST_300001_SM_1000_NS12placeholders2_2E:
	.zero		1
	.type		_ZN34_INTERNAL_cae0dd0f_4_k_cu_9f2bd5a34cuda3std3__45__cpo6cbeginE,@object
	.size		_ZN34_INTERNAL_cae0dd0f_4_k_cu_9f2bd5a34cuda3std3__45__cpo6cbeginE,(_ZN34_INTERNAL_cae0dd0f_4_k_cu_9f2bd5a34cuda3std6ranges3__45__cpo6cbeginE - _ZN34_INTERNAL_cae0dd0f_4_k_cu_9f2bd5a34cuda3std3__45__cpo6cbeginE)
_ZN34_INTERNAL_cae0dd0f_4_k_cu_9f2bd5a34cuda3std3__45__cpo6cbeginE:
	.zero		1
	.type		_ZN34_INTERNAL_cae0dd0f_4_k_cu_9f2bd5a34cuda3std6ranges3__45__cpo6cbeginE,@object
	.size		_ZN34_INTERNAL_cae0dd0f_4_k_cu_9f2bd5a34cuda3std6ranges3__45__cpo6cbeginE,(_ZN34_INTERNAL_cae0dd0f_4_k_cu_9f2bd5a36thrust24THRUST_300001_SM_1000_NS12placeholders2_6E - _ZN34_INTERNAL_cae0dd0f_4_k_cu_9f2bd5a34cuda3std6ranges3__45__cpo6cbeginE)
_ZN34_INTERNAL_cae0dd0f_4_k_cu_9f2bd5a34cuda3std6ranges3__45__cpo6cbeginE:
	.zero		1
	.type		_ZN34_INTERNAL_cae0dd0f_4_k_cu_9f2bd5a36thrust24THRUST_300001_SM_1000_NS12placeholders2_6E,@object
	.size		_ZN34_INTERNAL_cae0dd0f_4_k_cu_9f2bd5a36thrust24THRUST_300001_SM_1000_NS12placeholders2_6E,(_ZN34_INTERNAL_cae0dd0f_4_k_cu_9f2bd5a34cuda3std3__45__cpo7crbeginE - _ZN34_INTERNAL_cae0dd0f_4_k_cu_9f2bd5a36thrust24THRUST_300001_SM_1000_NS12placeholders2_6E)
_ZN34_INTERNAL_cae0dd0f_4_k_cu_9f2bd5a36thrust24THRUST_300001_SM_1000_NS12placeholders2_6E:
	.zero		1
	.type		_ZN34_INTERNAL_cae0dd0f_4_k_cu_9f2bd5a34cuda3std3__45__cpo7crbeginE,@object
	.size		_ZN34_INTERNAL_cae0dd0f_4_k_cu_9f2bd5a34cuda3std3__45__cpo7crbeginE,(_ZN34_INTERNAL_cae0dd0f_4_k_cu_9f2bd5a34cuda3std6ranges3__45__cpo4nextE - _ZN34_INTERNAL_cae0dd0f_4_k_cu_9f2bd5a34cuda3std3__45__cpo7crbeginE)
_ZN34_INTERNAL_cae0dd0f_4_k_cu_9f2bd5a34cuda3std3__45__cpo7crbeginE:
	.zero		1
	.type		_ZN34_INTERNAL_cae0dd0f_4_k_cu_9f2bd5a34cuda3std6ranges3__45__cpo4nextE,@object
	.size		_ZN34_INTERNAL_cae0dd0f_4_k_cu_9f2bd5a34cuda3std6ranges3__45__cpo4nextE,(_ZN34_INTERNAL_cae0dd0f_4_k_cu_9f2bd5a34cuda3std6ranges3__45__cpo4swapE - _ZN34_INTERNAL_cae0dd0f_4_k_cu_9f2bd5a34cuda3std6ranges3__45__cpo4nextE)
_ZN34_INTERNAL_cae0dd0f_4_k_cu_9f2bd5a34cuda3std6ranges3__45__cpo4nextE:
	.zero		1
	.type		_ZN34_INTERNAL_cae0dd0f_4_k_cu_9f2bd5a34cuda3std6ranges3__45__cpo4swapE,@object
	.size		_ZN34_INTERNAL_cae0dd0f_4_k_cu_9f2bd5a34cuda3std6ranges3__45__cpo4swapE,(_ZN34_INTERNAL_cae0dd0f_4_k_cu_9f2bd5a36thrust24THRUST_300001_SM_1000_NS8cuda_cub10par_nosyncE - _ZN34_INTERNAL_cae0dd0f_4_k_cu_9f2bd5a34cuda3std6ranges3__45__cpo4swapE)
_ZN34_INTERNAL_cae0dd0f_4_k_cu_9f2bd5a34cuda3std6ranges3__45__cpo4swapE:
	.zero		1
	.type		_ZN34_INTERNAL_cae0dd0f_4_k_cu_9f2bd5a36thrust24THRUST_300001_SM_1000_NS8cuda_cub10par_nosyncE,@object
	.size		_ZN34_INTERNAL_cae0dd0f_4_k_cu_9f2bd5a36thrust24THRUST_300001_SM_1000_NS8cuda_cub10par_nosyncE,(_ZN34_INTERNAL_cae0dd0f_4_k_cu_9f2bd5a36thrust24THRUST_300001_SM_1000_NS3seqE - _ZN34_INTERNAL_cae0dd0f_4_k_cu_9f2bd5a36thrust24THRUST_300001_SM_1000_NS8cuda_cub10par_nosyncE)
_ZN34_INTERNAL_cae0dd0f_4_k_cu_9f2bd5a36thrust24THRUST_300001_SM_1000_NS8cuda_cub10par_nosyncE:
	.zero		1
	.type		_ZN34_INTERNAL_cae0dd0f_4_k_cu_9f2bd5a36thrust24THRUST_300001_SM_1000_NS3seqE,@object
	.size		_ZN34_INTERNAL_cae0dd0f_4_k_cu_9f2bd5a36thrust24THRUST_300001_SM_1000_NS3seqE,(_ZN34_INTERNAL_cae0dd0f_4_k_cu_9f2bd5a34cuda3std3__420unreachable_sentinelE - _ZN34_INTERNAL_cae0dd0f_4_k_cu_9f2bd5a36thrust24THRUST_300001_SM_1000_NS3seqE)
_ZN34_INTERNAL_cae0dd0f_4_k_cu_9f2bd5a36thrust24THRUST_300001_SM_1000_NS3seqE:
	.zero		1
	.type		_ZN34_INTERNAL_cae0dd0f_4_k_cu_9f2bd5a34cuda3std3__420unreachable_sentinelE,@object
	.size		_ZN34_INTERNAL_cae0dd0f_4_k_cu_9f2bd5a34cuda3std3__420unreachable_sentinelE,(_ZN34_INTERNAL_cae0dd0f_4_k_cu_9f2bd5a34cuda3std6ranges3__45__cpo5ssizeE - _ZN34_INTERNAL_cae0dd0f_4_k_cu_9f2bd5a34cuda3std3__420unreachable_sentinelE)
_ZN34_INTERNAL_cae0dd0f_4_k_cu_9f2bd5a34cuda3std3__420unreachable_sentinelE:
	.zero		1
	.type		_ZN34_INTERNAL_cae0dd0f_4_k_cu_9f2bd5a34cuda3std6ranges3__45__cpo5ssizeE,@object
	.size		_ZN34_INTERNAL_cae0dd0f_4_k_cu_9f2bd5a34cuda3std6ranges3__45__cpo5ssizeE,(_ZN34_INTERNAL_cae0dd0f_4_k_cu_9f2bd5a36thrust24THRUST_300001_SM_1000_NS12placeholders2_3E - _ZN34_INTERNAL_cae0dd0f_4_k_cu_9f2bd5a34cuda3std6ranges3__45__cpo5ssizeE)
_ZN34_INTERNAL_cae0dd0f_4_k_cu_9f2bd5a34cuda3std6ranges3__45__cpo5ssizeE:
	.zero		1
	.type		_ZN34_INTERNAL_cae0dd0f_4_k_cu_9f2bd5a36thrust24THRUST_300001_SM_1000_NS12placeholders2_3E,@object
	.size		_ZN34_INTERNAL_cae0dd0f_4_k_cu_9f2bd5a36thrust24THRUST_300001_SM_1000_NS12placeholders2_3E,(_ZN34_INTERNAL_cae0dd0f_4_k_cu_9f2bd5a34cuda3std3__45__cpo4cendE - _ZN34_INTERNAL_cae0dd0f_4_k_cu_9f2bd5a36thrust24THRUST_300001_SM_1000_NS12placeholders2_3E)
_ZN34_INTERNAL_cae0dd0f_4_k_cu_9f2bd5a36thrust24THRUST_300001_SM_1000_NS12placeholders2_3E:
	.zero		1
	.type		_ZN34_INTERNAL_cae0dd0f_4_k_cu_9f2bd5a34cuda3std3__45__cpo4cendE,@object
	.size		_ZN34_INTERNAL_cae0dd0f_4_k_cu_9f2bd5a34cuda3std3__45__cpo4cendE,(_ZN34_INTERNAL_cae0dd0f_4_k_cu_9f2bd5a34cuda3std6ranges3__45__cpo4cendE - _ZN34_INTERNAL_cae0dd0f_4_k_cu_9f2bd5a34cuda3std3__45__cpo4cendE)
_ZN34_INTERNAL_cae0dd0f_4_k_cu_9f2bd5a34cuda3std3__45__cpo4cendE:
	.zero		1
	.type		_ZN34_INTERNAL_cae0dd0f_4_k_cu_9f2bd5a34cuda3std6ranges3__45__cpo4cendE,@object
	.size		_ZN34_INTERNAL_cae0dd0f_4_k_cu_9f2bd5a34cuda3std6ranges3__45__cpo4cendE,(_ZN34_INTERNAL_cae0dd0f_4_k_cu_9f2bd5a36thrust24THRUST_300001_SM_1000_NS12placeholders2_7E - _ZN34_INTERNAL_cae0dd0f_4_k_cu_9f2bd5a34cuda3std6ranges3__45__cpo4cendE)
_ZN34_INTERNAL_cae0dd0f_4_k_cu_9f2bd5a34cuda3std6ranges3__45__cpo4cendE:
	.zero		1
	.type		_ZN34_INTERNAL_cae0dd0f_4_k_cu_9f2bd5a36thrust24THRUST_300001_SM_1000_NS12placeholders2_7E,@object
	.size		_ZN34_INTERNAL_cae0dd0f_4_k_cu_9f2bd5a36thrust24THRUST_300001_SM_1000_NS12placeholders2_7E,(_ZN34_INTERNAL_cae0dd0f_4_k_cu_9f2bd5a34cuda3std3__45__cpo5crendE - _ZN34_INTERNAL_cae0dd0f_4_k_cu_9f2bd5a36thrust24THRUST_300001_SM_1000_NS12placeholders2_7E)
_ZN34_INTERNAL_cae0dd0f_4_k_cu_9f2bd5a36thrust24THRUST_300001_SM_1000_NS12placeholders2_7E:
	.zero		1
	.type		_ZN34_INTERNAL_cae0dd0f_4_k_cu_9f2bd5a34cuda3std3__45__cpo5crendE,@object
	.size		_ZN34_INTERNAL_cae0dd0f_4_k_cu_9f2bd5a34cuda3std3__45__cpo5crendE,(_ZN34_INTERNAL_cae0dd0f_4_k_cu_9f2bd5a34cuda3std6ranges3__45__cpo4prevE - _ZN34_INTERNAL_cae0dd0f_4_k_cu_9f2bd5a34cuda3std3__45__cpo5crendE)
_ZN34_INTERNAL_cae0dd0f_4_k_cu_9f2bd5a34cuda3std3__45__cpo5crendE:
	.zero		1
	.type		_ZN34_INTERNAL_cae0dd0f_4_k_cu_9f2bd5a34cuda3std6ranges3__45__cpo4prevE,@object
	.size		_ZN34_INTERNAL_cae0dd0f_4_k_cu_9f2bd5a34cuda3std6ranges3__45__cpo4prevE,(_ZN34_INTERNAL_cae0dd0f_4_k_cu_9f2bd5a34cuda3std6ranges3__45__cpo9iter_moveE - _ZN34_INTERNAL_cae0dd0f_4_k_cu_9f2bd5a34cuda3std6ranges3__45__cpo4prevE)
_ZN34_INTERNAL_cae0dd0f_4_k_cu_9f2bd5a34cuda3std6ranges3__45__cpo4prevE:
	.zero		1
	.type		_ZN34_INTERNAL_cae0dd0f_4_k_cu_9f2bd5a34cuda3std6ranges3__45__cpo9iter_moveE,@object
	.size		_ZN34_INTERNAL_cae0dd0f_4_k_cu_9f2bd5a34cuda3std6ranges3__45__cpo9iter_moveE,(_ZN34_INTERNAL_cae0dd0f_4_k_cu_9f2bd5a36thrust24THRUST_300001_SM_1000_NS6system6detail10sequential3seqE - _ZN34_INTERNAL_cae0dd0f_4_k_cu_9f2bd5a34cuda3std6ranges3__45__cpo9iter_moveE)
_ZN34_INTERNAL_cae0dd0f_4_k_cu_9f2bd5a34cuda3std6ranges3__45__cpo9iter_moveE:
	.zero		1
	.type		_ZN34_INTERNAL_cae0dd0f_4_k_cu_9f2bd5a36thrust24THRUST_300001_SM_1000_NS6system6detail10sequential3seqE,@object
	.size		_ZN34_INTERNAL_cae0dd0f_4_k_cu_9f2bd5a36thrust24THRUST_300001_SM_1000_NS6system6detail10sequential3seqE,(_ZN34_INTERNAL_cae0dd0f_4_k_cu_9f2bd5a36thrust24THRUST_300001_SM_1000_NS12placeholders2_9E - _ZN34_INTERNAL_cae0dd0f_4_k_cu_9f2bd5a36thrust24THRUST_300001_SM_1000_NS6system6detail10sequential3seqE)
_ZN34_INTERNAL_cae0dd0f_4_k_cu_9f2bd5a36thrust24THRUST_300001_SM_1000_NS6system6detail10sequential3seqE:
	.zero		1
	.type		_ZN34_INTERNAL_cae0dd0f_4_k_cu_9f2bd5a36thrust24THRUST_300001_SM_1000_NS12placeholders2_9E,@object
	.size		_ZN34_INTERNAL_cae0dd0f_4_k_cu_9f2bd5a36thrust24THRUST_300001_SM_1000_NS12placeholders2_9E,(_ZN34_INTERNAL_cae0dd0f_4_k_cu_9f2bd5a34cuda3std3__419piecewise_constructE - _ZN34_INTERNAL_cae0dd0f_4_k_cu_9f2bd5a36thrust24THRUST_300001_SM_1000_NS12placeholders2_9E)
_ZN34_INTERNAL_cae0dd0f_4_k_cu_9f2bd5a36thrust24THRUST_300001_SM_1000_NS12placeholders2_9E:
	.zero		1
	.type		_ZN34_INTERNAL_cae0dd0f_4_k_cu_9f2bd5a34cuda3std3__419piecewise_constructE,@object
	.size		_ZN34_INTERNAL_cae0dd0f_4_k_cu_9f2bd5a34cuda3std3__419piecewise_constructE,(_ZN34_INTERNAL_cae0dd0f_4_k_cu_9f2bd5a34cuda3std6ranges3__45__cpo5cdataE - _ZN34_INTERNAL_cae0dd0f_4_k_cu_9f2bd5a34cuda3std3__419piecewise_constructE)
_ZN34_INTERNAL_cae0dd0f_4_k_cu_9f2bd5a34cuda3std3__419piecewise_constructE:
	.zero		1
	.type		_ZN34_INTERNAL_cae0dd0f_4_k_cu_9f2bd5a34cuda3std6ranges3__45__cpo5cdataE,@object
	.size		_ZN34_INTERNAL_cae0dd0f_4_k_cu_9f2bd5a34cuda3std6ranges3__45__cpo5cdataE,(_ZN34_INTERNAL_cae0dd0f_4_k_cu_9f2bd5a36thrust24THRUST_300001_SM_1000_NS12placeholders2_1E - _ZN34_INTERNAL_cae0dd0f_4_k_cu_9f2bd5a34cuda3std6ranges3__45__cpo5cdataE)
_ZN34_INTERNAL_cae0dd0f_4_k_cu_9f2bd5a34cuda3std6ranges3__45__cpo5cdataE:
	.zero		1
	.type		_ZN34_INTERNAL_cae0dd0f_4_k_cu_9f2bd5a36thrust24THRUST_300001_SM_1000_NS12placeholders2_1E,@object
	.size		_ZN34_INTERNAL_cae0dd0f_4_k_cu_9f2bd5a36thrust24THRUST_300001_SM_1000_NS12placeholders2_1E,(_ZN34_INTERNAL_cae0dd0f_4_k_cu_9f2bd5a34cuda3std3__45__cpo3endE - _ZN34_INTERNAL_cae0dd0f_4_k_cu_9f2bd5a36thrust24THRUST_300001_SM_1000_NS12placeholders2_1E)
_ZN34_INTERNAL_cae0dd0f_4_k_cu_9f2bd5a36thrust24THRUST_300001_SM_1000_NS12placeholders2_1E:
	.zero		1
	.type		_ZN34_INTERNAL_cae0dd0f_4_k_cu_9f2bd5a34cuda3std3__45__cpo3endE,@object
	.size		_ZN34_INTERNAL_cae0dd0f_4_k_cu_9f2bd5a34cuda3std3__45__cpo3endE,(_ZN34_INTERNAL_cae0dd0f_4_k_cu_9f2bd5a34cuda3std6ranges3__45__cpo3endE - _ZN34_INTERNAL_cae0dd0f_4_k_cu_9f2bd5a34cuda3std3__45__cpo3endE)
_ZN34_INTERNAL_cae0dd0f_4_k_cu_9f2bd5a34cuda3std3__45__cpo3endE:
	.zero		1
	.type		_ZN34_INTERNAL_cae0dd0f_4_k_cu_9f2bd5a34cuda3std6ranges3__45__cpo3endE,@object
	.size		_ZN34_INTERNAL_cae0dd0f_4_k_cu_9f2bd5a34cuda3std6ranges3__45__cpo3endE,(_ZN34_INTERNAL_cae0dd0f_4_k_cu_9f2bd5a36thrust24THRUST_300001_SM_1000_NS12placeholders2_5E - _ZN34_INTERNAL_cae0dd0f_4_k_cu_9f2bd5a34cuda3std6ranges3__45__cpo3endE)
_ZN34_INTERNAL_cae0dd0f_4_k_cu_9f2bd5a34cuda3std6ranges3__45__cpo3endE:
	.zero		1
	.type		_ZN34_INTERNAL_cae0dd0f_4_k_cu_9f2bd5a36thrust24THRUST_300001_SM_1000_NS12placeholders2_5E,@object
	.size		_ZN34_INTERNAL_cae0dd0f_4_k_cu_9f2bd5a36thrust24THRUST_300001_SM_1000_NS12placeholders2_5E,(_ZN34_INTERNAL_cae0dd0f_4_k_cu_9f2bd5a34cuda3std3__45__cpo4rendE - _ZN34_INTERNAL_cae0dd0f_4_k_cu_9f2bd5a36thrust24THRUST_300001_SM_1000_NS12placeholders2_5E)
_ZN34_INTERNAL_cae0dd0f_4_k_cu_9f2bd5a36thrust24THRUST_300001_SM_1000_NS12placeholders2_5E:
	.zero		1
	.type		_ZN34_INTERNAL_cae0dd0f_4_k_cu_9f2bd5a34cuda3std3__45__cpo4rendE,@object
	.size		_ZN34_INTERNAL_cae0dd0f_4_k_cu_9f2bd5a34cuda3std3__45__cpo4rendE,(_ZN34_INTERNAL_cae0dd0f_4_k_cu_9f2bd5a34cuda3std6ranges3__45__cpo9iter_swapE - _ZN34_INTERNAL_cae0dd0f_4_k_cu_9f2bd5a34cuda3std3__45__cpo4rendE)
_ZN34_INTERNAL_cae0dd0f_4_k_cu_9f2bd5a34cuda3std3__45__cpo4rendE:
	.zero		1
	.type		_ZN34_INTERNAL_cae0dd0f_4_k_cu_9f2bd5a34cuda3std6ranges3__45__cpo9iter_swapE,@object
	.size		_ZN34_INTERNAL_cae0dd0f_4_k_cu_9f2bd5a34cuda3std6ranges3__45__cpo9iter_swapE,(_ZN34_INTERNAL_cae0dd0f_4_k_cu_9f2bd5a34cuda3std3__48unexpectE - _ZN34_INTERNAL_cae0dd0f_4_k_cu_9f2bd5a34cuda3std6ranges3__45__cpo9iter_swapE)
_ZN34_INTERNAL_cae0dd0f_4_k_cu_9f2bd5a34cuda3std6ranges3__45__cpo9iter_swapE:
	.zero		1
	.type		_ZN34_INTERNAL_cae0dd0f_4_k_cu_9f2bd5a34cuda3std3__48unexpectE,@object
	.size		_ZN34_INTERNAL_cae0dd0f_4_k_cu_9f2bd5a34cuda3std3__48unexpectE,(_ZN34_INTERNAL_cae0dd0f_4_k_cu_9f2bd5a36thrust24THRUST_300001_SM_1000_NS8cuda_cub3parE - _ZN34_INTERNAL_cae0dd0f_4_k_cu_9f2bd5a34cuda3std3__48unexpectE)
_ZN34_INTERNAL_cae0dd0f_4_k_cu_9f2bd5a34cuda3std3__48unexpectE:
	.zero		1
	.type		_ZN34_INTERNAL_cae0dd0f_4_k_cu_9f2bd5a36thrust24THRUST_300001_SM_1000_NS8cuda_cub3parE,@object
	.size		_ZN34_INTERNAL_cae0dd0f_4_k_cu_9f2bd5a36thrust24THRUST_300001_SM_1000_NS8cuda_cub3parE,(.L_29 - _ZN34_INTERNAL_cae0dd0f_4_k_cu_9f2bd5a36thrust24THRUST_300001_SM_1000_NS8cuda_cub3parE)
_ZN34_INTERNAL_cae0dd0f_4_k_cu_9f2bd5a36thrust24THRUST_300001_SM_1000_NS8cuda_cub3parE:
	.zero		1
.L_29:


//--------------------- .nv.shared._ZN3cub18CUB_300001_SM_10006detail10radix_sort33DeviceRadixSortExclusiveSumKernelINS1_5radix10policy_hubIiiyE10Policy1000EyEEvPT0_ --------------------------
	.section	.nv.shared._ZN3cub18CUB_300001_SM_10006detail10radix_sort33DeviceRadixSortExclusiveSumKernelINS1_5radix10policy_hubIiiyE10Policy1000EyEEvPT0_,"aw",@nobits
	.sectionflags	@""
	.align	16
.nv.shared._ZN3cub18CUB_300001_SM_10006detail10radix_sort33DeviceRadixSortExclusiveSumKernelINS1_5radix10policy_hubIiiyE10Policy1000EyEEvPT0_:
	.zero		3360


//--------------------- .nv.shared._ZN3cub18CUB_300001_SM_10006detail10radix_sort30DeviceRadixSortHistogramKernelINS1_5radix10policy_hubIiiyE10Policy1000ELNS0_9SortOrderE0EiyNS1_21identity_decomposer_tEEEvPT2_PKT1_SA_iiT3_ --------------------------
	.section	.nv.shared._ZN3cub18CUB_300001_SM_10006detail10radix_sort30DeviceRadixSortHistogramKernelINS1_5radix10policy_hubIiiyE10Policy1000ELNS0_9SortOrderE0EiyNS1_21identity_decomposer_tEEEvPT2_PKT1_SA_iiT3_,"aw",@nobits
	.sectionflags	@""
	.align	4
.nv.shared._ZN3cub18CUB_300001_SM_10006detail10radix_sort30DeviceRadixSortHistogramKernelINS1_5radix10policy_hubIiiyE10Policy1000ELNS0_9SortOrderE0EiyNS1_21identity_decomposer_tEEEvPT2_PKT1_SA_iiT3_:
	.zero		5120


//--------------------- .nv.shared._ZN3cub18CUB_300001_SM_10006detail10radix_sort31DeviceRadixSortSingleTileKernelINS1_5radix10policy_hubIiiyE10Policy1000ELNS0_9SortOrderE0EiiyNS1_21identity_decomposer_tEEEvPKT1_PSA_PKT2_PSE_T3_iiT4_ --------------------------
	.section	.nv.shared._ZN3cub18CUB_300001_SM_10006detail10radix_sort31DeviceRadixSortSingleTileKernelINS1_5radix10policy_hubIiiyE10Policy1000ELNS0_9SortOrderE0EiiyNS1_21identity_decomposer_tEEEvPKT1_PSA_PKT2_PSE_T3_iiT4_,"aw",@nobits
	.sectionflags	@""
	.align	16
.nv.shared._ZN3cub18CUB_300001_SM_10006detail10radix_sort31DeviceRadixSortSingleTileKernelINS1_5radix10policy_hubIiiyE10Policy1000ELNS0_9SortOrderE0EiiyNS1_21identity_decomposer_tEEEvPKT1_PSA_PKT2_PSE_T3_iiT4_:
	.zero		34880


//--------------------- .nv.constant0._ZN3cub18CUB_300001_SM_10006detail10radix_sort29DeviceRadixSortOnesweepKernelINS1_5radix10policy_hubIiiyE10Policy1000ELNS0_9SortOrderE0EiiyiiNS1_21identity_decomposer_tEEEvPT5_SB_PT3_PKSC_PT1_PKSG_PT2_PKSK_T4_iiT6_ --------------------------
	.section	.nv.constant0._ZN3cub18CUB_300001_SM_10006detail10radix_sort29DeviceRadixSortOnesweepKernelINS1_5radix10policy_hubIiiyE10Policy1000ELNS0_9SortOrderE0EiiyiiNS1_21identity_decomposer_tEEEvPT5_SB_PT3_PKSC_PT1_PKSG_PT2_PKSK_T4_iiT6_,"a",@progbits
	.sectionflags	@""
	.align	4
.nv.constant0._ZN3cub18CUB_300001_SM_10006detail10radix_sort29DeviceRadixSortOnesweepKernelINS1_5radix10policy_hubIiiyE10Policy1000ELNS0_9SortOrderE0EiiyiiNS1_21identity_decomposer_tEEEvPT5_SB_PT3_PKSC_PT1_PKSG_PT2_PKSK_T4_iiT6_:
	.zero		973


//--------------------- .nv.constant0._ZN3cub18CUB_300001_SM_10006detail10radix_sort33DeviceRadixSortExclusiveSumKernelINS1_5radix10policy_hubIiiyE10Policy1000EyEEvPT0_ --------------------------
	.section	.nv.constant0._ZN3cub18CUB_300001_SM_10006detail10radix_sort33DeviceRadixSortExclusiveSumKernelINS1_5radix10policy_hubIiiyE10Policy1000EyEEvPT0_,"a",@progbits
	.sectionflags	@""
	.align	4
.nv.constant0._ZN3cub18CUB_300001_SM_10006detail10radix_sort33DeviceRadixSortExclusiveSumKernelINS1_5radix10policy_hubIiiyE10Policy1000EyEEvPT0_:
	.zero		904


//--------------------- .nv.constant0._ZN3cub18CUB_300001_SM_10006detail10radix_sort30DeviceRadixSortHistogramKernelINS1_5radix10policy_hubIiiyE10Policy1000ELNS0_9SortOrderE0EiyNS1_21identity_decomposer_tEEEvPT2_PKT1_SA_iiT3_ --------------------------
	.section	.nv.constant0._ZN3cub18CUB_300001_SM_10006detail10radix_sort30DeviceRadixSortHistogramKernelINS1_5radix10policy_hubIiiyE10Policy1000ELNS0_9SortOrderE0EiyNS1_21identity_decomposer_tEEEvPT2_PKT1_SA_iiT3_,"a",@progbits
	.sectionflags	@""
	.align	4
.nv.constant0._ZN3cub18CUB_300001_SM_10006detail10radix_sort30DeviceRadixSortHistogramKernelINS1_5radix10policy_hubIiiyE10Policy1000ELNS0_9SortOrderE0EiyNS1_21identity_decomposer_tEEEvPT2_PKT1_SA_iiT3_:
	.zero		929


//--------------------- .nv.constant0._ZN3cub18CUB_300001_SM_10006detail10radix_sort31DeviceRadixSortSingleTileKernelINS1_5radix10policy_hubIiiyE10Policy1000ELNS0_9SortOrderE0EiiyNS1_21identity_decomposer_tEEEvPKT1_PSA_PKT2_PSE_T3_iiT4_ --------------------------
	.section	.nv.constant0._ZN3cub18CUB_300001_SM_10006detail10radix_sort31DeviceRadixSortSingleTileKernelINS1_5radix10policy_hubIiiyE10Policy1000ELNS0_9SortOrderE0EiiyNS1_21identity_decomposer_tEEEvPKT1_PSA_PKT2_PSE_T3_iiT4_,"a",@progbits
	.sectionflags	@""
	.align	4
.nv.constant0._ZN3cub18CUB_300001_SM_10006detail10radix_sort31DeviceRadixSortSingleTileKernelINS1_5radix10policy_hubIiiyE10Policy1000ELNS0_9SortOrderE0EiiyNS1_21identity_decomposer_tEEEvPKT1_PSA_PKT2_PSE_T3_iiT4_:
	.zero		945


//--------------------- .nv.constant0._ZN3cub18CUB_300001_SM_10006detail11EmptyKernelIvEEvv --------------------------
	.section	.nv.constant0._ZN3cub18CUB_300001_SM_10006detail11EmptyKernelIvEEvv,"a",@progbits
	.sectionflags	@""
	.align	4
.nv.constant0._ZN3cub18CUB_300001_SM_10006detail11EmptyKernelIvEEvv:
	.zero		896


//--------------------- .nv.constant0._Z8sequencePii --------------------------
	.section	.nv.constant0._Z8sequencePii,"a",@progbits
	.sectionflags	@""
	.align	4
.nv.constant0._Z8sequencePii:
	.zero		908


//--------------------- .nv.constant0._Z9get_indexPKiPii --------------------------
	.section	.nv.constant0._Z9get_indexPKiPii,"a",@progbits
	.sectionflags	@""
	.align	4
.nv.constant0._Z9get_indexPKiPii:
	.zero		916


//--------------------- SYMBOLS --------------------------

	.type		.nv.reservedSmem.offset0,@object
	.size		.nv.reservedSmem.offset0,0x4
	.type		.nv.reservedSmem.cap,@object
	.size		.nv.reservedSmem.cap,0x4
